//
// Generated by NVIDIA NVVM Compiler
//
// Compiler Build ID: CL-36424714
// Cuda compilation tools, release 13.0, V13.0.88
// Based on NVVM 20.0.0
//

.version 9.0
.target sm_100
.address_size 64

	// .globl	_Z26hpsi1_rt_stencil_kern_v8_2iPKdS0_S0_S0_PK7double2PS1_iiiiiiPKiS6_S6_

.visible .entry _Z26hpsi1_rt_stencil_kern_v8_2iPKdS0_S0_S0_PK7double2PS1_iiiiiiPKiS6_S6_(
	.param .u32 _Z26hpsi1_rt_stencil_kern_v8_2iPKdS0_S0_S0_PK7double2PS1_iiiiiiPKiS6_S6__param_0,
	.param .u64 .ptr .align 1 _Z26hpsi1_rt_stencil_kern_v8_2iPKdS0_S0_S0_PK7double2PS1_iiiiiiPKiS6_S6__param_1,
	.param .u64 .ptr .align 1 _Z26hpsi1_rt_stencil_kern_v8_2iPKdS0_S0_S0_PK7double2PS1_iiiiiiPKiS6_S6__param_2,
	.param .u64 .ptr .align 1 _Z26hpsi1_rt_stencil_kern_v8_2iPKdS0_S0_S0_PK7double2PS1_iiiiiiPKiS6_S6__param_3,
	.param .u64 .ptr .align 1 _Z26hpsi1_rt_stencil_kern_v8_2iPKdS0_S0_S0_PK7double2PS1_iiiiiiPKiS6_S6__param_4,
	.param .u64 .ptr .align 1 _Z26hpsi1_rt_stencil_kern_v8_2iPKdS0_S0_S0_PK7double2PS1_iiiiiiPKiS6_S6__param_5,
	.param .u64 .ptr .align 1 _Z26hpsi1_rt_stencil_kern_v8_2iPKdS0_S0_S0_PK7double2PS1_iiiiiiPKiS6_S6__param_6,
	.param .u32 _Z26hpsi1_rt_stencil_kern_v8_2iPKdS0_S0_S0_PK7double2PS1_iiiiiiPKiS6_S6__param_7,
	.param .u32 _Z26hpsi1_rt_stencil_kern_v8_2iPKdS0_S0_S0_PK7double2PS1_iiiiiiPKiS6_S6__param_8,
	.param .u32 _Z26hpsi1_rt_stencil_kern_v8_2iPKdS0_S0_S0_PK7double2PS1_iiiiiiPKiS6_S6__param_9,
	.param .u32 _Z26hpsi1_rt_stencil_kern_v8_2iPKdS0_S0_S0_PK7double2PS1_iiiiiiPKiS6_S6__param_10,
	.param .u32 _Z26hpsi1_rt_stencil_kern_v8_2iPKdS0_S0_S0_PK7double2PS1_iiiiiiPKiS6_S6__param_11,
	.param .u32 _Z26hpsi1_rt_stencil_kern_v8_2iPKdS0_S0_S0_PK7double2PS1_iiiiiiPKiS6_S6__param_12,
	.param .u64 .ptr .align 1 _Z26hpsi1_rt_stencil_kern_v8_2iPKdS0_S0_S0_PK7double2PS1_iiiiiiPKiS6_S6__param_13,
	.param .u64 .ptr .align 1 _Z26hpsi1_rt_stencil_kern_v8_2iPKdS0_S0_S0_PK7double2PS1_iiiiiiPKiS6_S6__param_14,
	.param .u64 .ptr .align 1 _Z26hpsi1_rt_stencil_kern_v8_2iPKdS0_S0_S0_PK7double2PS1_iiiiiiPKiS6_S6__param_15
)
.maxntid 128
.minnctapersm 4
{
	.reg .pred 	%p<14>;
	.reg .b32 	%r<109>;
	.reg .b64 	%rd<57>;
	.reg .b64 	%fd<154>;

	ld.param.u32 	%r46, [_Z26hpsi1_rt_stencil_kern_v8_2iPKdS0_S0_S0_PK7double2PS1_iiiiiiPKiS6_S6__param_0];
	ld.param.u64 	%rd4, [_Z26hpsi1_rt_stencil_kern_v8_2iPKdS0_S0_S0_PK7double2PS1_iiiiiiPKiS6_S6__param_3];
	ld.param.u64 	%rd5, [_Z26hpsi1_rt_stencil_kern_v8_2iPKdS0_S0_S0_PK7double2PS1_iiiiiiPKiS6_S6__param_4];
	ld.param.u64 	%rd6, [_Z26hpsi1_rt_stencil_kern_v8_2iPKdS0_S0_S0_PK7double2PS1_iiiiiiPKiS6_S6__param_5];
	ld.param.u64 	%rd7, [_Z26hpsi1_rt_stencil_kern_v8_2iPKdS0_S0_S0_PK7double2PS1_iiiiiiPKiS6_S6__param_6];
	ld.param.u32 	%r40, [_Z26hpsi1_rt_stencil_kern_v8_2iPKdS0_S0_S0_PK7double2PS1_iiiiiiPKiS6_S6__param_7];
	ld.param.u32 	%r41, [_Z26hpsi1_rt_stencil_kern_v8_2iPKdS0_S0_S0_PK7double2PS1_iiiiiiPKiS6_S6__param_8];
	ld.param.u32 	%r42, [_Z26hpsi1_rt_stencil_kern_v8_2iPKdS0_S0_S0_PK7double2PS1_iiiiiiPKiS6_S6__param_9];
	ld.param.u32 	%r43, [_Z26hpsi1_rt_stencil_kern_v8_2iPKdS0_S0_S0_PK7double2PS1_iiiiiiPKiS6_S6__param_10];
	ld.param.u32 	%r44, [_Z26hpsi1_rt_stencil_kern_v8_2iPKdS0_S0_S0_PK7double2PS1_iiiiiiPKiS6_S6__param_11];
	ld.param.u32 	%r45, [_Z26hpsi1_rt_stencil_kern_v8_2iPKdS0_S0_S0_PK7double2PS1_iiiiiiPKiS6_S6__param_12];
	ld.param.u64 	%rd8, [_Z26hpsi1_rt_stencil_kern_v8_2iPKdS0_S0_S0_PK7double2PS1_iiiiiiPKiS6_S6__param_14];
	ld.param.u64 	%rd9, [_Z26hpsi1_rt_stencil_kern_v8_2iPKdS0_S0_S0_PK7double2PS1_iiiiiiPKiS6_S6__param_15];
	mov.u32 	%r1, %ctaid.y;
	setp.ge.s32 	%p1, %r1, %r46;
	@%p1 bra 	$L__BB0_5;
	cvta.to.global.u64 	%rd1, %rd6;
	mov.u32 	%r47, %tid.x;
	mov.u32 	%r48, %ntid.x;
	mov.u32 	%r49, %ctaid.x;
	mad.lo.s32 	%r50, %r48, %r49, %r47;
	div.s32 	%r3, %r50, %r45;
	mul.lo.s32 	%r51, %r3, %r45;
	sub.s32 	%r2, %r50, %r51;
	setp.ge.s32 	%p2, %r3, %r43;
	@%p2 bra 	$L__BB0_5;
	cvta.to.global.u64 	%rd10, %rd8;
	mul.wide.s32 	%rd11, %r44, 4;
	add.s64 	%rd12, %rd10, %rd11;
	ld.global.nc.u32 	%r52, [%rd12+-16];
	mul.lo.s32 	%r53, %r3, %r41;
	add.s32 	%r54, %r52, %r53;
	mad.lo.s32 	%r4, %r54, %r42, %r2;
	add.s32 	%r55, %r53, %r44;
	mul.lo.s32 	%r5, %r55, %r42;
	mul.lo.s32 	%r6, %r44, %r42;
	setp.lt.s32 	%p3, %r44, 1;
	@%p3 bra 	$L__BB0_5;
	mul.lo.s32 	%r56, %r40, %r1;
	mul.lo.s32 	%r57, %r56, %r41;
	mul.lo.s32 	%r58, %r57, %r42;
	mul.wide.s32 	%rd13, %r58, 16;
	add.s64 	%rd2, %rd1, %rd13;
	add.s32 	%r59, %r4, %r42;
	setp.lt.s32 	%p4, %r59, %r5;
	selp.b32 	%r60, 0, %r6, %p4;
	sub.s32 	%r61, %r59, %r60;
	add.s32 	%r62, %r61, %r42;
	setp.lt.s32 	%p5, %r62, %r5;
	selp.b32 	%r63, 0, %r6, %p5;
	sub.s32 	%r64, %r62, %r63;
	add.s32 	%r65, %r64, %r42;
	setp.lt.s32 	%p6, %r65, %r5;
	selp.b32 	%r66, 0, %r6, %p6;
	sub.s32 	%r67, %r65, %r66;
	add.s32 	%r68, %r67, %r42;
	setp.lt.s32 	%p7, %r68, %r5;
	selp.b32 	%r69, 0, %r6, %p7;
	sub.s32 	%r70, %r68, %r69;
	add.s32 	%r71, %r70, %r42;
	setp.lt.s32 	%p8, %r71, %r5;
	selp.b32 	%r72, 0, %r6, %p8;
	sub.s32 	%r73, %r71, %r72;
	add.s32 	%r74, %r73, %r42;
	setp.lt.s32 	%p9, %r74, %r5;
	selp.b32 	%r75, 0, %r6, %p9;
	sub.s32 	%r76, %r74, %r75;
	add.s32 	%r77, %r76, %r42;
	setp.lt.s32 	%p10, %r77, %r5;
	selp.b32 	%r78, 0, %r6, %p10;
	sub.s32 	%r79, %r77, %r78;
	add.s32 	%r80, %r79, %r42;
	cvta.to.global.u64 	%rd14, %rd4;
	mul.wide.s32 	%rd15, %r79, 16;
	add.s64 	%rd16, %rd2, %rd15;
	ld.global.nc.v2.f64 	{%fd138, %fd139}, [%rd16];
	mul.wide.s32 	%rd17, %r76, 16;
	add.s64 	%rd18, %rd2, %rd17;
	ld.global.nc.v2.f64 	{%fd140, %fd141}, [%rd18];
	mul.wide.s32 	%rd19, %r73, 16;
	add.s64 	%rd20, %rd2, %rd19;
	ld.global.nc.v2.f64 	{%fd142, %fd143}, [%rd20];
	mul.wide.s32 	%rd21, %r70, 16;
	add.s64 	%rd22, %rd2, %rd21;
	ld.global.nc.v2.f64 	{%fd144, %fd145}, [%rd22];
	mul.wide.s32 	%rd23, %r67, 16;
	add.s64 	%rd24, %rd2, %rd23;
	ld.global.nc.v2.f64 	{%fd146, %fd147}, [%rd24];
	mul.wide.s32 	%rd25, %r64, 16;
	add.s64 	%rd26, %rd2, %rd25;
	ld.global.nc.v2.f64 	{%fd148, %fd149}, [%rd26];
	mul.wide.s32 	%rd27, %r61, 16;
	add.s64 	%rd28, %rd2, %rd27;
	ld.global.nc.v2.f64 	{%fd150, %fd151}, [%rd28];
	mul.wide.s32 	%rd29, %r4, 16;
	add.s64 	%rd30, %rd2, %rd29;
	ld.global.nc.v2.f64 	{%fd152, %fd153}, [%rd30];
	ld.global.nc.f64 	%fd17, [%rd14+88];
	add.s32 	%r81, %r45, %r2;
	add.s32 	%r82, %r81, 4;
	cvta.to.global.u64 	%rd31, %rd9;
	mul.wide.s32 	%rd32, %r82, 4;
	add.s64 	%rd33, %rd31, %rd32;
	ld.global.nc.u32 	%r83, [%rd33];
	ld.global.nc.u32 	%r84, [%rd33+-32];
	mul.lo.s32 	%r85, %r1, 12;
	cvta.to.global.u64 	%rd34, %rd5;
	mul.wide.u32 	%rd35, %r85, 8;
	add.s64 	%rd36, %rd34, %rd35;
	ld.global.nc.f64 	%fd18, [%rd36+88];
	ld.global.nc.f64 	%fd19, [%rd14+80];
	ld.global.nc.u32 	%r86, [%rd33+-4];
	ld.global.nc.u32 	%r87, [%rd33+-28];
	ld.global.nc.f64 	%fd20, [%rd36+80];
	ld.global.nc.f64 	%fd21, [%rd14+72];
	ld.global.nc.u32 	%r88, [%rd33+-8];
	ld.global.nc.u32 	%r89, [%rd33+-24];
	ld.global.nc.f64 	%fd22, [%rd36+72];
	ld.global.nc.f64 	%fd23, [%rd14+64];
	ld.global.nc.u32 	%r90, [%rd33+-12];
	ld.global.nc.u32 	%r91, [%rd33+-20];
	ld.global.nc.f64 	%fd24, [%rd36+64];
	ld.global.nc.f64 	%fd25, [%rd14+32];
	ld.global.nc.f64 	%fd26, [%rd36+32];
	ld.global.nc.f64 	%fd27, [%rd14+40];
	ld.global.nc.f64 	%fd28, [%rd36+40];
	ld.global.nc.f64 	%fd29, [%rd14+48];
	ld.global.nc.f64 	%fd30, [%rd36+48];
	ld.global.nc.f64 	%fd31, [%rd14+56];
	ld.global.nc.f64 	%fd32, [%rd36+56];
	neg.s32 	%r107, %r44;
	mul.lo.s32 	%r92, %r42, %r41;
	add.s32 	%r93, %r3, %r56;
	mad.lo.s32 	%r106, %r92, %r93, %r2;
	mul.lo.s32 	%r94, %r92, %r3;
	add.s32 	%r105, %r91, %r94;
	add.s32 	%r104, %r90, %r94;
	add.s32 	%r103, %r89, %r94;
	add.s32 	%r102, %r88, %r94;
	add.s32 	%r101, %r87, %r94;
	add.s32 	%r100, %r86, %r94;
	add.s32 	%r99, %r84, %r94;
	add.s32 	%r98, %r83, %r94;
	cvta.to.global.u64 	%rd3, %rd7;
	setp.lt.s32 	%p11, %r80, %r5;
	selp.b32 	%r95, 0, %r6, %p11;
	sub.s32 	%r108, %r80, %r95;
$L__BB0_4:
	mov.f64 	%fd36, %fd151;
	mov.f64 	%fd35, %fd150;
	mov.f64 	%fd151, %fd149;
	mov.f64 	%fd150, %fd148;
	mov.f64 	%fd149, %fd147;
	mov.f64 	%fd148, %fd146;
	mov.f64 	%fd147, %fd145;
	mov.f64 	%fd146, %fd144;
	mov.f64 	%fd145, %fd143;
	mov.f64 	%fd144, %fd142;
	mov.f64 	%fd143, %fd141;
	mov.f64 	%fd142, %fd140;
	mov.f64 	%fd141, %fd139;
	mov.f64 	%fd140, %fd138;
	mul.wide.s32 	%rd37, %r108, 16;
	add.s64 	%rd38, %rd2, %rd37;
	ld.global.nc.v2.f64 	{%fd138, %fd139}, [%rd38];
	add.s32 	%r96, %r108, %r42;
	setp.lt.s32 	%p12, %r96, %r5;
	selp.b32 	%r97, 0, %r6, %p12;
	sub.s32 	%r108, %r96, %r97;
	mul.wide.s32 	%rd39, %r98, 16;
	add.s64 	%rd40, %rd2, %rd39;
	ld.global.nc.v2.f64 	{%fd51, %fd52}, [%rd40];
	mul.wide.s32 	%rd41, %r99, 16;
	add.s64 	%rd42, %rd2, %rd41;
	ld.global.nc.v2.f64 	{%fd53, %fd54}, [%rd42];
	add.f64 	%fd55, %fd51, %fd53;
	add.f64 	%fd56, %fd52, %fd54;
	sub.f64 	%fd57, %fd51, %fd53;
	sub.f64 	%fd58, %fd52, %fd54;
	mul.wide.s32 	%rd43, %r100, 16;
	add.s64 	%rd44, %rd2, %rd43;
	ld.global.nc.v2.f64 	{%fd59, %fd60}, [%rd44];
	mul.wide.s32 	%rd45, %r101, 16;
	add.s64 	%rd46, %rd2, %rd45;
	ld.global.nc.v2.f64 	{%fd61, %fd62}, [%rd46];
	add.f64 	%fd63, %fd59, %fd61;
	add.f64 	%fd64, %fd60, %fd62;
	mul.f64 	%fd65, %fd19, %fd63;
	mul.f64 	%fd66, %fd19, %fd64;
	fma.rn.f64 	%fd67, %fd17, %fd55, %fd65;
	fma.rn.f64 	%fd68, %fd17, %fd56, %fd66;
	sub.f64 	%fd69, %fd59, %fd61;
	sub.f64 	%fd70, %fd60, %fd62;
	mul.f64 	%fd71, %fd20, %fd69;
	mul.f64 	%fd72, %fd20, %fd70;
	fma.rn.f64 	%fd73, %fd18, %fd57, %fd71;
	fma.rn.f64 	%fd74, %fd18, %fd58, %fd72;
	mul.wide.s32 	%rd47, %r102, 16;
	add.s64 	%rd48, %rd2, %rd47;
	ld.global.nc.v2.f64 	{%fd75, %fd76}, [%rd48];
	mul.wide.s32 	%rd49, %r103, 16;
	add.s64 	%rd50, %rd2, %rd49;
	ld.global.nc.v2.f64 	{%fd77, %fd78}, [%rd50];
	add.f64 	%fd79, %fd75, %fd77;
	add.f64 	%fd80, %fd76, %fd78;
	fma.rn.f64 	%fd81, %fd21, %fd79, %fd67;
	fma.rn.f64 	%fd82, %fd21, %fd80, %fd68;
	sub.f64 	%fd83, %fd75, %fd77;
	sub.f64 	%fd84, %fd76, %fd78;
	fma.rn.f64 	%fd85, %fd22, %fd83, %fd73;
	fma.rn.f64 	%fd86, %fd22, %fd84, %fd74;
	mul.wide.s32 	%rd51, %r104, 16;
	add.s64 	%rd52, %rd2, %rd51;
	ld.global.nc.v2.f64 	{%fd87, %fd88}, [%rd52];
	mul.wide.s32 	%rd53, %r105, 16;
	add.s64 	%rd54, %rd2, %rd53;
	ld.global.nc.v2.f64 	{%fd89, %fd90}, [%rd54];
	add.f64 	%fd91, %fd87, %fd89;
	add.f64 	%fd92, %fd88, %fd90;
	fma.rn.f64 	%fd93, %fd23, %fd91, %fd81;
	fma.rn.f64 	%fd94, %fd23, %fd92, %fd82;
	sub.f64 	%fd95, %fd87, %fd89;
	sub.f64 	%fd96, %fd88, %fd90;
	fma.rn.f64 	%fd97, %fd24, %fd95, %fd85;
	fma.rn.f64 	%fd98, %fd24, %fd96, %fd86;
	add.f64 	%fd99, %fd144, %fd148;
	add.f64 	%fd100, %fd145, %fd149;
	fma.rn.f64 	%fd101, %fd99, %fd25, %fd93;
	fma.rn.f64 	%fd102, %fd100, %fd25, %fd94;
	sub.f64 	%fd103, %fd144, %fd148;
	sub.f64 	%fd104, %fd145, %fd149;
	fma.rn.f64 	%fd105, %fd103, %fd26, %fd97;
	fma.rn.f64 	%fd106, %fd104, %fd26, %fd98;
	add.f64 	%fd107, %fd142, %fd150;
	add.f64 	%fd108, %fd143, %fd151;
	fma.rn.f64 	%fd109, %fd107, %fd27, %fd101;
	fma.rn.f64 	%fd110, %fd108, %fd27, %fd102;
	sub.f64 	%fd111, %fd142, %fd150;
	sub.f64 	%fd112, %fd143, %fd151;
	fma.rn.f64 	%fd113, %fd111, %fd28, %fd105;
	fma.rn.f64 	%fd114, %fd112, %fd28, %fd106;
	add.f64 	%fd115, %fd140, %fd35;
	add.f64 	%fd116, %fd141, %fd36;
	fma.rn.f64 	%fd117, %fd115, %fd29, %fd109;
	fma.rn.f64 	%fd118, %fd116, %fd29, %fd110;
	sub.f64 	%fd119, %fd140, %fd35;
	sub.f64 	%fd120, %fd141, %fd36;
	fma.rn.f64 	%fd121, %fd119, %fd30, %fd113;
	fma.rn.f64 	%fd122, %fd120, %fd30, %fd114;
	add.f64 	%fd123, %fd152, %fd138;
	add.f64 	%fd124, %fd153, %fd139;
	fma.rn.f64 	%fd125, %fd123, %fd31, %fd117;
	fma.rn.f64 	%fd126, %fd124, %fd31, %fd118;
	sub.f64 	%fd127, %fd138, %fd152;
	sub.f64 	%fd128, %fd139, %fd153;
	fma.rn.f64 	%fd129, %fd127, %fd32, %fd121;
	fma.rn.f64 	%fd130, %fd128, %fd32, %fd122;
	mul.f64 	%fd131, %fd126, 0dBFE0000000000000;
	fma.rn.f64 	%fd132, %fd125, 0dBFE0000000000000, %fd130;
	sub.f64 	%fd133, %fd131, %fd129;
	mul.wide.s32 	%rd55, %r106, 16;
	add.s64 	%rd56, %rd3, %rd55;
	ld.global.v2.f64 	{%fd134, %fd135}, [%rd56];
	add.f64 	%fd136, %fd134, %fd132;
	add.f64 	%fd137, %fd135, %fd133;
	st.global.v2.f64 	[%rd56], {%fd136, %fd137};
	add.s32 	%r107, %r107, 1;
	setp.ne.s32 	%p13, %r107, 0;
	add.s32 	%r106, %r106, %r42;
	add.s32 	%r105, %r105, %r42;
	add.s32 	%r104, %r104, %r42;
	add.s32 	%r103, %r103, %r42;
	add.s32 	%r102, %r102, %r42;
	add.s32 	%r101, %r101, %r42;
	add.s32 	%r100, %r100, %r42;
	add.s32 	%r99, %r99, %r42;
	add.s32 	%r98, %r98, %r42;
	mov.f64 	%fd152, %fd35;
	mov.f64 	%fd153, %fd36;
	@%p13 bra 	$L__BB0_4;
$L__BB0_5:
	ret;

}
	// .globl	_Z26hpsi1_rt_stencil_kern_v8_1ILi20EEviPKdS1_S1_S1_PK7double2PS2_iiiiiiPKiS7_S7_
.visible .entry _Z26hpsi1_rt_stencil_kern_v8_1ILi20EEviPKdS1_S1_S1_PK7double2PS2_iiiiiiPKiS7_S7_(
	.param .u32 _Z26hpsi1_rt_stencil_kern_v8_1ILi20EEviPKdS1_S1_S1_PK7double2PS2_iiiiiiPKiS7_S7__param_0,
	.param .u64 .ptr .align 1 _Z26hpsi1_rt_stencil_kern_v8_1ILi20EEviPKdS1_S1_S1_PK7double2PS2_iiiiiiPKiS7_S7__param_1,
	.param .u64 .ptr .align 1 _Z26hpsi1_rt_stencil_kern_v8_1ILi20EEviPKdS1_S1_S1_PK7double2PS2_iiiiiiPKiS7_S7__param_2,
	.param .u64 .ptr .align 1 _Z26hpsi1_rt_stencil_kern_v8_1ILi20EEviPKdS1_S1_S1_PK7double2PS2_iiiiiiPKiS7_S7__param_3,
	.param .u64 .ptr .align 1 _Z26hpsi1_rt_stencil_kern_v8_1ILi20EEviPKdS1_S1_S1_PK7double2PS2_iiiiiiPKiS7_S7__param_4,
	.param .u64 .ptr .align 1 _Z26hpsi1_rt_stencil_kern_v8_1ILi20EEviPKdS1_S1_S1_PK7double2PS2_iiiiiiPKiS7_S7__param_5,
	.param .u64 .ptr .align 1 _Z26hpsi1_rt_stencil_kern_v8_1ILi20EEviPKdS1_S1_S1_PK7double2PS2_iiiiiiPKiS7_S7__param_6,
	.param .u32 _Z26hpsi1_rt_stencil_kern_v8_1ILi20EEviPKdS1_S1_S1_PK7double2PS2_iiiiiiPKiS7_S7__param_7,
	.param .u32 _Z26hpsi1_rt_stencil_kern_v8_1ILi20EEviPKdS1_S1_S1_PK7double2PS2_iiiiiiPKiS7_S7__param_8,
	.param .u32 _Z26hpsi1_rt_stencil_kern_v8_1ILi20EEviPKdS1_S1_S1_PK7double2PS2_iiiiiiPKiS7_S7__param_9,
	.param .u32 _Z26hpsi1_rt_stencil_kern_v8_1ILi20EEviPKdS1_S1_S1_PK7double2PS2_iiiiiiPKiS7_S7__param_10,
	.param .u32 _Z26hpsi1_rt_stencil_kern_v8_1ILi20EEviPKdS1_S1_S1_PK7double2PS2_iiiiiiPKiS7_S7__param_11,
	.param .u32 _Z26hpsi1_rt_stencil_kern_v8_1ILi20EEviPKdS1_S1_S1_PK7double2PS2_iiiiiiPKiS7_S7__param_12,
	.param .u64 .ptr .align 1 _Z26hpsi1_rt_stencil_kern_v8_1ILi20EEviPKdS1_S1_S1_PK7double2PS2_iiiiiiPKiS7_S7__param_13,
	.param .u64 .ptr .align 1 _Z26hpsi1_rt_stencil_kern_v8_1ILi20EEviPKdS1_S1_S1_PK7double2PS2_iiiiiiPKiS7_S7__param_14,
	.param .u64 .ptr .align 1 _Z26hpsi1_rt_stencil_kern_v8_1ILi20EEviPKdS1_S1_S1_PK7double2PS2_iiiiiiPKiS7_S7__param_15
)
{
	.reg .pred 	%p<3>;
	.reg .b32 	%r<149>;
	.reg .b64 	%rd<184>;
	.reg .b64 	%fd<1094>;

	ld.param.u32 	%r7, [_Z26hpsi1_rt_stencil_kern_v8_1ILi20EEviPKdS1_S1_S1_PK7double2PS2_iiiiiiPKiS7_S7__param_0];
	mov.u32 	%r8, %ctaid.y;
	setp.ge.s32 	%p1, %r8, %r7;
	@%p1 bra 	$L__BB1_3;
	ld.param.u32 	%r147, [_Z26hpsi1_rt_stencil_kern_v8_1ILi20EEviPKdS1_S1_S1_PK7double2PS2_iiiiiiPKiS7_S7__param_12];
	ld.param.u32 	%r145, [_Z26hpsi1_rt_stencil_kern_v8_1ILi20EEviPKdS1_S1_S1_PK7double2PS2_iiiiiiPKiS7_S7__param_11];
	mov.u32 	%r9, %tid.x;
	mov.u32 	%r10, %ntid.x;
	mov.u32 	%r11, %ctaid.x;
	mad.lo.s32 	%r12, %r10, %r11, %r9;
	div.s32 	%r1, %r12, %r147;
	setp.ge.s32 	%p2, %r1, %r145;
	@%p2 bra 	$L__BB1_3;
	ld.param.u32 	%r148, [_Z26hpsi1_rt_stencil_kern_v8_1ILi20EEviPKdS1_S1_S1_PK7double2PS2_iiiiiiPKiS7_S7__param_12];
	ld.param.u32 	%r146, [_Z26hpsi1_rt_stencil_kern_v8_1ILi20EEviPKdS1_S1_S1_PK7double2PS2_iiiiiiPKiS7_S7__param_11];
	ld.param.u32 	%r144, [_Z26hpsi1_rt_stencil_kern_v8_1ILi20EEviPKdS1_S1_S1_PK7double2PS2_iiiiiiPKiS7_S7__param_9];
	ld.param.u32 	%r143, [_Z26hpsi1_rt_stencil_kern_v8_1ILi20EEviPKdS1_S1_S1_PK7double2PS2_iiiiiiPKiS7_S7__param_8];
	ld.param.u32 	%r142, [_Z26hpsi1_rt_stencil_kern_v8_1ILi20EEviPKdS1_S1_S1_PK7double2PS2_iiiiiiPKiS7_S7__param_7];
	ld.param.u64 	%rd183, [_Z26hpsi1_rt_stencil_kern_v8_1ILi20EEviPKdS1_S1_S1_PK7double2PS2_iiiiiiPKiS7_S7__param_6];
	ld.param.u64 	%rd182, [_Z26hpsi1_rt_stencil_kern_v8_1ILi20EEviPKdS1_S1_S1_PK7double2PS2_iiiiiiPKiS7_S7__param_5];
	ld.param.u64 	%rd181, [_Z26hpsi1_rt_stencil_kern_v8_1ILi20EEviPKdS1_S1_S1_PK7double2PS2_iiiiiiPKiS7_S7__param_4];
	ld.param.u64 	%rd180, [_Z26hpsi1_rt_stencil_kern_v8_1ILi20EEviPKdS1_S1_S1_PK7double2PS2_iiiiiiPKiS7_S7__param_3];
	ld.param.u64 	%rd179, [_Z26hpsi1_rt_stencil_kern_v8_1ILi20EEviPKdS1_S1_S1_PK7double2PS2_iiiiiiPKiS7_S7__param_2];
	ld.param.u64 	%rd178, [_Z26hpsi1_rt_stencil_kern_v8_1ILi20EEviPKdS1_S1_S1_PK7double2PS2_iiiiiiPKiS7_S7__param_1];
	mov.u32 	%r13, %ctaid.y;
	mul.lo.s32 	%r14, %r142, %r13;
	mul.lo.s32 	%r15, %r14, %r143;
	mov.u32 	%r16, %ntid.x;
	mov.u32 	%r17, %ctaid.x;
	mov.u32 	%r18, %tid.x;
	mad.lo.s32 	%r19, %r16, %r17, %r18;
	rem.s32 	%r20, %r19, %r148;
	cvta.to.global.u64 	%rd7, %rd179;
	cvta.to.global.u64 	%rd8, %rd183;
	cvta.to.global.u64 	%rd9, %rd180;
	cvta.to.global.u64 	%rd10, %rd182;
	mul.lo.s32 	%r21, %r15, %r144;
	cvt.s64.s32 	%rd11, %r21;
	ld.global.nc.f64 	%fd1, [%rd9+24];
	mul.f64 	%fd2, %fd1, 0dBFE0000000000000;
	mul.lo.s32 	%r22, %r13, 12;
	cvta.to.global.u64 	%rd12, %rd181;
	mul.wide.u32 	%rd13, %r22, 8;
	add.s64 	%rd14, %rd12, %rd13;
	ld.global.nc.f64 	%fd3, [%rd14+24];
	ld.global.nc.f64 	%fd4, [%rd9+16];
	mul.f64 	%fd5, %fd4, 0dBFE0000000000000;
	ld.global.nc.f64 	%fd6, [%rd14+16];
	ld.global.nc.f64 	%fd7, [%rd9+8];
	mul.f64 	%fd8, %fd7, 0dBFE0000000000000;
	ld.global.nc.f64 	%fd9, [%rd14+8];
	ld.global.nc.f64 	%fd10, [%rd9];
	mul.f64 	%fd11, %fd10, 0dBFE0000000000000;
	ld.global.nc.f64 	%fd12, [%rd14];
	cvta.to.global.u64 	%rd15, %rd178;
	mul.wide.u32 	%rd16, %r13, 8;
	add.s64 	%rd17, %rd15, %rd16;
	ld.global.nc.f64 	%fd13, [%rd17];
	mad.lo.s32 	%r23, %r143, 19, %r15;
	add.s32 	%r24, %r23, %r1;
	mad.lo.s32 	%r25, %r24, %r144, %r20;
	mul.wide.s32 	%rd18, %r25, 16;
	add.s64 	%rd19, %rd8, %rd18;
	add.s32 	%r26, %r1, %r15;
	mad.lo.s32 	%r27, %r26, %r144, %r20;
	mul.wide.s32 	%rd20, %r27, 16;
	add.s64 	%rd21, %rd8, %rd20;
	mad.lo.s32 	%r28, %r1, %r144, %r20;
	cvt.s64.s32 	%rd22, %r28;
	add.s64 	%rd23, %rd22, %rd11;
	shl.b64 	%rd24, %rd23, 4;
	add.s64 	%rd25, %rd10, %rd24;
	ld.global.v2.f64 	{%fd14, %fd15}, [%rd25];
	mul.f64 	%fd16, %fd14, %fd2;
	mul.f64 	%fd17, %fd15, %fd2;
	mul.f64 	%fd18, %fd14, %fd3;
	mul.f64 	%fd19, %fd15, %fd3;
	add.f64 	%fd20, %fd16, %fd19;
	sub.f64 	%fd21, %fd17, %fd18;
	add.f64 	%fd22, %fd20, 0d0000000000000000;
	add.f64 	%fd23, %fd21, 0d0000000000000000;
	mul.f64 	%fd24, %fd14, %fd5;
	mul.f64 	%fd25, %fd15, %fd5;
	mul.f64 	%fd26, %fd14, %fd6;
	mul.f64 	%fd27, %fd15, %fd6;
	add.f64 	%fd28, %fd24, %fd27;
	sub.f64 	%fd29, %fd25, %fd26;
	add.f64 	%fd30, %fd28, 0d0000000000000000;
	add.f64 	%fd31, %fd29, 0d0000000000000000;
	mul.f64 	%fd32, %fd14, %fd8;
	mul.f64 	%fd33, %fd15, %fd8;
	mul.f64 	%fd34, %fd14, %fd9;
	mul.f64 	%fd35, %fd15, %fd9;
	add.f64 	%fd36, %fd32, %fd35;
	sub.f64 	%fd37, %fd33, %fd34;
	add.f64 	%fd38, %fd36, 0d0000000000000000;
	add.f64 	%fd39, %fd37, 0d0000000000000000;
	mul.f64 	%fd40, %fd14, %fd11;
	mul.f64 	%fd41, %fd15, %fd11;
	mul.f64 	%fd42, %fd14, %fd12;
	mul.f64 	%fd43, %fd15, %fd12;
	add.f64 	%fd44, %fd40, %fd43;
	sub.f64 	%fd45, %fd41, %fd42;
	add.f64 	%fd46, %fd44, 0d0000000000000000;
	add.f64 	%fd47, %fd45, 0d0000000000000000;
	mad.lo.s32 	%r29, %r1, %r148, %r20;
	mul.wide.s32 	%rd26, %r29, 8;
	add.s64 	%rd27, %rd7, %rd26;
	ld.global.nc.f64 	%fd48, [%rd27];
	add.f64 	%fd49, %fd48, %fd13;
	fma.rn.f64 	%fd50, %fd14, %fd49, 0d0000000000000000;
	fma.rn.f64 	%fd51, %fd15, %fd49, 0d0000000000000000;
	sub.f64 	%fd52, %fd40, %fd43;
	add.f64 	%fd53, %fd41, %fd42;
	add.f64 	%fd54, %fd52, 0d0000000000000000;
	add.f64 	%fd55, %fd53, 0d0000000000000000;
	sub.f64 	%fd56, %fd32, %fd35;
	add.f64 	%fd57, %fd33, %fd34;
	add.f64 	%fd58, %fd56, 0d0000000000000000;
	add.f64 	%fd59, %fd57, 0d0000000000000000;
	sub.f64 	%fd60, %fd24, %fd27;
	add.f64 	%fd61, %fd25, %fd26;
	add.f64 	%fd62, %fd60, 0d0000000000000000;
	add.f64 	%fd63, %fd61, 0d0000000000000000;
	sub.f64 	%fd64, %fd16, %fd19;
	add.f64 	%fd65, %fd17, %fd18;
	add.f64 	%fd66, %fd64, 0d0000000000000000;
	add.f64 	%fd67, %fd65, 0d0000000000000000;
	add.s32 	%r30, %r143, %r1;
	mad.lo.s32 	%r31, %r30, %r144, %r20;
	cvt.s64.s32 	%rd28, %r31;
	add.s64 	%rd29, %rd28, %rd11;
	shl.b64 	%rd30, %rd29, 4;
	add.s64 	%rd31, %rd10, %rd30;
	ld.global.v2.f64 	{%fd68, %fd69}, [%rd31];
	mul.f64 	%fd70, %fd68, %fd2;
	mul.f64 	%fd71, %fd69, %fd2;
	mul.f64 	%fd72, %fd68, %fd3;
	mul.f64 	%fd73, %fd69, %fd3;
	add.f64 	%fd74, %fd70, %fd73;
	sub.f64 	%fd75, %fd71, %fd72;
	add.f64 	%fd76, %fd30, %fd74;
	add.f64 	%fd77, %fd31, %fd75;
	mul.f64 	%fd78, %fd68, %fd5;
	mul.f64 	%fd79, %fd69, %fd5;
	mul.f64 	%fd80, %fd68, %fd6;
	mul.f64 	%fd81, %fd69, %fd6;
	add.f64 	%fd82, %fd78, %fd81;
	sub.f64 	%fd83, %fd79, %fd80;
	add.f64 	%fd84, %fd38, %fd82;
	add.f64 	%fd85, %fd39, %fd83;
	mul.f64 	%fd86, %fd68, %fd8;
	mul.f64 	%fd87, %fd69, %fd8;
	mul.f64 	%fd88, %fd68, %fd9;
	mul.f64 	%fd89, %fd69, %fd9;
	add.f64 	%fd90, %fd86, %fd89;
	sub.f64 	%fd91, %fd87, %fd88;
	add.f64 	%fd92, %fd46, %fd90;
	add.f64 	%fd93, %fd47, %fd91;
	mul.f64 	%fd94, %fd68, %fd11;
	mul.f64 	%fd95, %fd69, %fd11;
	mul.f64 	%fd96, %fd68, %fd12;
	mul.f64 	%fd97, %fd69, %fd12;
	add.f64 	%fd98, %fd94, %fd97;
	sub.f64 	%fd99, %fd95, %fd96;
	add.f64 	%fd100, %fd50, %fd98;
	add.f64 	%fd101, %fd51, %fd99;
	add.s32 	%r32, %r146, %r1;
	mad.lo.s32 	%r33, %r32, %r148, %r20;
	mul.wide.s32 	%rd32, %r33, 8;
	add.s64 	%rd33, %rd7, %rd32;
	ld.global.nc.f64 	%fd102, [%rd33];
	add.f64 	%fd103, %fd102, %fd13;
	fma.rn.f64 	%fd104, %fd68, %fd103, %fd54;
	fma.rn.f64 	%fd105, %fd69, %fd103, %fd55;
	sub.f64 	%fd106, %fd94, %fd97;
	add.f64 	%fd107, %fd95, %fd96;
	add.f64 	%fd108, %fd58, %fd106;
	add.f64 	%fd109, %fd59, %fd107;
	sub.f64 	%fd110, %fd86, %fd89;
	add.f64 	%fd111, %fd87, %fd88;
	add.f64 	%fd112, %fd62, %fd110;
	add.f64 	%fd113, %fd63, %fd111;
	sub.f64 	%fd114, %fd78, %fd81;
	add.f64 	%fd115, %fd79, %fd80;
	add.f64 	%fd116, %fd66, %fd114;
	add.f64 	%fd117, %fd67, %fd115;
	sub.f64 	%fd118, %fd70, %fd73;
	add.f64 	%fd119, %fd71, %fd72;
	add.f64 	%fd120, %fd118, 0d0000000000000000;
	add.f64 	%fd121, %fd119, 0d0000000000000000;
	add.s32 	%r34, %r30, %r143;
	mad.lo.s32 	%r35, %r34, %r144, %r20;
	cvt.s64.s32 	%rd34, %r35;
	add.s64 	%rd35, %rd34, %rd11;
	shl.b64 	%rd36, %rd35, 4;
	add.s64 	%rd37, %rd10, %rd36;
	ld.global.v2.f64 	{%fd122, %fd123}, [%rd37];
	mul.f64 	%fd124, %fd122, %fd2;
	mul.f64 	%fd125, %fd123, %fd2;
	mul.f64 	%fd126, %fd122, %fd3;
	mul.f64 	%fd127, %fd123, %fd3;
	add.f64 	%fd128, %fd124, %fd127;
	sub.f64 	%fd129, %fd125, %fd126;
	add.f64 	%fd130, %fd84, %fd128;
	add.f64 	%fd131, %fd85, %fd129;
	mul.f64 	%fd132, %fd122, %fd5;
	mul.f64 	%fd133, %fd123, %fd5;
	mul.f64 	%fd134, %fd122, %fd6;
	mul.f64 	%fd135, %fd123, %fd6;
	add.f64 	%fd136, %fd132, %fd135;
	sub.f64 	%fd137, %fd133, %fd134;
	add.f64 	%fd138, %fd92, %fd136;
	add.f64 	%fd139, %fd93, %fd137;
	mul.f64 	%fd140, %fd122, %fd8;
	mul.f64 	%fd141, %fd123, %fd8;
	mul.f64 	%fd142, %fd122, %fd9;
	mul.f64 	%fd143, %fd123, %fd9;
	add.f64 	%fd144, %fd140, %fd143;
	sub.f64 	%fd145, %fd141, %fd142;
	add.f64 	%fd146, %fd100, %fd144;
	add.f64 	%fd147, %fd101, %fd145;
	mul.f64 	%fd148, %fd122, %fd11;
	mul.f64 	%fd149, %fd123, %fd11;
	mul.f64 	%fd150, %fd122, %fd12;
	mul.f64 	%fd151, %fd123, %fd12;
	add.f64 	%fd152, %fd148, %fd151;
	sub.f64 	%fd153, %fd149, %fd150;
	add.f64 	%fd154, %fd104, %fd152;
	add.f64 	%fd155, %fd105, %fd153;
	add.s32 	%r36, %r32, %r146;
	mad.lo.s32 	%r37, %r36, %r148, %r20;
	mul.wide.s32 	%rd38, %r37, 8;
	add.s64 	%rd39, %rd7, %rd38;
	ld.global.nc.f64 	%fd156, [%rd39];
	add.f64 	%fd157, %fd156, %fd13;
	fma.rn.f64 	%fd158, %fd122, %fd157, %fd108;
	fma.rn.f64 	%fd159, %fd123, %fd157, %fd109;
	sub.f64 	%fd160, %fd148, %fd151;
	add.f64 	%fd161, %fd149, %fd150;
	add.f64 	%fd162, %fd112, %fd160;
	add.f64 	%fd163, %fd113, %fd161;
	sub.f64 	%fd164, %fd140, %fd143;
	add.f64 	%fd165, %fd141, %fd142;
	add.f64 	%fd166, %fd116, %fd164;
	add.f64 	%fd167, %fd117, %fd165;
	sub.f64 	%fd168, %fd132, %fd135;
	add.f64 	%fd169, %fd133, %fd134;
	add.f64 	%fd170, %fd120, %fd168;
	add.f64 	%fd171, %fd121, %fd169;
	sub.f64 	%fd172, %fd124, %fd127;
	add.f64 	%fd173, %fd125, %fd126;
	add.f64 	%fd174, %fd172, 0d0000000000000000;
	add.f64 	%fd175, %fd173, 0d0000000000000000;
	add.s32 	%r38, %r34, %r143;
	mad.lo.s32 	%r39, %r38, %r144, %r20;
	cvt.s64.s32 	%rd40, %r39;
	add.s64 	%rd41, %rd40, %rd11;
	shl.b64 	%rd42, %rd41, 4;
	add.s64 	%rd43, %rd10, %rd42;
	ld.global.v2.f64 	{%fd176, %fd177}, [%rd43];
	mul.f64 	%fd178, %fd176, %fd2;
	mul.f64 	%fd179, %fd177, %fd2;
	mul.f64 	%fd180, %fd176, %fd3;
	mul.f64 	%fd181, %fd177, %fd3;
	add.f64 	%fd182, %fd178, %fd181;
	sub.f64 	%fd183, %fd179, %fd180;
	add.f64 	%fd184, %fd138, %fd182;
	add.f64 	%fd185, %fd139, %fd183;
	mul.f64 	%fd186, %fd176, %fd5;
	mul.f64 	%fd187, %fd177, %fd5;
	mul.f64 	%fd188, %fd176, %fd6;
	mul.f64 	%fd189, %fd177, %fd6;
	add.f64 	%fd190, %fd186, %fd189;
	sub.f64 	%fd191, %fd187, %fd188;
	add.f64 	%fd192, %fd146, %fd190;
	add.f64 	%fd193, %fd147, %fd191;
	mul.f64 	%fd194, %fd176, %fd8;
	mul.f64 	%fd195, %fd177, %fd8;
	mul.f64 	%fd196, %fd176, %fd9;
	mul.f64 	%fd197, %fd177, %fd9;
	add.f64 	%fd198, %fd194, %fd197;
	sub.f64 	%fd199, %fd195, %fd196;
	add.f64 	%fd200, %fd154, %fd198;
	add.f64 	%fd201, %fd155, %fd199;
	mul.f64 	%fd202, %fd176, %fd11;
	mul.f64 	%fd203, %fd177, %fd11;
	mul.f64 	%fd204, %fd176, %fd12;
	mul.f64 	%fd205, %fd177, %fd12;
	add.f64 	%fd206, %fd202, %fd205;
	sub.f64 	%fd207, %fd203, %fd204;
	add.f64 	%fd208, %fd158, %fd206;
	add.f64 	%fd209, %fd159, %fd207;
	add.s32 	%r40, %r36, %r146;
	mad.lo.s32 	%r41, %r40, %r148, %r20;
	mul.wide.s32 	%rd44, %r41, 8;
	add.s64 	%rd45, %rd7, %rd44;
	ld.global.nc.f64 	%fd210, [%rd45];
	add.f64 	%fd211, %fd210, %fd13;
	fma.rn.f64 	%fd212, %fd176, %fd211, %fd162;
	fma.rn.f64 	%fd213, %fd177, %fd211, %fd163;
	sub.f64 	%fd214, %fd202, %fd205;
	add.f64 	%fd215, %fd203, %fd204;
	add.f64 	%fd216, %fd166, %fd214;
	add.f64 	%fd217, %fd167, %fd215;
	sub.f64 	%fd218, %fd194, %fd197;
	add.f64 	%fd219, %fd195, %fd196;
	add.f64 	%fd220, %fd170, %fd218;
	add.f64 	%fd221, %fd171, %fd219;
	sub.f64 	%fd222, %fd186, %fd189;
	add.f64 	%fd223, %fd187, %fd188;
	add.f64 	%fd224, %fd174, %fd222;
	add.f64 	%fd225, %fd175, %fd223;
	sub.f64 	%fd226, %fd178, %fd181;
	add.f64 	%fd227, %fd179, %fd180;
	add.f64 	%fd228, %fd226, 0d0000000000000000;
	add.f64 	%fd229, %fd227, 0d0000000000000000;
	add.s32 	%r42, %r38, %r143;
	mad.lo.s32 	%r43, %r42, %r144, %r20;
	cvt.s64.s32 	%rd46, %r43;
	add.s64 	%rd47, %rd46, %rd11;
	shl.b64 	%rd48, %rd47, 4;
	add.s64 	%rd49, %rd10, %rd48;
	ld.global.v2.f64 	{%fd230, %fd231}, [%rd49];
	mul.f64 	%fd232, %fd230, %fd2;
	mul.f64 	%fd233, %fd231, %fd2;
	mul.f64 	%fd234, %fd230, %fd3;
	mul.f64 	%fd235, %fd231, %fd3;
	add.f64 	%fd236, %fd232, %fd235;
	sub.f64 	%fd237, %fd233, %fd234;
	add.f64 	%fd238, %fd192, %fd236;
	add.f64 	%fd239, %fd193, %fd237;
	mul.f64 	%fd240, %fd230, %fd5;
	mul.f64 	%fd241, %fd231, %fd5;
	mul.f64 	%fd242, %fd230, %fd6;
	mul.f64 	%fd243, %fd231, %fd6;
	add.f64 	%fd244, %fd240, %fd243;
	sub.f64 	%fd245, %fd241, %fd242;
	add.f64 	%fd246, %fd200, %fd244;
	add.f64 	%fd247, %fd201, %fd245;
	mul.f64 	%fd248, %fd230, %fd8;
	mul.f64 	%fd249, %fd231, %fd8;
	mul.f64 	%fd250, %fd230, %fd9;
	mul.f64 	%fd251, %fd231, %fd9;
	add.f64 	%fd252, %fd248, %fd251;
	sub.f64 	%fd253, %fd249, %fd250;
	add.f64 	%fd254, %fd208, %fd252;
	add.f64 	%fd255, %fd209, %fd253;
	mul.f64 	%fd256, %fd230, %fd11;
	mul.f64 	%fd257, %fd231, %fd11;
	mul.f64 	%fd258, %fd230, %fd12;
	mul.f64 	%fd259, %fd231, %fd12;
	add.f64 	%fd260, %fd256, %fd259;
	sub.f64 	%fd261, %fd257, %fd258;
	add.f64 	%fd262, %fd212, %fd260;
	add.f64 	%fd263, %fd213, %fd261;
	add.s32 	%r44, %r40, %r146;
	mad.lo.s32 	%r45, %r44, %r148, %r20;
	mul.wide.s32 	%rd50, %r45, 8;
	add.s64 	%rd51, %rd7, %rd50;
	ld.global.nc.f64 	%fd264, [%rd51];
	add.f64 	%fd265, %fd264, %fd13;
	fma.rn.f64 	%fd266, %fd230, %fd265, %fd216;
	fma.rn.f64 	%fd267, %fd231, %fd265, %fd217;
	sub.f64 	%fd268, %fd256, %fd259;
	add.f64 	%fd269, %fd257, %fd258;
	add.f64 	%fd270, %fd220, %fd268;
	add.f64 	%fd271, %fd221, %fd269;
	sub.f64 	%fd272, %fd248, %fd251;
	add.f64 	%fd273, %fd249, %fd250;
	add.f64 	%fd274, %fd224, %fd272;
	add.f64 	%fd275, %fd225, %fd273;
	sub.f64 	%fd276, %fd240, %fd243;
	add.f64 	%fd277, %fd241, %fd242;
	add.f64 	%fd278, %fd228, %fd276;
	add.f64 	%fd279, %fd229, %fd277;
	sub.f64 	%fd280, %fd232, %fd235;
	add.f64 	%fd281, %fd233, %fd234;
	add.f64 	%fd282, %fd280, 0d0000000000000000;
	add.f64 	%fd283, %fd281, 0d0000000000000000;
	add.s32 	%r46, %r42, %r143;
	mad.lo.s32 	%r47, %r46, %r144, %r20;
	cvt.s64.s32 	%rd52, %r47;
	add.s64 	%rd53, %rd52, %rd11;
	shl.b64 	%rd54, %rd53, 4;
	add.s64 	%rd55, %rd10, %rd54;
	ld.global.v2.f64 	{%fd284, %fd285}, [%rd55];
	mul.f64 	%fd286, %fd284, %fd2;
	mul.f64 	%fd287, %fd285, %fd2;
	mul.f64 	%fd288, %fd284, %fd3;
	mul.f64 	%fd289, %fd285, %fd3;
	add.f64 	%fd290, %fd286, %fd289;
	sub.f64 	%fd291, %fd287, %fd288;
	add.f64 	%fd292, %fd246, %fd290;
	add.f64 	%fd293, %fd247, %fd291;
	mul.f64 	%fd294, %fd284, %fd5;
	mul.f64 	%fd295, %fd285, %fd5;
	mul.f64 	%fd296, %fd284, %fd6;
	mul.f64 	%fd297, %fd285, %fd6;
	add.f64 	%fd298, %fd294, %fd297;
	sub.f64 	%fd299, %fd295, %fd296;
	add.f64 	%fd300, %fd254, %fd298;
	add.f64 	%fd301, %fd255, %fd299;
	mul.f64 	%fd302, %fd284, %fd8;
	mul.f64 	%fd303, %fd285, %fd8;
	mul.f64 	%fd304, %fd284, %fd9;
	mul.f64 	%fd305, %fd285, %fd9;
	add.f64 	%fd306, %fd302, %fd305;
	sub.f64 	%fd307, %fd303, %fd304;
	add.f64 	%fd308, %fd262, %fd306;
	add.f64 	%fd309, %fd263, %fd307;
	mul.f64 	%fd310, %fd284, %fd11;
	mul.f64 	%fd311, %fd285, %fd11;
	mul.f64 	%fd312, %fd284, %fd12;
	mul.f64 	%fd313, %fd285, %fd12;
	add.f64 	%fd314, %fd310, %fd313;
	sub.f64 	%fd315, %fd311, %fd312;
	add.f64 	%fd316, %fd266, %fd314;
	add.f64 	%fd317, %fd267, %fd315;
	add.s32 	%r48, %r44, %r146;
	mad.lo.s32 	%r49, %r48, %r148, %r20;
	mul.wide.s32 	%rd56, %r49, 8;
	add.s64 	%rd57, %rd7, %rd56;
	ld.global.nc.f64 	%fd318, [%rd57];
	add.f64 	%fd319, %fd318, %fd13;
	fma.rn.f64 	%fd320, %fd284, %fd319, %fd270;
	fma.rn.f64 	%fd321, %fd285, %fd319, %fd271;
	sub.f64 	%fd322, %fd310, %fd313;
	add.f64 	%fd323, %fd311, %fd312;
	add.f64 	%fd324, %fd274, %fd322;
	add.f64 	%fd325, %fd275, %fd323;
	sub.f64 	%fd326, %fd302, %fd305;
	add.f64 	%fd327, %fd303, %fd304;
	add.f64 	%fd328, %fd278, %fd326;
	add.f64 	%fd329, %fd279, %fd327;
	sub.f64 	%fd330, %fd294, %fd297;
	add.f64 	%fd331, %fd295, %fd296;
	add.f64 	%fd332, %fd282, %fd330;
	add.f64 	%fd333, %fd283, %fd331;
	sub.f64 	%fd334, %fd286, %fd289;
	add.f64 	%fd335, %fd287, %fd288;
	add.f64 	%fd336, %fd334, 0d0000000000000000;
	add.f64 	%fd337, %fd335, 0d0000000000000000;
	add.s32 	%r50, %r46, %r143;
	mad.lo.s32 	%r51, %r50, %r144, %r20;
	cvt.s64.s32 	%rd58, %r51;
	add.s64 	%rd59, %rd58, %rd11;
	shl.b64 	%rd60, %rd59, 4;
	add.s64 	%rd61, %rd10, %rd60;
	ld.global.v2.f64 	{%fd338, %fd339}, [%rd61];
	mul.f64 	%fd340, %fd338, %fd2;
	mul.f64 	%fd341, %fd339, %fd2;
	mul.f64 	%fd342, %fd338, %fd3;
	mul.f64 	%fd343, %fd339, %fd3;
	add.f64 	%fd344, %fd340, %fd343;
	sub.f64 	%fd345, %fd341, %fd342;
	add.f64 	%fd346, %fd300, %fd344;
	add.f64 	%fd347, %fd301, %fd345;
	mul.f64 	%fd348, %fd338, %fd5;
	mul.f64 	%fd349, %fd339, %fd5;
	mul.f64 	%fd350, %fd338, %fd6;
	mul.f64 	%fd351, %fd339, %fd6;
	add.f64 	%fd352, %fd348, %fd351;
	sub.f64 	%fd353, %fd349, %fd350;
	add.f64 	%fd354, %fd308, %fd352;
	add.f64 	%fd355, %fd309, %fd353;
	mul.f64 	%fd356, %fd338, %fd8;
	mul.f64 	%fd357, %fd339, %fd8;
	mul.f64 	%fd358, %fd338, %fd9;
	mul.f64 	%fd359, %fd339, %fd9;
	add.f64 	%fd360, %fd356, %fd359;
	sub.f64 	%fd361, %fd357, %fd358;
	add.f64 	%fd362, %fd316, %fd360;
	add.f64 	%fd363, %fd317, %fd361;
	mul.f64 	%fd364, %fd338, %fd11;
	mul.f64 	%fd365, %fd339, %fd11;
	mul.f64 	%fd366, %fd338, %fd12;
	mul.f64 	%fd367, %fd339, %fd12;
	add.f64 	%fd368, %fd364, %fd367;
	sub.f64 	%fd369, %fd365, %fd366;
	add.f64 	%fd370, %fd320, %fd368;
	add.f64 	%fd371, %fd321, %fd369;
	add.s32 	%r52, %r48, %r146;
	mad.lo.s32 	%r53, %r52, %r148, %r20;
	mul.wide.s32 	%rd62, %r53, 8;
	add.s64 	%rd63, %rd7, %rd62;
	ld.global.nc.f64 	%fd372, [%rd63];
	add.f64 	%fd373, %fd372, %fd13;
	fma.rn.f64 	%fd374, %fd338, %fd373, %fd324;
	fma.rn.f64 	%fd375, %fd339, %fd373, %fd325;
	sub.f64 	%fd376, %fd364, %fd367;
	add.f64 	%fd377, %fd365, %fd366;
	add.f64 	%fd378, %fd328, %fd376;
	add.f64 	%fd379, %fd329, %fd377;
	sub.f64 	%fd380, %fd356, %fd359;
	add.f64 	%fd381, %fd357, %fd358;
	add.f64 	%fd382, %fd332, %fd380;
	add.f64 	%fd383, %fd333, %fd381;
	sub.f64 	%fd384, %fd348, %fd351;
	add.f64 	%fd385, %fd349, %fd350;
	add.f64 	%fd386, %fd336, %fd384;
	add.f64 	%fd387, %fd337, %fd385;
	sub.f64 	%fd388, %fd340, %fd343;
	add.f64 	%fd389, %fd341, %fd342;
	add.f64 	%fd390, %fd388, 0d0000000000000000;
	add.f64 	%fd391, %fd389, 0d0000000000000000;
	add.s32 	%r54, %r50, %r143;
	mad.lo.s32 	%r55, %r54, %r144, %r20;
	cvt.s64.s32 	%rd64, %r55;
	add.s64 	%rd65, %rd64, %rd11;
	shl.b64 	%rd66, %rd65, 4;
	add.s64 	%rd67, %rd10, %rd66;
	ld.global.v2.f64 	{%fd392, %fd393}, [%rd67];
	mul.f64 	%fd394, %fd392, %fd2;
	mul.f64 	%fd395, %fd393, %fd2;
	mul.f64 	%fd396, %fd392, %fd3;
	mul.f64 	%fd397, %fd393, %fd3;
	add.f64 	%fd398, %fd394, %fd397;
	sub.f64 	%fd399, %fd395, %fd396;
	add.f64 	%fd400, %fd354, %fd398;
	add.f64 	%fd401, %fd355, %fd399;
	mul.f64 	%fd402, %fd392, %fd5;
	mul.f64 	%fd403, %fd393, %fd5;
	mul.f64 	%fd404, %fd392, %fd6;
	mul.f64 	%fd405, %fd393, %fd6;
	add.f64 	%fd406, %fd402, %fd405;
	sub.f64 	%fd407, %fd403, %fd404;
	add.f64 	%fd408, %fd362, %fd406;
	add.f64 	%fd409, %fd363, %fd407;
	mul.f64 	%fd410, %fd392, %fd8;
	mul.f64 	%fd411, %fd393, %fd8;
	mul.f64 	%fd412, %fd392, %fd9;
	mul.f64 	%fd413, %fd393, %fd9;
	add.f64 	%fd414, %fd410, %fd413;
	sub.f64 	%fd415, %fd411, %fd412;
	add.f64 	%fd416, %fd370, %fd414;
	add.f64 	%fd417, %fd371, %fd415;
	mul.f64 	%fd418, %fd392, %fd11;
	mul.f64 	%fd419, %fd393, %fd11;
	mul.f64 	%fd420, %fd392, %fd12;
	mul.f64 	%fd421, %fd393, %fd12;
	add.f64 	%fd422, %fd418, %fd421;
	sub.f64 	%fd423, %fd419, %fd420;
	add.f64 	%fd424, %fd374, %fd422;
	add.f64 	%fd425, %fd375, %fd423;
	add.s32 	%r56, %r52, %r146;
	mad.lo.s32 	%r57, %r56, %r148, %r20;
	mul.wide.s32 	%rd68, %r57, 8;
	add.s64 	%rd69, %rd7, %rd68;
	ld.global.nc.f64 	%fd426, [%rd69];
	add.f64 	%fd427, %fd426, %fd13;
	fma.rn.f64 	%fd428, %fd392, %fd427, %fd378;
	fma.rn.f64 	%fd429, %fd393, %fd427, %fd379;
	sub.f64 	%fd430, %fd418, %fd421;
	add.f64 	%fd431, %fd419, %fd420;
	add.f64 	%fd432, %fd382, %fd430;
	add.f64 	%fd433, %fd383, %fd431;
	sub.f64 	%fd434, %fd410, %fd413;
	add.f64 	%fd435, %fd411, %fd412;
	add.f64 	%fd436, %fd386, %fd434;
	add.f64 	%fd437, %fd387, %fd435;
	sub.f64 	%fd438, %fd402, %fd405;
	add.f64 	%fd439, %fd403, %fd404;
	add.f64 	%fd440, %fd390, %fd438;
	add.f64 	%fd441, %fd391, %fd439;
	sub.f64 	%fd442, %fd394, %fd397;
	add.f64 	%fd443, %fd395, %fd396;
	add.f64 	%fd444, %fd442, 0d0000000000000000;
	add.f64 	%fd445, %fd443, 0d0000000000000000;
	add.s32 	%r58, %r54, %r143;
	mad.lo.s32 	%r59, %r58, %r144, %r20;
	cvt.s64.s32 	%rd70, %r59;
	add.s64 	%rd71, %rd70, %rd11;
	shl.b64 	%rd72, %rd71, 4;
	add.s64 	%rd73, %rd10, %rd72;
	ld.global.v2.f64 	{%fd446, %fd447}, [%rd73];
	mul.f64 	%fd448, %fd446, %fd2;
	mul.f64 	%fd449, %fd447, %fd2;
	mul.f64 	%fd450, %fd446, %fd3;
	mul.f64 	%fd451, %fd447, %fd3;
	add.f64 	%fd452, %fd448, %fd451;
	sub.f64 	%fd453, %fd449, %fd450;
	add.f64 	%fd454, %fd408, %fd452;
	add.f64 	%fd455, %fd409, %fd453;
	add.s32 	%r60, %r42, %r15;
	mad.lo.s32 	%r61, %r60, %r144, %r20;
	mul.wide.s32 	%rd74, %r61, 16;
	add.s64 	%rd75, %rd8, %rd74;
	st.global.v2.f64 	[%rd75], {%fd454, %fd455};
	mul.f64 	%fd456, %fd446, %fd5;
	mul.f64 	%fd457, %fd447, %fd5;
	mul.f64 	%fd458, %fd446, %fd6;
	mul.f64 	%fd459, %fd447, %fd6;
	add.f64 	%fd460, %fd456, %fd459;
	sub.f64 	%fd461, %fd457, %fd458;
	add.f64 	%fd462, %fd416, %fd460;
	add.f64 	%fd463, %fd417, %fd461;
	mul.f64 	%fd464, %fd446, %fd8;
	mul.f64 	%fd465, %fd447, %fd8;
	mul.f64 	%fd466, %fd446, %fd9;
	mul.f64 	%fd467, %fd447, %fd9;
	add.f64 	%fd468, %fd464, %fd467;
	sub.f64 	%fd469, %fd465, %fd466;
	add.f64 	%fd470, %fd424, %fd468;
	add.f64 	%fd471, %fd425, %fd469;
	mul.f64 	%fd472, %fd446, %fd11;
	mul.f64 	%fd473, %fd447, %fd11;
	mul.f64 	%fd474, %fd446, %fd12;
	mul.f64 	%fd475, %fd447, %fd12;
	add.f64 	%fd476, %fd472, %fd475;
	sub.f64 	%fd477, %fd473, %fd474;
	add.f64 	%fd478, %fd428, %fd476;
	add.f64 	%fd479, %fd429, %fd477;
	add.s32 	%r62, %r56, %r146;
	mad.lo.s32 	%r63, %r62, %r148, %r20;
	mul.wide.s32 	%rd76, %r63, 8;
	add.s64 	%rd77, %rd7, %rd76;
	ld.global.nc.f64 	%fd480, [%rd77];
	add.f64 	%fd481, %fd480, %fd13;
	fma.rn.f64 	%fd482, %fd446, %fd481, %fd432;
	fma.rn.f64 	%fd483, %fd447, %fd481, %fd433;
	sub.f64 	%fd484, %fd472, %fd475;
	add.f64 	%fd485, %fd473, %fd474;
	add.f64 	%fd486, %fd436, %fd484;
	add.f64 	%fd487, %fd437, %fd485;
	sub.f64 	%fd488, %fd464, %fd467;
	add.f64 	%fd489, %fd465, %fd466;
	add.f64 	%fd490, %fd440, %fd488;
	add.f64 	%fd491, %fd441, %fd489;
	sub.f64 	%fd492, %fd456, %fd459;
	add.f64 	%fd493, %fd457, %fd458;
	add.f64 	%fd494, %fd444, %fd492;
	add.f64 	%fd495, %fd445, %fd493;
	sub.f64 	%fd496, %fd448, %fd451;
	add.f64 	%fd497, %fd449, %fd450;
	add.f64 	%fd498, %fd496, 0d0000000000000000;
	add.f64 	%fd499, %fd497, 0d0000000000000000;
	add.s32 	%r64, %r58, %r143;
	mad.lo.s32 	%r65, %r64, %r144, %r20;
	cvt.s64.s32 	%rd78, %r65;
	add.s64 	%rd79, %rd78, %rd11;
	shl.b64 	%rd80, %rd79, 4;
	add.s64 	%rd81, %rd10, %rd80;
	ld.global.v2.f64 	{%fd500, %fd501}, [%rd81];
	mul.f64 	%fd502, %fd500, %fd2;
	mul.f64 	%fd503, %fd501, %fd2;
	mul.f64 	%fd504, %fd500, %fd3;
	mul.f64 	%fd505, %fd501, %fd3;
	add.f64 	%fd506, %fd502, %fd505;
	sub.f64 	%fd507, %fd503, %fd504;
	add.f64 	%fd508, %fd462, %fd506;
	add.f64 	%fd509, %fd463, %fd507;
	add.s32 	%r66, %r60, %r143;
	mad.lo.s32 	%r67, %r66, %r144, %r20;
	mul.wide.s32 	%rd82, %r67, 16;
	add.s64 	%rd83, %rd8, %rd82;
	st.global.v2.f64 	[%rd83], {%fd508, %fd509};
	mul.f64 	%fd510, %fd500, %fd5;
	mul.f64 	%fd511, %fd501, %fd5;
	mul.f64 	%fd512, %fd500, %fd6;
	mul.f64 	%fd513, %fd501, %fd6;
	add.f64 	%fd514, %fd510, %fd513;
	sub.f64 	%fd515, %fd511, %fd512;
	add.f64 	%fd516, %fd470, %fd514;
	add.f64 	%fd517, %fd471, %fd515;
	mul.f64 	%fd518, %fd500, %fd8;
	mul.f64 	%fd519, %fd501, %fd8;
	mul.f64 	%fd520, %fd500, %fd9;
	mul.f64 	%fd521, %fd501, %fd9;
	add.f64 	%fd522, %fd518, %fd521;
	sub.f64 	%fd523, %fd519, %fd520;
	add.f64 	%fd524, %fd478, %fd522;
	add.f64 	%fd525, %fd479, %fd523;
	mul.f64 	%fd526, %fd500, %fd11;
	mul.f64 	%fd527, %fd501, %fd11;
	mul.f64 	%fd528, %fd500, %fd12;
	mul.f64 	%fd529, %fd501, %fd12;
	add.f64 	%fd530, %fd526, %fd529;
	sub.f64 	%fd531, %fd527, %fd528;
	add.f64 	%fd532, %fd482, %fd530;
	add.f64 	%fd533, %fd483, %fd531;
	add.s32 	%r68, %r62, %r146;
	mad.lo.s32 	%r69, %r68, %r148, %r20;
	mul.wide.s32 	%rd84, %r69, 8;
	add.s64 	%rd85, %rd7, %rd84;
	ld.global.nc.f64 	%fd534, [%rd85];
	add.f64 	%fd535, %fd534, %fd13;
	fma.rn.f64 	%fd536, %fd500, %fd535, %fd486;
	fma.rn.f64 	%fd537, %fd501, %fd535, %fd487;
	sub.f64 	%fd538, %fd526, %fd529;
	add.f64 	%fd539, %fd527, %fd528;
	add.f64 	%fd540, %fd490, %fd538;
	add.f64 	%fd541, %fd491, %fd539;
	sub.f64 	%fd542, %fd518, %fd521;
	add.f64 	%fd543, %fd519, %fd520;
	add.f64 	%fd544, %fd494, %fd542;
	add.f64 	%fd545, %fd495, %fd543;
	sub.f64 	%fd546, %fd510, %fd513;
	add.f64 	%fd547, %fd511, %fd512;
	add.f64 	%fd548, %fd498, %fd546;
	add.f64 	%fd549, %fd499, %fd547;
	sub.f64 	%fd550, %fd502, %fd505;
	add.f64 	%fd551, %fd503, %fd504;
	add.f64 	%fd552, %fd550, 0d0000000000000000;
	add.f64 	%fd553, %fd551, 0d0000000000000000;
	add.s32 	%r70, %r64, %r143;
	mad.lo.s32 	%r71, %r70, %r144, %r20;
	cvt.s64.s32 	%rd86, %r71;
	add.s64 	%rd87, %rd86, %rd11;
	shl.b64 	%rd88, %rd87, 4;
	add.s64 	%rd89, %rd10, %rd88;
	ld.global.v2.f64 	{%fd554, %fd555}, [%rd89];
	mul.f64 	%fd556, %fd554, %fd2;
	mul.f64 	%fd557, %fd555, %fd2;
	mul.f64 	%fd558, %fd554, %fd3;
	mul.f64 	%fd559, %fd555, %fd3;
	add.f64 	%fd560, %fd556, %fd559;
	sub.f64 	%fd561, %fd557, %fd558;
	add.f64 	%fd562, %fd516, %fd560;
	add.f64 	%fd563, %fd517, %fd561;
	add.s32 	%r72, %r66, %r143;
	mad.lo.s32 	%r73, %r72, %r144, %r20;
	mul.wide.s32 	%rd90, %r73, 16;
	add.s64 	%rd91, %rd8, %rd90;
	st.global.v2.f64 	[%rd91], {%fd562, %fd563};
	mul.f64 	%fd564, %fd554, %fd5;
	mul.f64 	%fd565, %fd555, %fd5;
	mul.f64 	%fd566, %fd554, %fd6;
	mul.f64 	%fd567, %fd555, %fd6;
	add.f64 	%fd568, %fd564, %fd567;
	sub.f64 	%fd569, %fd565, %fd566;
	add.f64 	%fd570, %fd524, %fd568;
	add.f64 	%fd571, %fd525, %fd569;
	mul.f64 	%fd572, %fd554, %fd8;
	mul.f64 	%fd573, %fd555, %fd8;
	mul.f64 	%fd574, %fd554, %fd9;
	mul.f64 	%fd575, %fd555, %fd9;
	add.f64 	%fd576, %fd572, %fd575;
	sub.f64 	%fd577, %fd573, %fd574;
	add.f64 	%fd578, %fd532, %fd576;
	add.f64 	%fd579, %fd533, %fd577;
	mul.f64 	%fd580, %fd554, %fd11;
	mul.f64 	%fd581, %fd555, %fd11;
	mul.f64 	%fd582, %fd554, %fd12;
	mul.f64 	%fd583, %fd555, %fd12;
	add.f64 	%fd584, %fd580, %fd583;
	sub.f64 	%fd585, %fd581, %fd582;
	add.f64 	%fd586, %fd536, %fd584;
	add.f64 	%fd587, %fd537, %fd585;
	add.s32 	%r74, %r68, %r146;
	mad.lo.s32 	%r75, %r74, %r148, %r20;
	mul.wide.s32 	%rd92, %r75, 8;
	add.s64 	%rd93, %rd7, %rd92;
	ld.global.nc.f64 	%fd588, [%rd93];
	add.f64 	%fd589, %fd588, %fd13;
	fma.rn.f64 	%fd590, %fd554, %fd589, %fd540;
	fma.rn.f64 	%fd591, %fd555, %fd589, %fd541;
	sub.f64 	%fd592, %fd580, %fd583;
	add.f64 	%fd593, %fd581, %fd582;
	add.f64 	%fd594, %fd544, %fd592;
	add.f64 	%fd595, %fd545, %fd593;
	sub.f64 	%fd596, %fd572, %fd575;
	add.f64 	%fd597, %fd573, %fd574;
	add.f64 	%fd598, %fd548, %fd596;
	add.f64 	%fd599, %fd549, %fd597;
	sub.f64 	%fd600, %fd564, %fd567;
	add.f64 	%fd601, %fd565, %fd566;
	add.f64 	%fd602, %fd552, %fd600;
	add.f64 	%fd603, %fd553, %fd601;
	sub.f64 	%fd604, %fd556, %fd559;
	add.f64 	%fd605, %fd557, %fd558;
	add.f64 	%fd606, %fd604, 0d0000000000000000;
	add.f64 	%fd607, %fd605, 0d0000000000000000;
	add.s32 	%r76, %r70, %r143;
	mad.lo.s32 	%r77, %r76, %r144, %r20;
	cvt.s64.s32 	%rd94, %r77;
	add.s64 	%rd95, %rd94, %rd11;
	shl.b64 	%rd96, %rd95, 4;
	add.s64 	%rd97, %rd10, %rd96;
	ld.global.v2.f64 	{%fd608, %fd609}, [%rd97];
	mul.f64 	%fd610, %fd608, %fd2;
	mul.f64 	%fd611, %fd609, %fd2;
	mul.f64 	%fd612, %fd608, %fd3;
	mul.f64 	%fd613, %fd609, %fd3;
	add.f64 	%fd614, %fd610, %fd613;
	sub.f64 	%fd615, %fd611, %fd612;
	add.f64 	%fd616, %fd570, %fd614;
	add.f64 	%fd617, %fd571, %fd615;
	add.s32 	%r78, %r72, %r143;
	mad.lo.s32 	%r79, %r78, %r144, %r20;
	mul.wide.s32 	%rd98, %r79, 16;
	add.s64 	%rd99, %rd8, %rd98;
	st.global.v2.f64 	[%rd99], {%fd616, %fd617};
	mul.f64 	%fd618, %fd608, %fd5;
	mul.f64 	%fd619, %fd609, %fd5;
	mul.f64 	%fd620, %fd608, %fd6;
	mul.f64 	%fd621, %fd609, %fd6;
	add.f64 	%fd622, %fd618, %fd621;
	sub.f64 	%fd623, %fd619, %fd620;
	add.f64 	%fd624, %fd578, %fd622;
	add.f64 	%fd625, %fd579, %fd623;
	mul.f64 	%fd626, %fd608, %fd8;
	mul.f64 	%fd627, %fd609, %fd8;
	mul.f64 	%fd628, %fd608, %fd9;
	mul.f64 	%fd629, %fd609, %fd9;
	add.f64 	%fd630, %fd626, %fd629;
	sub.f64 	%fd631, %fd627, %fd628;
	add.f64 	%fd632, %fd586, %fd630;
	add.f64 	%fd633, %fd587, %fd631;
	mul.f64 	%fd634, %fd608, %fd11;
	mul.f64 	%fd635, %fd609, %fd11;
	mul.f64 	%fd636, %fd608, %fd12;
	mul.f64 	%fd637, %fd609, %fd12;
	add.f64 	%fd638, %fd634, %fd637;
	sub.f64 	%fd639, %fd635, %fd636;
	add.f64 	%fd640, %fd590, %fd638;
	add.f64 	%fd641, %fd591, %fd639;
	add.s32 	%r80, %r74, %r146;
	mad.lo.s32 	%r81, %r80, %r148, %r20;
	mul.wide.s32 	%rd100, %r81, 8;
	add.s64 	%rd101, %rd7, %rd100;
	ld.global.nc.f64 	%fd642, [%rd101];
	add.f64 	%fd643, %fd642, %fd13;
	fma.rn.f64 	%fd644, %fd608, %fd643, %fd594;
	fma.rn.f64 	%fd645, %fd609, %fd643, %fd595;
	sub.f64 	%fd646, %fd634, %fd637;
	add.f64 	%fd647, %fd635, %fd636;
	add.f64 	%fd648, %fd598, %fd646;
	add.f64 	%fd649, %fd599, %fd647;
	sub.f64 	%fd650, %fd626, %fd629;
	add.f64 	%fd651, %fd627, %fd628;
	add.f64 	%fd652, %fd602, %fd650;
	add.f64 	%fd653, %fd603, %fd651;
	sub.f64 	%fd654, %fd618, %fd621;
	add.f64 	%fd655, %fd619, %fd620;
	add.f64 	%fd656, %fd606, %fd654;
	add.f64 	%fd657, %fd607, %fd655;
	sub.f64 	%fd658, %fd610, %fd613;
	add.f64 	%fd659, %fd611, %fd612;
	add.f64 	%fd660, %fd658, 0d0000000000000000;
	add.f64 	%fd661, %fd659, 0d0000000000000000;
	add.s32 	%r82, %r76, %r143;
	mad.lo.s32 	%r83, %r82, %r144, %r20;
	cvt.s64.s32 	%rd102, %r83;
	add.s64 	%rd103, %rd102, %rd11;
	shl.b64 	%rd104, %rd103, 4;
	add.s64 	%rd105, %rd10, %rd104;
	ld.global.v2.f64 	{%fd662, %fd663}, [%rd105];
	mul.f64 	%fd664, %fd662, %fd2;
	mul.f64 	%fd665, %fd663, %fd2;
	mul.f64 	%fd666, %fd662, %fd3;
	mul.f64 	%fd667, %fd663, %fd3;
	add.f64 	%fd668, %fd664, %fd667;
	sub.f64 	%fd669, %fd665, %fd666;
	add.f64 	%fd670, %fd624, %fd668;
	add.f64 	%fd671, %fd625, %fd669;
	add.s32 	%r84, %r78, %r143;
	mad.lo.s32 	%r85, %r84, %r144, %r20;
	mul.wide.s32 	%rd106, %r85, 16;
	add.s64 	%rd107, %rd8, %rd106;
	st.global.v2.f64 	[%rd107], {%fd670, %fd671};
	mul.f64 	%fd672, %fd662, %fd5;
	mul.f64 	%fd673, %fd663, %fd5;
	mul.f64 	%fd674, %fd662, %fd6;
	mul.f64 	%fd675, %fd663, %fd6;
	add.f64 	%fd676, %fd672, %fd675;
	sub.f64 	%fd677, %fd673, %fd674;
	add.f64 	%fd678, %fd632, %fd676;
	add.f64 	%fd679, %fd633, %fd677;
	mul.f64 	%fd680, %fd662, %fd8;
	mul.f64 	%fd681, %fd663, %fd8;
	mul.f64 	%fd682, %fd662, %fd9;
	mul.f64 	%fd683, %fd663, %fd9;
	add.f64 	%fd684, %fd680, %fd683;
	sub.f64 	%fd685, %fd681, %fd682;
	add.f64 	%fd686, %fd640, %fd684;
	add.f64 	%fd687, %fd641, %fd685;
	mul.f64 	%fd688, %fd662, %fd11;
	mul.f64 	%fd689, %fd663, %fd11;
	mul.f64 	%fd690, %fd662, %fd12;
	mul.f64 	%fd691, %fd663, %fd12;
	add.f64 	%fd692, %fd688, %fd691;
	sub.f64 	%fd693, %fd689, %fd690;
	add.f64 	%fd694, %fd644, %fd692;
	add.f64 	%fd695, %fd645, %fd693;
	add.s32 	%r86, %r80, %r146;
	mad.lo.s32 	%r87, %r86, %r148, %r20;
	mul.wide.s32 	%rd108, %r87, 8;
	add.s64 	%rd109, %rd7, %rd108;
	ld.global.nc.f64 	%fd696, [%rd109];
	add.f64 	%fd697, %fd696, %fd13;
	fma.rn.f64 	%fd698, %fd662, %fd697, %fd648;
	fma.rn.f64 	%fd699, %fd663, %fd697, %fd649;
	sub.f64 	%fd700, %fd688, %fd691;
	add.f64 	%fd701, %fd689, %fd690;
	add.f64 	%fd702, %fd652, %fd700;
	add.f64 	%fd703, %fd653, %fd701;
	sub.f64 	%fd704, %fd680, %fd683;
	add.f64 	%fd705, %fd681, %fd682;
	add.f64 	%fd706, %fd656, %fd704;
	add.f64 	%fd707, %fd657, %fd705;
	sub.f64 	%fd708, %fd672, %fd675;
	add.f64 	%fd709, %fd673, %fd674;
	add.f64 	%fd710, %fd660, %fd708;
	add.f64 	%fd711, %fd661, %fd709;
	sub.f64 	%fd712, %fd664, %fd667;
	add.f64 	%fd713, %fd665, %fd666;
	add.f64 	%fd714, %fd22, %fd712;
	add.f64 	%fd715, %fd23, %fd713;
	add.s32 	%r88, %r82, %r143;
	mad.lo.s32 	%r89, %r88, %r144, %r20;
	cvt.s64.s32 	%rd110, %r89;
	add.s64 	%rd111, %rd110, %rd11;
	shl.b64 	%rd112, %rd111, 4;
	add.s64 	%rd113, %rd10, %rd112;
	ld.global.v2.f64 	{%fd716, %fd717}, [%rd113];
	mul.f64 	%fd718, %fd716, %fd2;
	mul.f64 	%fd719, %fd717, %fd2;
	mul.f64 	%fd720, %fd716, %fd3;
	mul.f64 	%fd721, %fd717, %fd3;
	add.f64 	%fd722, %fd718, %fd721;
	sub.f64 	%fd723, %fd719, %fd720;
	add.f64 	%fd724, %fd678, %fd722;
	add.f64 	%fd725, %fd679, %fd723;
	add.s32 	%r90, %r84, %r143;
	mad.lo.s32 	%r91, %r90, %r144, %r20;
	mul.wide.s32 	%rd114, %r91, 16;
	add.s64 	%rd115, %rd8, %rd114;
	st.global.v2.f64 	[%rd115], {%fd724, %fd725};
	mul.f64 	%fd726, %fd716, %fd5;
	mul.f64 	%fd727, %fd717, %fd5;
	mul.f64 	%fd728, %fd716, %fd6;
	mul.f64 	%fd729, %fd717, %fd6;
	add.f64 	%fd730, %fd726, %fd729;
	sub.f64 	%fd731, %fd727, %fd728;
	add.f64 	%fd732, %fd686, %fd730;
	add.f64 	%fd733, %fd687, %fd731;
	mul.f64 	%fd734, %fd716, %fd8;
	mul.f64 	%fd735, %fd717, %fd8;
	mul.f64 	%fd736, %fd716, %fd9;
	mul.f64 	%fd737, %fd717, %fd9;
	add.f64 	%fd738, %fd734, %fd737;
	sub.f64 	%fd739, %fd735, %fd736;
	add.f64 	%fd740, %fd694, %fd738;
	add.f64 	%fd741, %fd695, %fd739;
	mul.f64 	%fd742, %fd716, %fd11;
	mul.f64 	%fd743, %fd717, %fd11;
	mul.f64 	%fd744, %fd716, %fd12;
	mul.f64 	%fd745, %fd717, %fd12;
	add.f64 	%fd746, %fd742, %fd745;
	sub.f64 	%fd747, %fd743, %fd744;
	add.f64 	%fd748, %fd698, %fd746;
	add.f64 	%fd749, %fd699, %fd747;
	add.s32 	%r92, %r86, %r146;
	mad.lo.s32 	%r93, %r92, %r148, %r20;
	mul.wide.s32 	%rd116, %r93, 8;
	add.s64 	%rd117, %rd7, %rd116;
	ld.global.nc.f64 	%fd750, [%rd117];
	add.f64 	%fd751, %fd750, %fd13;
	fma.rn.f64 	%fd752, %fd716, %fd751, %fd702;
	fma.rn.f64 	%fd753, %fd717, %fd751, %fd703;
	sub.f64 	%fd754, %fd742, %fd745;
	add.f64 	%fd755, %fd743, %fd744;
	add.f64 	%fd756, %fd706, %fd754;
	add.f64 	%fd757, %fd707, %fd755;
	sub.f64 	%fd758, %fd734, %fd737;
	add.f64 	%fd759, %fd735, %fd736;
	add.f64 	%fd760, %fd710, %fd758;
	add.f64 	%fd761, %fd711, %fd759;
	sub.f64 	%fd762, %fd726, %fd729;
	add.f64 	%fd763, %fd727, %fd728;
	add.f64 	%fd764, %fd714, %fd762;
	add.f64 	%fd765, %fd715, %fd763;
	sub.f64 	%fd766, %fd718, %fd721;
	add.f64 	%fd767, %fd719, %fd720;
	add.f64 	%fd768, %fd76, %fd766;
	add.f64 	%fd769, %fd77, %fd767;
	add.s32 	%r94, %r88, %r143;
	mad.lo.s32 	%r95, %r94, %r144, %r20;
	cvt.s64.s32 	%rd118, %r95;
	add.s64 	%rd119, %rd118, %rd11;
	shl.b64 	%rd120, %rd119, 4;
	add.s64 	%rd121, %rd10, %rd120;
	ld.global.v2.f64 	{%fd770, %fd771}, [%rd121];
	mul.f64 	%fd772, %fd770, %fd2;
	mul.f64 	%fd773, %fd771, %fd2;
	mul.f64 	%fd774, %fd770, %fd3;
	mul.f64 	%fd775, %fd771, %fd3;
	add.f64 	%fd776, %fd772, %fd775;
	sub.f64 	%fd777, %fd773, %fd774;
	add.f64 	%fd778, %fd732, %fd776;
	add.f64 	%fd779, %fd733, %fd777;
	add.s32 	%r96, %r90, %r143;
	mad.lo.s32 	%r97, %r96, %r144, %r20;
	mul.wide.s32 	%rd122, %r97, 16;
	add.s64 	%rd123, %rd8, %rd122;
	st.global.v2.f64 	[%rd123], {%fd778, %fd779};
	mul.f64 	%fd780, %fd770, %fd5;
	mul.f64 	%fd781, %fd771, %fd5;
	mul.f64 	%fd782, %fd770, %fd6;
	mul.f64 	%fd783, %fd771, %fd6;
	add.f64 	%fd784, %fd780, %fd783;
	sub.f64 	%fd785, %fd781, %fd782;
	add.f64 	%fd786, %fd740, %fd784;
	add.f64 	%fd787, %fd741, %fd785;
	mul.f64 	%fd788, %fd770, %fd8;
	mul.f64 	%fd789, %fd771, %fd8;
	mul.f64 	%fd790, %fd770, %fd9;
	mul.f64 	%fd791, %fd771, %fd9;
	add.f64 	%fd792, %fd788, %fd791;
	sub.f64 	%fd793, %fd789, %fd790;
	add.f64 	%fd794, %fd748, %fd792;
	add.f64 	%fd795, %fd749, %fd793;
	mul.f64 	%fd796, %fd770, %fd11;
	mul.f64 	%fd797, %fd771, %fd11;
	mul.f64 	%fd798, %fd770, %fd12;
	mul.f64 	%fd799, %fd771, %fd12;
	add.f64 	%fd800, %fd796, %fd799;
	sub.f64 	%fd801, %fd797, %fd798;
	add.f64 	%fd802, %fd752, %fd800;
	add.f64 	%fd803, %fd753, %fd801;
	add.s32 	%r98, %r92, %r146;
	mad.lo.s32 	%r99, %r98, %r148, %r20;
	mul.wide.s32 	%rd124, %r99, 8;
	add.s64 	%rd125, %rd7, %rd124;
	ld.global.nc.f64 	%fd804, [%rd125];
	add.f64 	%fd805, %fd804, %fd13;
	fma.rn.f64 	%fd806, %fd770, %fd805, %fd756;
	fma.rn.f64 	%fd807, %fd771, %fd805, %fd757;
	sub.f64 	%fd808, %fd796, %fd799;
	add.f64 	%fd809, %fd797, %fd798;
	add.f64 	%fd810, %fd760, %fd808;
	add.f64 	%fd811, %fd761, %fd809;
	sub.f64 	%fd812, %fd788, %fd791;
	add.f64 	%fd813, %fd789, %fd790;
	add.f64 	%fd814, %fd764, %fd812;
	add.f64 	%fd815, %fd765, %fd813;
	sub.f64 	%fd816, %fd780, %fd783;
	add.f64 	%fd817, %fd781, %fd782;
	add.f64 	%fd818, %fd768, %fd816;
	add.f64 	%fd819, %fd769, %fd817;
	sub.f64 	%fd820, %fd772, %fd775;
	add.f64 	%fd821, %fd773, %fd774;
	add.f64 	%fd822, %fd130, %fd820;
	add.f64 	%fd823, %fd131, %fd821;
	add.s32 	%r100, %r94, %r143;
	mad.lo.s32 	%r101, %r100, %r144, %r20;
	cvt.s64.s32 	%rd126, %r101;
	add.s64 	%rd127, %rd126, %rd11;
	shl.b64 	%rd128, %rd127, 4;
	add.s64 	%rd129, %rd10, %rd128;
	ld.global.v2.f64 	{%fd824, %fd825}, [%rd129];
	mul.f64 	%fd826, %fd824, %fd2;
	mul.f64 	%fd827, %fd825, %fd2;
	mul.f64 	%fd828, %fd824, %fd3;
	mul.f64 	%fd829, %fd825, %fd3;
	add.f64 	%fd830, %fd826, %fd829;
	sub.f64 	%fd831, %fd827, %fd828;
	add.f64 	%fd832, %fd786, %fd830;
	add.f64 	%fd833, %fd787, %fd831;
	add.s32 	%r102, %r96, %r143;
	mad.lo.s32 	%r103, %r102, %r144, %r20;
	mul.wide.s32 	%rd130, %r103, 16;
	add.s64 	%rd131, %rd8, %rd130;
	st.global.v2.f64 	[%rd131], {%fd832, %fd833};
	mul.f64 	%fd834, %fd824, %fd5;
	mul.f64 	%fd835, %fd825, %fd5;
	mul.f64 	%fd836, %fd824, %fd6;
	mul.f64 	%fd837, %fd825, %fd6;
	add.f64 	%fd838, %fd834, %fd837;
	sub.f64 	%fd839, %fd835, %fd836;
	add.f64 	%fd840, %fd794, %fd838;
	add.f64 	%fd841, %fd795, %fd839;
	mul.f64 	%fd842, %fd824, %fd8;
	mul.f64 	%fd843, %fd825, %fd8;
	mul.f64 	%fd844, %fd824, %fd9;
	mul.f64 	%fd845, %fd825, %fd9;
	add.f64 	%fd846, %fd842, %fd845;
	sub.f64 	%fd847, %fd843, %fd844;
	add.f64 	%fd848, %fd802, %fd846;
	add.f64 	%fd849, %fd803, %fd847;
	mul.f64 	%fd850, %fd824, %fd11;
	mul.f64 	%fd851, %fd825, %fd11;
	mul.f64 	%fd852, %fd824, %fd12;
	mul.f64 	%fd853, %fd825, %fd12;
	add.f64 	%fd854, %fd850, %fd853;
	sub.f64 	%fd855, %fd851, %fd852;
	add.f64 	%fd856, %fd806, %fd854;
	add.f64 	%fd857, %fd807, %fd855;
	add.s32 	%r104, %r98, %r146;
	mad.lo.s32 	%r105, %r104, %r148, %r20;
	mul.wide.s32 	%rd132, %r105, 8;
	add.s64 	%rd133, %rd7, %rd132;
	ld.global.nc.f64 	%fd858, [%rd133];
	add.f64 	%fd859, %fd858, %fd13;
	fma.rn.f64 	%fd860, %fd824, %fd859, %fd810;
	fma.rn.f64 	%fd861, %fd825, %fd859, %fd811;
	sub.f64 	%fd862, %fd850, %fd853;
	add.f64 	%fd863, %fd851, %fd852;
	add.f64 	%fd864, %fd814, %fd862;
	add.f64 	%fd865, %fd815, %fd863;
	sub.f64 	%fd866, %fd842, %fd845;
	add.f64 	%fd867, %fd843, %fd844;
	add.f64 	%fd868, %fd818, %fd866;
	add.f64 	%fd869, %fd819, %fd867;
	sub.f64 	%fd870, %fd834, %fd837;
	add.f64 	%fd871, %fd835, %fd836;
	add.f64 	%fd872, %fd822, %fd870;
	add.f64 	%fd873, %fd823, %fd871;
	sub.f64 	%fd874, %fd826, %fd829;
	add.f64 	%fd875, %fd827, %fd828;
	add.f64 	%fd876, %fd184, %fd874;
	add.f64 	%fd877, %fd185, %fd875;
	add.s32 	%r106, %r100, %r143;
	mad.lo.s32 	%r107, %r106, %r144, %r20;
	cvt.s64.s32 	%rd134, %r107;
	add.s64 	%rd135, %rd134, %rd11;
	shl.b64 	%rd136, %rd135, 4;
	add.s64 	%rd137, %rd10, %rd136;
	ld.global.v2.f64 	{%fd878, %fd879}, [%rd137];
	mul.f64 	%fd880, %fd878, %fd2;
	mul.f64 	%fd881, %fd879, %fd2;
	mul.f64 	%fd882, %fd878, %fd3;
	mul.f64 	%fd883, %fd879, %fd3;
	add.f64 	%fd884, %fd880, %fd883;
	sub.f64 	%fd885, %fd881, %fd882;
	add.f64 	%fd886, %fd840, %fd884;
	add.f64 	%fd887, %fd841, %fd885;
	add.s32 	%r108, %r102, %r143;
	mad.lo.s32 	%r109, %r108, %r144, %r20;
	mul.wide.s32 	%rd138, %r109, 16;
	add.s64 	%rd139, %rd8, %rd138;
	st.global.v2.f64 	[%rd139], {%fd886, %fd887};
	mul.f64 	%fd888, %fd878, %fd5;
	mul.f64 	%fd889, %fd879, %fd5;
	mul.f64 	%fd890, %fd878, %fd6;
	mul.f64 	%fd891, %fd879, %fd6;
	add.f64 	%fd892, %fd888, %fd891;
	sub.f64 	%fd893, %fd889, %fd890;
	add.f64 	%fd894, %fd848, %fd892;
	add.f64 	%fd895, %fd849, %fd893;
	mul.f64 	%fd896, %fd878, %fd8;
	mul.f64 	%fd897, %fd879, %fd8;
	mul.f64 	%fd898, %fd878, %fd9;
	mul.f64 	%fd899, %fd879, %fd9;
	add.f64 	%fd900, %fd896, %fd899;
	sub.f64 	%fd901, %fd897, %fd898;
	add.f64 	%fd902, %fd856, %fd900;
	add.f64 	%fd903, %fd857, %fd901;
	mul.f64 	%fd904, %fd878, %fd11;
	mul.f64 	%fd905, %fd879, %fd11;
	mul.f64 	%fd906, %fd878, %fd12;
	mul.f64 	%fd907, %fd879, %fd12;
	add.f64 	%fd908, %fd904, %fd907;
	sub.f64 	%fd909, %fd905, %fd906;
	add.f64 	%fd910, %fd860, %fd908;
	add.f64 	%fd911, %fd861, %fd909;
	add.s32 	%r110, %r104, %r146;
	mad.lo.s32 	%r111, %r110, %r148, %r20;
	mul.wide.s32 	%rd140, %r111, 8;
	add.s64 	%rd141, %rd7, %rd140;
	ld.global.nc.f64 	%fd912, [%rd141];
	add.f64 	%fd913, %fd912, %fd13;
	fma.rn.f64 	%fd914, %fd878, %fd913, %fd864;
	fma.rn.f64 	%fd915, %fd879, %fd913, %fd865;
	sub.f64 	%fd916, %fd904, %fd907;
	add.f64 	%fd917, %fd905, %fd906;
	add.f64 	%fd918, %fd868, %fd916;
	add.f64 	%fd919, %fd869, %fd917;
	sub.f64 	%fd920, %fd896, %fd899;
	add.f64 	%fd921, %fd897, %fd898;
	add.f64 	%fd922, %fd872, %fd920;
	add.f64 	%fd923, %fd873, %fd921;
	sub.f64 	%fd924, %fd888, %fd891;
	add.f64 	%fd925, %fd889, %fd890;
	add.f64 	%fd926, %fd876, %fd924;
	add.f64 	%fd927, %fd877, %fd925;
	sub.f64 	%fd928, %fd880, %fd883;
	add.f64 	%fd929, %fd881, %fd882;
	add.f64 	%fd930, %fd238, %fd928;
	add.f64 	%fd931, %fd239, %fd929;
	add.s32 	%r112, %r106, %r143;
	mad.lo.s32 	%r113, %r112, %r144, %r20;
	cvt.s64.s32 	%rd142, %r113;
	add.s64 	%rd143, %rd142, %rd11;
	shl.b64 	%rd144, %rd143, 4;
	add.s64 	%rd145, %rd10, %rd144;
	ld.global.v2.f64 	{%fd932, %fd933}, [%rd145];
	mul.f64 	%fd934, %fd932, %fd2;
	mul.f64 	%fd935, %fd933, %fd2;
	mul.f64 	%fd936, %fd932, %fd3;
	mul.f64 	%fd937, %fd933, %fd3;
	add.f64 	%fd938, %fd934, %fd937;
	sub.f64 	%fd939, %fd935, %fd936;
	add.f64 	%fd940, %fd894, %fd938;
	add.f64 	%fd941, %fd895, %fd939;
	add.s32 	%r114, %r108, %r143;
	mad.lo.s32 	%r115, %r114, %r144, %r20;
	mul.wide.s32 	%rd146, %r115, 16;
	add.s64 	%rd147, %rd8, %rd146;
	st.global.v2.f64 	[%rd147], {%fd940, %fd941};
	mul.f64 	%fd942, %fd932, %fd5;
	mul.f64 	%fd943, %fd933, %fd5;
	mul.f64 	%fd944, %fd932, %fd6;
	mul.f64 	%fd945, %fd933, %fd6;
	add.f64 	%fd946, %fd942, %fd945;
	sub.f64 	%fd947, %fd943, %fd944;
	add.f64 	%fd948, %fd902, %fd946;
	add.f64 	%fd949, %fd903, %fd947;
	mul.f64 	%fd950, %fd932, %fd8;
	mul.f64 	%fd951, %fd933, %fd8;
	mul.f64 	%fd952, %fd932, %fd9;
	mul.f64 	%fd953, %fd933, %fd9;
	add.f64 	%fd954, %fd950, %fd953;
	sub.f64 	%fd955, %fd951, %fd952;
	add.f64 	%fd956, %fd910, %fd954;
	add.f64 	%fd957, %fd911, %fd955;
	mul.f64 	%fd958, %fd932, %fd11;
	mul.f64 	%fd959, %fd933, %fd11;
	mul.f64 	%fd960, %fd932, %fd12;
	mul.f64 	%fd961, %fd933, %fd12;
	add.f64 	%fd962, %fd958, %fd961;
	sub.f64 	%fd963, %fd959, %fd960;
	add.f64 	%fd964, %fd914, %fd962;
	add.f64 	%fd965, %fd915, %fd963;
	add.s32 	%r116, %r110, %r146;
	mad.lo.s32 	%r117, %r116, %r148, %r20;
	mul.wide.s32 	%rd148, %r117, 8;
	add.s64 	%rd149, %rd7, %rd148;
	ld.global.nc.f64 	%fd966, [%rd149];
	add.f64 	%fd967, %fd966, %fd13;
	fma.rn.f64 	%fd968, %fd932, %fd967, %fd918;
	fma.rn.f64 	%fd969, %fd933, %fd967, %fd919;
	sub.f64 	%fd970, %fd958, %fd961;
	add.f64 	%fd971, %fd959, %fd960;
	add.f64 	%fd972, %fd922, %fd970;
	add.f64 	%fd973, %fd923, %fd971;
	sub.f64 	%fd974, %fd950, %fd953;
	add.f64 	%fd975, %fd951, %fd952;
	add.f64 	%fd976, %fd926, %fd974;
	add.f64 	%fd977, %fd927, %fd975;
	sub.f64 	%fd978, %fd942, %fd945;
	add.f64 	%fd979, %fd943, %fd944;
	add.f64 	%fd980, %fd930, %fd978;
	add.f64 	%fd981, %fd931, %fd979;
	sub.f64 	%fd982, %fd934, %fd937;
	add.f64 	%fd983, %fd935, %fd936;
	add.f64 	%fd984, %fd292, %fd982;
	add.f64 	%fd985, %fd293, %fd983;
	add.s32 	%r118, %r112, %r143;
	mad.lo.s32 	%r119, %r118, %r144, %r20;
	cvt.s64.s32 	%rd150, %r119;
	add.s64 	%rd151, %rd150, %rd11;
	shl.b64 	%rd152, %rd151, 4;
	add.s64 	%rd153, %rd10, %rd152;
	ld.global.v2.f64 	{%fd986, %fd987}, [%rd153];
	mul.f64 	%fd988, %fd986, %fd2;
	mul.f64 	%fd989, %fd987, %fd2;
	mul.f64 	%fd990, %fd986, %fd3;
	mul.f64 	%fd991, %fd987, %fd3;
	add.f64 	%fd992, %fd988, %fd991;
	sub.f64 	%fd993, %fd989, %fd990;
	add.f64 	%fd994, %fd948, %fd992;
	add.f64 	%fd995, %fd949, %fd993;
	add.s32 	%r120, %r114, %r143;
	mad.lo.s32 	%r121, %r120, %r144, %r20;
	mul.wide.s32 	%rd154, %r121, 16;
	add.s64 	%rd155, %rd8, %rd154;
	st.global.v2.f64 	[%rd155], {%fd994, %fd995};
	mul.f64 	%fd996, %fd986, %fd5;
	mul.f64 	%fd997, %fd987, %fd5;
	mul.f64 	%fd998, %fd986, %fd6;
	mul.f64 	%fd999, %fd987, %fd6;
	add.f64 	%fd1000, %fd996, %fd999;
	sub.f64 	%fd1001, %fd997, %fd998;
	add.f64 	%fd1002, %fd956, %fd1000;
	add.f64 	%fd1003, %fd957, %fd1001;
	mul.f64 	%fd1004, %fd986, %fd8;
	mul.f64 	%fd1005, %fd987, %fd8;
	mul.f64 	%fd1006, %fd986, %fd9;
	mul.f64 	%fd1007, %fd987, %fd9;
	add.f64 	%fd1008, %fd1004, %fd1007;
	sub.f64 	%fd1009, %fd1005, %fd1006;
	add.f64 	%fd1010, %fd964, %fd1008;
	add.f64 	%fd1011, %fd965, %fd1009;
	mul.f64 	%fd1012, %fd986, %fd11;
	mul.f64 	%fd1013, %fd987, %fd11;
	mul.f64 	%fd1014, %fd986, %fd12;
	mul.f64 	%fd1015, %fd987, %fd12;
	add.f64 	%fd1016, %fd1012, %fd1015;
	sub.f64 	%fd1017, %fd1013, %fd1014;
	add.f64 	%fd1018, %fd968, %fd1016;
	add.f64 	%fd1019, %fd969, %fd1017;
	add.s32 	%r122, %r116, %r146;
	mad.lo.s32 	%r123, %r122, %r148, %r20;
	mul.wide.s32 	%rd156, %r123, 8;
	add.s64 	%rd157, %rd7, %rd156;
	ld.global.nc.f64 	%fd1020, [%rd157];
	add.f64 	%fd1021, %fd1020, %fd13;
	fma.rn.f64 	%fd1022, %fd986, %fd1021, %fd972;
	fma.rn.f64 	%fd1023, %fd987, %fd1021, %fd973;
	sub.f64 	%fd1024, %fd1012, %fd1015;
	add.f64 	%fd1025, %fd1013, %fd1014;
	add.f64 	%fd1026, %fd976, %fd1024;
	add.f64 	%fd1027, %fd977, %fd1025;
	sub.f64 	%fd1028, %fd1004, %fd1007;
	add.f64 	%fd1029, %fd1005, %fd1006;
	add.f64 	%fd1030, %fd980, %fd1028;
	add.f64 	%fd1031, %fd981, %fd1029;
	sub.f64 	%fd1032, %fd996, %fd999;
	add.f64 	%fd1033, %fd997, %fd998;
	add.f64 	%fd1034, %fd984, %fd1032;
	add.f64 	%fd1035, %fd985, %fd1033;
	sub.f64 	%fd1036, %fd988, %fd991;
	add.f64 	%fd1037, %fd989, %fd990;
	add.f64 	%fd1038, %fd346, %fd1036;
	add.f64 	%fd1039, %fd347, %fd1037;
	add.s32 	%r124, %r118, %r143;
	mad.lo.s32 	%r125, %r124, %r144, %r20;
	cvt.s64.s32 	%rd158, %r125;
	add.s64 	%rd159, %rd158, %rd11;
	shl.b64 	%rd160, %rd159, 4;
	add.s64 	%rd161, %rd10, %rd160;
	ld.global.v2.f64 	{%fd1040, %fd1041}, [%rd161];
	mul.f64 	%fd1042, %fd1040, %fd2;
	mul.f64 	%fd1043, %fd1041, %fd2;
	mul.f64 	%fd1044, %fd1040, %fd3;
	mul.f64 	%fd1045, %fd1041, %fd3;
	add.f64 	%fd1046, %fd1042, %fd1045;
	sub.f64 	%fd1047, %fd1043, %fd1044;
	add.f64 	%fd1048, %fd1002, %fd1046;
	add.f64 	%fd1049, %fd1003, %fd1047;
	add.s32 	%r126, %r120, %r143;
	mad.lo.s32 	%r127, %r126, %r144, %r20;
	mul.wide.s32 	%rd162, %r127, 16;
	add.s64 	%rd163, %rd8, %rd162;
	st.global.v2.f64 	[%rd163], {%fd1048, %fd1049};
	mul.f64 	%fd1050, %fd1040, %fd5;
	mul.f64 	%fd1051, %fd1041, %fd5;
	mul.f64 	%fd1052, %fd1040, %fd6;
	mul.f64 	%fd1053, %fd1041, %fd6;
	add.f64 	%fd1054, %fd1050, %fd1053;
	sub.f64 	%fd1055, %fd1051, %fd1052;
	add.f64 	%fd1056, %fd1010, %fd1054;
	add.f64 	%fd1057, %fd1011, %fd1055;
	add.s32 	%r128, %r126, %r143;
	mad.lo.s32 	%r129, %r128, %r144, %r20;
	mul.wide.s32 	%rd164, %r129, 16;
	add.s64 	%rd165, %rd8, %rd164;
	st.global.v2.f64 	[%rd165], {%fd1056, %fd1057};
	mul.f64 	%fd1058, %fd1040, %fd8;
	mul.f64 	%fd1059, %fd1041, %fd8;
	mul.f64 	%fd1060, %fd1040, %fd9;
	mul.f64 	%fd1061, %fd1041, %fd9;
	add.f64 	%fd1062, %fd1058, %fd1061;
	sub.f64 	%fd1063, %fd1059, %fd1060;
	add.f64 	%fd1064, %fd1018, %fd1062;
	add.f64 	%fd1065, %fd1019, %fd1063;
	add.s32 	%r130, %r128, %r143;
	mad.lo.s32 	%r131, %r130, %r144, %r20;
	mul.wide.s32 	%rd166, %r131, 16;
	add.s64 	%rd167, %rd8, %rd166;
	st.global.v2.f64 	[%rd167], {%fd1064, %fd1065};
	mul.f64 	%fd1066, %fd1040, %fd11;
	mul.f64 	%fd1067, %fd1041, %fd11;
	mul.f64 	%fd1068, %fd1040, %fd12;
	mul.f64 	%fd1069, %fd1041, %fd12;
	add.f64 	%fd1070, %fd1066, %fd1069;
	sub.f64 	%fd1071, %fd1067, %fd1068;
	add.f64 	%fd1072, %fd1022, %fd1070;
	add.f64 	%fd1073, %fd1023, %fd1071;
	add.s32 	%r132, %r130, %r143;
	mad.lo.s32 	%r133, %r132, %r144, %r20;
	mul.wide.s32 	%rd168, %r133, 16;
	add.s64 	%rd169, %rd8, %rd168;
	st.global.v2.f64 	[%rd169], {%fd1072, %fd1073};
	add.s32 	%r134, %r122, %r146;
	mad.lo.s32 	%r135, %r134, %r148, %r20;
	mul.wide.s32 	%rd170, %r135, 8;
	add.s64 	%rd171, %rd7, %rd170;
	ld.global.nc.f64 	%fd1074, [%rd171];
	add.f64 	%fd1075, %fd1074, %fd13;
	fma.rn.f64 	%fd1076, %fd1040, %fd1075, %fd1026;
	fma.rn.f64 	%fd1077, %fd1041, %fd1075, %fd1027;
	st.global.v2.f64 	[%rd19], {%fd1076, %fd1077};
	sub.f64 	%fd1078, %fd1066, %fd1069;
	add.f64 	%fd1079, %fd1067, %fd1068;
	add.f64 	%fd1080, %fd1030, %fd1078;
	add.f64 	%fd1081, %fd1031, %fd1079;
	st.global.v2.f64 	[%rd21], {%fd1080, %fd1081};
	sub.f64 	%fd1082, %fd1058, %fd1061;
	add.f64 	%fd1083, %fd1059, %fd1060;
	add.f64 	%fd1084, %fd1034, %fd1082;
	add.f64 	%fd1085, %fd1035, %fd1083;
	add.s32 	%r136, %r30, %r15;
	mad.lo.s32 	%r137, %r136, %r144, %r20;
	mul.wide.s32 	%rd172, %r137, 16;
	add.s64 	%rd173, %rd8, %rd172;
	st.global.v2.f64 	[%rd173], {%fd1084, %fd1085};
	sub.f64 	%fd1086, %fd1050, %fd1053;
	add.f64 	%fd1087, %fd1051, %fd1052;
	add.f64 	%fd1088, %fd1038, %fd1086;
	add.f64 	%fd1089, %fd1039, %fd1087;
	add.s32 	%r138, %r136, %r143;
	mad.lo.s32 	%r139, %r138, %r144, %r20;
	mul.wide.s32 	%rd174, %r139, 16;
	add.s64 	%rd175, %rd8, %rd174;
	st.global.v2.f64 	[%rd175], {%fd1088, %fd1089};
	sub.f64 	%fd1090, %fd1042, %fd1045;
	add.f64 	%fd1091, %fd1043, %fd1044;
	add.f64 	%fd1092, %fd400, %fd1090;
	add.f64 	%fd1093, %fd401, %fd1091;
	add.s32 	%r140, %r138, %r143;
	mad.lo.s32 	%r141, %r140, %r144, %r20;
	mul.wide.s32 	%rd176, %r141, 16;
	add.s64 	%rd177, %rd8, %rd176;
	st.global.v2.f64 	[%rd177], {%fd1092, %fd1093};
$L__BB1_3:
	ret;

}
	// .globl	_Z26hpsi1_rt_stencil_kern_v8_1ILi16EEviPKdS1_S1_S1_PK7double2PS2_iiiiiiPKiS7_S7_
.visible .entry _Z26hpsi1_rt_stencil_kern_v8_1ILi16EEviPKdS1_S1_S1_PK7double2PS2_iiiiiiPKiS7_S7_(
	.param .u32 _Z26hpsi1_rt_stencil_kern_v8_1ILi16EEviPKdS1_S1_S1_PK7double2PS2_iiiiiiPKiS7_S7__param_0,
	.param .u64 .ptr .align 1 _Z26hpsi1_rt_stencil_kern_v8_1ILi16EEviPKdS1_S1_S1_PK7double2PS2_iiiiiiPKiS7_S7__param_1,
	.param .u64 .ptr .align 1 _Z26hpsi1_rt_stencil_kern_v8_1ILi16EEviPKdS1_S1_S1_PK7double2PS2_iiiiiiPKiS7_S7__param_2,
	.param .u64 .ptr .align 1 _Z26hpsi1_rt_stencil_kern_v8_1ILi16EEviPKdS1_S1_S1_PK7double2PS2_iiiiiiPKiS7_S7__param_3,
	.param .u64 .ptr .align 1 _Z26hpsi1_rt_stencil_kern_v8_1ILi16EEviPKdS1_S1_S1_PK7double2PS2_iiiiiiPKiS7_S7__param_4,
	.param .u64 .ptr .align 1 _Z26hpsi1_rt_stencil_kern_v8_1ILi16EEviPKdS1_S1_S1_PK7double2PS2_iiiiiiPKiS7_S7__param_5,
	.param .u64 .ptr .align 1 _Z26hpsi1_rt_stencil_kern_v8_1ILi16EEviPKdS1_S1_S1_PK7double2PS2_iiiiiiPKiS7_S7__param_6,
	.param .u32 _Z26hpsi1_rt_stencil_kern_v8_1ILi16EEviPKdS1_S1_S1_PK7double2PS2_iiiiiiPKiS7_S7__param_7,
	.param .u32 _Z26hpsi1_rt_stencil_kern_v8_1ILi16EEviPKdS1_S1_S1_PK7double2PS2_iiiiiiPKiS7_S7__param_8,
	.param .u32 _Z26hpsi1_rt_stencil_kern_v8_1ILi16EEviPKdS1_S1_S1_PK7double2PS2_iiiiiiPKiS7_S7__param_9,
	.param .u32 _Z26hpsi1_rt_stencil_kern_v8_1ILi16EEviPKdS1_S1_S1_PK7double2PS2_iiiiiiPKiS7_S7__param_10,
	.param .u32 _Z26hpsi1_rt_stencil_kern_v8_1ILi16EEviPKdS1_S1_S1_PK7double2PS2_iiiiiiPKiS7_S7__param_11,
	.param .u32 _Z26hpsi1_rt_stencil_kern_v8_1ILi16EEviPKdS1_S1_S1_PK7double2PS2_iiiiiiPKiS7_S7__param_12,
	.param .u64 .ptr .align 1 _Z26hpsi1_rt_stencil_kern_v8_1ILi16EEviPKdS1_S1_S1_PK7double2PS2_iiiiiiPKiS7_S7__param_13,
	.param .u64 .ptr .align 1 _Z26hpsi1_rt_stencil_kern_v8_1ILi16EEviPKdS1_S1_S1_PK7double2PS2_iiiiiiPKiS7_S7__param_14,
	.param .u64 .ptr .align 1 _Z26hpsi1_rt_stencil_kern_v8_1ILi16EEviPKdS1_S1_S1_PK7double2PS2_iiiiiiPKiS7_S7__param_15
)
{
	.reg .pred 	%p<3>;
	.reg .b32 	%r<125>;
	.reg .b64 	%rd<152>;
	.reg .b64 	%fd<878>;

	ld.param.u32 	%r7, [_Z26hpsi1_rt_stencil_kern_v8_1ILi16EEviPKdS1_S1_S1_PK7double2PS2_iiiiiiPKiS7_S7__param_0];
	mov.u32 	%r8, %ctaid.y;
	setp.ge.s32 	%p1, %r8, %r7;
	@%p1 bra 	$L__BB2_3;
	ld.param.u32 	%r123, [_Z26hpsi1_rt_stencil_kern_v8_1ILi16EEviPKdS1_S1_S1_PK7double2PS2_iiiiiiPKiS7_S7__param_12];
	ld.param.u32 	%r121, [_Z26hpsi1_rt_stencil_kern_v8_1ILi16EEviPKdS1_S1_S1_PK7double2PS2_iiiiiiPKiS7_S7__param_11];
	mov.u32 	%r9, %tid.x;
	mov.u32 	%r10, %ntid.x;
	mov.u32 	%r11, %ctaid.x;
	mad.lo.s32 	%r12, %r10, %r11, %r9;
	div.s32 	%r1, %r12, %r123;
	setp.ge.s32 	%p2, %r1, %r121;
	@%p2 bra 	$L__BB2_3;
	ld.param.u32 	%r124, [_Z26hpsi1_rt_stencil_kern_v8_1ILi16EEviPKdS1_S1_S1_PK7double2PS2_iiiiiiPKiS7_S7__param_12];
	ld.param.u32 	%r122, [_Z26hpsi1_rt_stencil_kern_v8_1ILi16EEviPKdS1_S1_S1_PK7double2PS2_iiiiiiPKiS7_S7__param_11];
	ld.param.u32 	%r120, [_Z26hpsi1_rt_stencil_kern_v8_1ILi16EEviPKdS1_S1_S1_PK7double2PS2_iiiiiiPKiS7_S7__param_9];
	ld.param.u32 	%r119, [_Z26hpsi1_rt_stencil_kern_v8_1ILi16EEviPKdS1_S1_S1_PK7double2PS2_iiiiiiPKiS7_S7__param_8];
	ld.param.u32 	%r118, [_Z26hpsi1_rt_stencil_kern_v8_1ILi16EEviPKdS1_S1_S1_PK7double2PS2_iiiiiiPKiS7_S7__param_7];
	ld.param.u64 	%rd151, [_Z26hpsi1_rt_stencil_kern_v8_1ILi16EEviPKdS1_S1_S1_PK7double2PS2_iiiiiiPKiS7_S7__param_6];
	ld.param.u64 	%rd150, [_Z26hpsi1_rt_stencil_kern_v8_1ILi16EEviPKdS1_S1_S1_PK7double2PS2_iiiiiiPKiS7_S7__param_5];
	ld.param.u64 	%rd149, [_Z26hpsi1_rt_stencil_kern_v8_1ILi16EEviPKdS1_S1_S1_PK7double2PS2_iiiiiiPKiS7_S7__param_4];
	ld.param.u64 	%rd148, [_Z26hpsi1_rt_stencil_kern_v8_1ILi16EEviPKdS1_S1_S1_PK7double2PS2_iiiiiiPKiS7_S7__param_3];
	ld.param.u64 	%rd147, [_Z26hpsi1_rt_stencil_kern_v8_1ILi16EEviPKdS1_S1_S1_PK7double2PS2_iiiiiiPKiS7_S7__param_2];
	ld.param.u64 	%rd146, [_Z26hpsi1_rt_stencil_kern_v8_1ILi16EEviPKdS1_S1_S1_PK7double2PS2_iiiiiiPKiS7_S7__param_1];
	mov.u32 	%r13, %ctaid.y;
	mul.lo.s32 	%r14, %r118, %r13;
	mul.lo.s32 	%r15, %r14, %r119;
	mov.u32 	%r16, %ntid.x;
	mov.u32 	%r17, %ctaid.x;
	mov.u32 	%r18, %tid.x;
	mad.lo.s32 	%r19, %r16, %r17, %r18;
	rem.s32 	%r20, %r19, %r124;
	cvta.to.global.u64 	%rd7, %rd147;
	cvta.to.global.u64 	%rd8, %rd151;
	cvta.to.global.u64 	%rd9, %rd148;
	cvta.to.global.u64 	%rd10, %rd150;
	mul.lo.s32 	%r21, %r15, %r120;
	cvt.s64.s32 	%rd11, %r21;
	ld.global.nc.f64 	%fd1, [%rd9+24];
	mul.f64 	%fd2, %fd1, 0dBFE0000000000000;
	mul.lo.s32 	%r22, %r13, 12;
	cvta.to.global.u64 	%rd12, %rd149;
	mul.wide.u32 	%rd13, %r22, 8;
	add.s64 	%rd14, %rd12, %rd13;
	ld.global.nc.f64 	%fd3, [%rd14+24];
	ld.global.nc.f64 	%fd4, [%rd9+16];
	mul.f64 	%fd5, %fd4, 0dBFE0000000000000;
	ld.global.nc.f64 	%fd6, [%rd14+16];
	ld.global.nc.f64 	%fd7, [%rd9+8];
	mul.f64 	%fd8, %fd7, 0dBFE0000000000000;
	ld.global.nc.f64 	%fd9, [%rd14+8];
	ld.global.nc.f64 	%fd10, [%rd9];
	mul.f64 	%fd11, %fd10, 0dBFE0000000000000;
	ld.global.nc.f64 	%fd12, [%rd14];
	cvta.to.global.u64 	%rd15, %rd146;
	mul.wide.u32 	%rd16, %r13, 8;
	add.s64 	%rd17, %rd15, %rd16;
	ld.global.nc.f64 	%fd13, [%rd17];
	mad.lo.s32 	%r23, %r119, 15, %r15;
	add.s32 	%r24, %r23, %r1;
	mad.lo.s32 	%r25, %r24, %r120, %r20;
	mul.wide.s32 	%rd18, %r25, 16;
	add.s64 	%rd19, %rd8, %rd18;
	add.s32 	%r26, %r1, %r15;
	mad.lo.s32 	%r27, %r26, %r120, %r20;
	mul.wide.s32 	%rd20, %r27, 16;
	add.s64 	%rd21, %rd8, %rd20;
	mad.lo.s32 	%r28, %r1, %r120, %r20;
	cvt.s64.s32 	%rd22, %r28;
	add.s64 	%rd23, %rd22, %rd11;
	shl.b64 	%rd24, %rd23, 4;
	add.s64 	%rd25, %rd10, %rd24;
	ld.global.v2.f64 	{%fd14, %fd15}, [%rd25];
	mul.f64 	%fd16, %fd14, %fd2;
	mul.f64 	%fd17, %fd15, %fd2;
	mul.f64 	%fd18, %fd14, %fd3;
	mul.f64 	%fd19, %fd15, %fd3;
	add.f64 	%fd20, %fd16, %fd19;
	sub.f64 	%fd21, %fd17, %fd18;
	add.f64 	%fd22, %fd20, 0d0000000000000000;
	add.f64 	%fd23, %fd21, 0d0000000000000000;
	mul.f64 	%fd24, %fd14, %fd5;
	mul.f64 	%fd25, %fd15, %fd5;
	mul.f64 	%fd26, %fd14, %fd6;
	mul.f64 	%fd27, %fd15, %fd6;
	add.f64 	%fd28, %fd24, %fd27;
	sub.f64 	%fd29, %fd25, %fd26;
	add.f64 	%fd30, %fd28, 0d0000000000000000;
	add.f64 	%fd31, %fd29, 0d0000000000000000;
	mul.f64 	%fd32, %fd14, %fd8;
	mul.f64 	%fd33, %fd15, %fd8;
	mul.f64 	%fd34, %fd14, %fd9;
	mul.f64 	%fd35, %fd15, %fd9;
	add.f64 	%fd36, %fd32, %fd35;
	sub.f64 	%fd37, %fd33, %fd34;
	add.f64 	%fd38, %fd36, 0d0000000000000000;
	add.f64 	%fd39, %fd37, 0d0000000000000000;
	mul.f64 	%fd40, %fd14, %fd11;
	mul.f64 	%fd41, %fd15, %fd11;
	mul.f64 	%fd42, %fd14, %fd12;
	mul.f64 	%fd43, %fd15, %fd12;
	add.f64 	%fd44, %fd40, %fd43;
	sub.f64 	%fd45, %fd41, %fd42;
	add.f64 	%fd46, %fd44, 0d0000000000000000;
	add.f64 	%fd47, %fd45, 0d0000000000000000;
	mad.lo.s32 	%r29, %r1, %r124, %r20;
	mul.wide.s32 	%rd26, %r29, 8;
	add.s64 	%rd27, %rd7, %rd26;
	ld.global.nc.f64 	%fd48, [%rd27];
	add.f64 	%fd49, %fd48, %fd13;
	fma.rn.f64 	%fd50, %fd14, %fd49, 0d0000000000000000;
	fma.rn.f64 	%fd51, %fd15, %fd49, 0d0000000000000000;
	sub.f64 	%fd52, %fd40, %fd43;
	add.f64 	%fd53, %fd41, %fd42;
	add.f64 	%fd54, %fd52, 0d0000000000000000;
	add.f64 	%fd55, %fd53, 0d0000000000000000;
	sub.f64 	%fd56, %fd32, %fd35;
	add.f64 	%fd57, %fd33, %fd34;
	add.f64 	%fd58, %fd56, 0d0000000000000000;
	add.f64 	%fd59, %fd57, 0d0000000000000000;
	sub.f64 	%fd60, %fd24, %fd27;
	add.f64 	%fd61, %fd25, %fd26;
	add.f64 	%fd62, %fd60, 0d0000000000000000;
	add.f64 	%fd63, %fd61, 0d0000000000000000;
	sub.f64 	%fd64, %fd16, %fd19;
	add.f64 	%fd65, %fd17, %fd18;
	add.f64 	%fd66, %fd64, 0d0000000000000000;
	add.f64 	%fd67, %fd65, 0d0000000000000000;
	add.s32 	%r30, %r119, %r1;
	mad.lo.s32 	%r31, %r30, %r120, %r20;
	cvt.s64.s32 	%rd28, %r31;
	add.s64 	%rd29, %rd28, %rd11;
	shl.b64 	%rd30, %rd29, 4;
	add.s64 	%rd31, %rd10, %rd30;
	ld.global.v2.f64 	{%fd68, %fd69}, [%rd31];
	mul.f64 	%fd70, %fd68, %fd2;
	mul.f64 	%fd71, %fd69, %fd2;
	mul.f64 	%fd72, %fd68, %fd3;
	mul.f64 	%fd73, %fd69, %fd3;
	add.f64 	%fd74, %fd70, %fd73;
	sub.f64 	%fd75, %fd71, %fd72;
	add.f64 	%fd76, %fd30, %fd74;
	add.f64 	%fd77, %fd31, %fd75;
	mul.f64 	%fd78, %fd68, %fd5;
	mul.f64 	%fd79, %fd69, %fd5;
	mul.f64 	%fd80, %fd68, %fd6;
	mul.f64 	%fd81, %fd69, %fd6;
	add.f64 	%fd82, %fd78, %fd81;
	sub.f64 	%fd83, %fd79, %fd80;
	add.f64 	%fd84, %fd38, %fd82;
	add.f64 	%fd85, %fd39, %fd83;
	mul.f64 	%fd86, %fd68, %fd8;
	mul.f64 	%fd87, %fd69, %fd8;
	mul.f64 	%fd88, %fd68, %fd9;
	mul.f64 	%fd89, %fd69, %fd9;
	add.f64 	%fd90, %fd86, %fd89;
	sub.f64 	%fd91, %fd87, %fd88;
	add.f64 	%fd92, %fd46, %fd90;
	add.f64 	%fd93, %fd47, %fd91;
	mul.f64 	%fd94, %fd68, %fd11;
	mul.f64 	%fd95, %fd69, %fd11;
	mul.f64 	%fd96, %fd68, %fd12;
	mul.f64 	%fd97, %fd69, %fd12;
	add.f64 	%fd98, %fd94, %fd97;
	sub.f64 	%fd99, %fd95, %fd96;
	add.f64 	%fd100, %fd50, %fd98;
	add.f64 	%fd101, %fd51, %fd99;
	add.s32 	%r32, %r122, %r1;
	mad.lo.s32 	%r33, %r32, %r124, %r20;
	mul.wide.s32 	%rd32, %r33, 8;
	add.s64 	%rd33, %rd7, %rd32;
	ld.global.nc.f64 	%fd102, [%rd33];
	add.f64 	%fd103, %fd102, %fd13;
	fma.rn.f64 	%fd104, %fd68, %fd103, %fd54;
	fma.rn.f64 	%fd105, %fd69, %fd103, %fd55;
	sub.f64 	%fd106, %fd94, %fd97;
	add.f64 	%fd107, %fd95, %fd96;
	add.f64 	%fd108, %fd58, %fd106;
	add.f64 	%fd109, %fd59, %fd107;
	sub.f64 	%fd110, %fd86, %fd89;
	add.f64 	%fd111, %fd87, %fd88;
	add.f64 	%fd112, %fd62, %fd110;
	add.f64 	%fd113, %fd63, %fd111;
	sub.f64 	%fd114, %fd78, %fd81;
	add.f64 	%fd115, %fd79, %fd80;
	add.f64 	%fd116, %fd66, %fd114;
	add.f64 	%fd117, %fd67, %fd115;
	sub.f64 	%fd118, %fd70, %fd73;
	add.f64 	%fd119, %fd71, %fd72;
	add.f64 	%fd120, %fd118, 0d0000000000000000;
	add.f64 	%fd121, %fd119, 0d0000000000000000;
	add.s32 	%r34, %r30, %r119;
	mad.lo.s32 	%r35, %r34, %r120, %r20;
	cvt.s64.s32 	%rd34, %r35;
	add.s64 	%rd35, %rd34, %rd11;
	shl.b64 	%rd36, %rd35, 4;
	add.s64 	%rd37, %rd10, %rd36;
	ld.global.v2.f64 	{%fd122, %fd123}, [%rd37];
	mul.f64 	%fd124, %fd122, %fd2;
	mul.f64 	%fd125, %fd123, %fd2;
	mul.f64 	%fd126, %fd122, %fd3;
	mul.f64 	%fd127, %fd123, %fd3;
	add.f64 	%fd128, %fd124, %fd127;
	sub.f64 	%fd129, %fd125, %fd126;
	add.f64 	%fd130, %fd84, %fd128;
	add.f64 	%fd131, %fd85, %fd129;
	mul.f64 	%fd132, %fd122, %fd5;
	mul.f64 	%fd133, %fd123, %fd5;
	mul.f64 	%fd134, %fd122, %fd6;
	mul.f64 	%fd135, %fd123, %fd6;
	add.f64 	%fd136, %fd132, %fd135;
	sub.f64 	%fd137, %fd133, %fd134;
	add.f64 	%fd138, %fd92, %fd136;
	add.f64 	%fd139, %fd93, %fd137;
	mul.f64 	%fd140, %fd122, %fd8;
	mul.f64 	%fd141, %fd123, %fd8;
	mul.f64 	%fd142, %fd122, %fd9;
	mul.f64 	%fd143, %fd123, %fd9;
	add.f64 	%fd144, %fd140, %fd143;
	sub.f64 	%fd145, %fd141, %fd142;
	add.f64 	%fd146, %fd100, %fd144;
	add.f64 	%fd147, %fd101, %fd145;
	mul.f64 	%fd148, %fd122, %fd11;
	mul.f64 	%fd149, %fd123, %fd11;
	mul.f64 	%fd150, %fd122, %fd12;
	mul.f64 	%fd151, %fd123, %fd12;
	add.f64 	%fd152, %fd148, %fd151;
	sub.f64 	%fd153, %fd149, %fd150;
	add.f64 	%fd154, %fd104, %fd152;
	add.f64 	%fd155, %fd105, %fd153;
	add.s32 	%r36, %r32, %r122;
	mad.lo.s32 	%r37, %r36, %r124, %r20;
	mul.wide.s32 	%rd38, %r37, 8;
	add.s64 	%rd39, %rd7, %rd38;
	ld.global.nc.f64 	%fd156, [%rd39];
	add.f64 	%fd157, %fd156, %fd13;
	fma.rn.f64 	%fd158, %fd122, %fd157, %fd108;
	fma.rn.f64 	%fd159, %fd123, %fd157, %fd109;
	sub.f64 	%fd160, %fd148, %fd151;
	add.f64 	%fd161, %fd149, %fd150;
	add.f64 	%fd162, %fd112, %fd160;
	add.f64 	%fd163, %fd113, %fd161;
	sub.f64 	%fd164, %fd140, %fd143;
	add.f64 	%fd165, %fd141, %fd142;
	add.f64 	%fd166, %fd116, %fd164;
	add.f64 	%fd167, %fd117, %fd165;
	sub.f64 	%fd168, %fd132, %fd135;
	add.f64 	%fd169, %fd133, %fd134;
	add.f64 	%fd170, %fd120, %fd168;
	add.f64 	%fd171, %fd121, %fd169;
	sub.f64 	%fd172, %fd124, %fd127;
	add.f64 	%fd173, %fd125, %fd126;
	add.f64 	%fd174, %fd172, 0d0000000000000000;
	add.f64 	%fd175, %fd173, 0d0000000000000000;
	add.s32 	%r38, %r34, %r119;
	mad.lo.s32 	%r39, %r38, %r120, %r20;
	cvt.s64.s32 	%rd40, %r39;
	add.s64 	%rd41, %rd40, %rd11;
	shl.b64 	%rd42, %rd41, 4;
	add.s64 	%rd43, %rd10, %rd42;
	ld.global.v2.f64 	{%fd176, %fd177}, [%rd43];
	mul.f64 	%fd178, %fd176, %fd2;
	mul.f64 	%fd179, %fd177, %fd2;
	mul.f64 	%fd180, %fd176, %fd3;
	mul.f64 	%fd181, %fd177, %fd3;
	add.f64 	%fd182, %fd178, %fd181;
	sub.f64 	%fd183, %fd179, %fd180;
	add.f64 	%fd184, %fd138, %fd182;
	add.f64 	%fd185, %fd139, %fd183;
	mul.f64 	%fd186, %fd176, %fd5;
	mul.f64 	%fd187, %fd177, %fd5;
	mul.f64 	%fd188, %fd176, %fd6;
	mul.f64 	%fd189, %fd177, %fd6;
	add.f64 	%fd190, %fd186, %fd189;
	sub.f64 	%fd191, %fd187, %fd188;
	add.f64 	%fd192, %fd146, %fd190;
	add.f64 	%fd193, %fd147, %fd191;
	mul.f64 	%fd194, %fd176, %fd8;
	mul.f64 	%fd195, %fd177, %fd8;
	mul.f64 	%fd196, %fd176, %fd9;
	mul.f64 	%fd197, %fd177, %fd9;
	add.f64 	%fd198, %fd194, %fd197;
	sub.f64 	%fd199, %fd195, %fd196;
	add.f64 	%fd200, %fd154, %fd198;
	add.f64 	%fd201, %fd155, %fd199;
	mul.f64 	%fd202, %fd176, %fd11;
	mul.f64 	%fd203, %fd177, %fd11;
	mul.f64 	%fd204, %fd176, %fd12;
	mul.f64 	%fd205, %fd177, %fd12;
	add.f64 	%fd206, %fd202, %fd205;
	sub.f64 	%fd207, %fd203, %fd204;
	add.f64 	%fd208, %fd158, %fd206;
	add.f64 	%fd209, %fd159, %fd207;
	add.s32 	%r40, %r36, %r122;
	mad.lo.s32 	%r41, %r40, %r124, %r20;
	mul.wide.s32 	%rd44, %r41, 8;
	add.s64 	%rd45, %rd7, %rd44;
	ld.global.nc.f64 	%fd210, [%rd45];
	add.f64 	%fd211, %fd210, %fd13;
	fma.rn.f64 	%fd212, %fd176, %fd211, %fd162;
	fma.rn.f64 	%fd213, %fd177, %fd211, %fd163;
	sub.f64 	%fd214, %fd202, %fd205;
	add.f64 	%fd215, %fd203, %fd204;
	add.f64 	%fd216, %fd166, %fd214;
	add.f64 	%fd217, %fd167, %fd215;
	sub.f64 	%fd218, %fd194, %fd197;
	add.f64 	%fd219, %fd195, %fd196;
	add.f64 	%fd220, %fd170, %fd218;
	add.f64 	%fd221, %fd171, %fd219;
	sub.f64 	%fd222, %fd186, %fd189;
	add.f64 	%fd223, %fd187, %fd188;
	add.f64 	%fd224, %fd174, %fd222;
	add.f64 	%fd225, %fd175, %fd223;
	sub.f64 	%fd226, %fd178, %fd181;
	add.f64 	%fd227, %fd179, %fd180;
	add.f64 	%fd228, %fd226, 0d0000000000000000;
	add.f64 	%fd229, %fd227, 0d0000000000000000;
	add.s32 	%r42, %r38, %r119;
	mad.lo.s32 	%r43, %r42, %r120, %r20;
	cvt.s64.s32 	%rd46, %r43;
	add.s64 	%rd47, %rd46, %rd11;
	shl.b64 	%rd48, %rd47, 4;
	add.s64 	%rd49, %rd10, %rd48;
	ld.global.v2.f64 	{%fd230, %fd231}, [%rd49];
	mul.f64 	%fd232, %fd230, %fd2;
	mul.f64 	%fd233, %fd231, %fd2;
	mul.f64 	%fd234, %fd230, %fd3;
	mul.f64 	%fd235, %fd231, %fd3;
	add.f64 	%fd236, %fd232, %fd235;
	sub.f64 	%fd237, %fd233, %fd234;
	add.f64 	%fd238, %fd192, %fd236;
	add.f64 	%fd239, %fd193, %fd237;
	mul.f64 	%fd240, %fd230, %fd5;
	mul.f64 	%fd241, %fd231, %fd5;
	mul.f64 	%fd242, %fd230, %fd6;
	mul.f64 	%fd243, %fd231, %fd6;
	add.f64 	%fd244, %fd240, %fd243;
	sub.f64 	%fd245, %fd241, %fd242;
	add.f64 	%fd246, %fd200, %fd244;
	add.f64 	%fd247, %fd201, %fd245;
	mul.f64 	%fd248, %fd230, %fd8;
	mul.f64 	%fd249, %fd231, %fd8;
	mul.f64 	%fd250, %fd230, %fd9;
	mul.f64 	%fd251, %fd231, %fd9;
	add.f64 	%fd252, %fd248, %fd251;
	sub.f64 	%fd253, %fd249, %fd250;
	add.f64 	%fd254, %fd208, %fd252;
	add.f64 	%fd255, %fd209, %fd253;
	mul.f64 	%fd256, %fd230, %fd11;
	mul.f64 	%fd257, %fd231, %fd11;
	mul.f64 	%fd258, %fd230, %fd12;
	mul.f64 	%fd259, %fd231, %fd12;
	add.f64 	%fd260, %fd256, %fd259;
	sub.f64 	%fd261, %fd257, %fd258;
	add.f64 	%fd262, %fd212, %fd260;
	add.f64 	%fd263, %fd213, %fd261;
	add.s32 	%r44, %r40, %r122;
	mad.lo.s32 	%r45, %r44, %r124, %r20;
	mul.wide.s32 	%rd50, %r45, 8;
	add.s64 	%rd51, %rd7, %rd50;
	ld.global.nc.f64 	%fd264, [%rd51];
	add.f64 	%fd265, %fd264, %fd13;
	fma.rn.f64 	%fd266, %fd230, %fd265, %fd216;
	fma.rn.f64 	%fd267, %fd231, %fd265, %fd217;
	sub.f64 	%fd268, %fd256, %fd259;
	add.f64 	%fd269, %fd257, %fd258;
	add.f64 	%fd270, %fd220, %fd268;
	add.f64 	%fd271, %fd221, %fd269;
	sub.f64 	%fd272, %fd248, %fd251;
	add.f64 	%fd273, %fd249, %fd250;
	add.f64 	%fd274, %fd224, %fd272;
	add.f64 	%fd275, %fd225, %fd273;
	sub.f64 	%fd276, %fd240, %fd243;
	add.f64 	%fd277, %fd241, %fd242;
	add.f64 	%fd278, %fd228, %fd276;
	add.f64 	%fd279, %fd229, %fd277;
	sub.f64 	%fd280, %fd232, %fd235;
	add.f64 	%fd281, %fd233, %fd234;
	add.f64 	%fd282, %fd280, 0d0000000000000000;
	add.f64 	%fd283, %fd281, 0d0000000000000000;
	add.s32 	%r46, %r42, %r119;
	mad.lo.s32 	%r47, %r46, %r120, %r20;
	cvt.s64.s32 	%rd52, %r47;
	add.s64 	%rd53, %rd52, %rd11;
	shl.b64 	%rd54, %rd53, 4;
	add.s64 	%rd55, %rd10, %rd54;
	ld.global.v2.f64 	{%fd284, %fd285}, [%rd55];
	mul.f64 	%fd286, %fd284, %fd2;
	mul.f64 	%fd287, %fd285, %fd2;
	mul.f64 	%fd288, %fd284, %fd3;
	mul.f64 	%fd289, %fd285, %fd3;
	add.f64 	%fd290, %fd286, %fd289;
	sub.f64 	%fd291, %fd287, %fd288;
	add.f64 	%fd292, %fd246, %fd290;
	add.f64 	%fd293, %fd247, %fd291;
	mul.f64 	%fd294, %fd284, %fd5;
	mul.f64 	%fd295, %fd285, %fd5;
	mul.f64 	%fd296, %fd284, %fd6;
	mul.f64 	%fd297, %fd285, %fd6;
	add.f64 	%fd298, %fd294, %fd297;
	sub.f64 	%fd299, %fd295, %fd296;
	add.f64 	%fd300, %fd254, %fd298;
	add.f64 	%fd301, %fd255, %fd299;
	mul.f64 	%fd302, %fd284, %fd8;
	mul.f64 	%fd303, %fd285, %fd8;
	mul.f64 	%fd304, %fd284, %fd9;
	mul.f64 	%fd305, %fd285, %fd9;
	add.f64 	%fd306, %fd302, %fd305;
	sub.f64 	%fd307, %fd303, %fd304;
	add.f64 	%fd308, %fd262, %fd306;
	add.f64 	%fd309, %fd263, %fd307;
	mul.f64 	%fd310, %fd284, %fd11;
	mul.f64 	%fd311, %fd285, %fd11;
	mul.f64 	%fd312, %fd284, %fd12;
	mul.f64 	%fd313, %fd285, %fd12;
	add.f64 	%fd314, %fd310, %fd313;
	sub.f64 	%fd315, %fd311, %fd312;
	add.f64 	%fd316, %fd266, %fd314;
	add.f64 	%fd317, %fd267, %fd315;
	add.s32 	%r48, %r44, %r122;
	mad.lo.s32 	%r49, %r48, %r124, %r20;
	mul.wide.s32 	%rd56, %r49, 8;
	add.s64 	%rd57, %rd7, %rd56;
	ld.global.nc.f64 	%fd318, [%rd57];
	add.f64 	%fd319, %fd318, %fd13;
	fma.rn.f64 	%fd320, %fd284, %fd319, %fd270;
	fma.rn.f64 	%fd321, %fd285, %fd319, %fd271;
	sub.f64 	%fd322, %fd310, %fd313;
	add.f64 	%fd323, %fd311, %fd312;
	add.f64 	%fd324, %fd274, %fd322;
	add.f64 	%fd325, %fd275, %fd323;
	sub.f64 	%fd326, %fd302, %fd305;
	add.f64 	%fd327, %fd303, %fd304;
	add.f64 	%fd328, %fd278, %fd326;
	add.f64 	%fd329, %fd279, %fd327;
	sub.f64 	%fd330, %fd294, %fd297;
	add.f64 	%fd331, %fd295, %fd296;
	add.f64 	%fd332, %fd282, %fd330;
	add.f64 	%fd333, %fd283, %fd331;
	sub.f64 	%fd334, %fd286, %fd289;
	add.f64 	%fd335, %fd287, %fd288;
	add.f64 	%fd336, %fd334, 0d0000000000000000;
	add.f64 	%fd337, %fd335, 0d0000000000000000;
	add.s32 	%r50, %r46, %r119;
	mad.lo.s32 	%r51, %r50, %r120, %r20;
	cvt.s64.s32 	%rd58, %r51;
	add.s64 	%rd59, %rd58, %rd11;
	shl.b64 	%rd60, %rd59, 4;
	add.s64 	%rd61, %rd10, %rd60;
	ld.global.v2.f64 	{%fd338, %fd339}, [%rd61];
	mul.f64 	%fd340, %fd338, %fd2;
	mul.f64 	%fd341, %fd339, %fd2;
	mul.f64 	%fd342, %fd338, %fd3;
	mul.f64 	%fd343, %fd339, %fd3;
	add.f64 	%fd344, %fd340, %fd343;
	sub.f64 	%fd345, %fd341, %fd342;
	add.f64 	%fd346, %fd300, %fd344;
	add.f64 	%fd347, %fd301, %fd345;
	mul.f64 	%fd348, %fd338, %fd5;
	mul.f64 	%fd349, %fd339, %fd5;
	mul.f64 	%fd350, %fd338, %fd6;
	mul.f64 	%fd351, %fd339, %fd6;
	add.f64 	%fd352, %fd348, %fd351;
	sub.f64 	%fd353, %fd349, %fd350;
	add.f64 	%fd354, %fd308, %fd352;
	add.f64 	%fd355, %fd309, %fd353;
	mul.f64 	%fd356, %fd338, %fd8;
	mul.f64 	%fd357, %fd339, %fd8;
	mul.f64 	%fd358, %fd338, %fd9;
	mul.f64 	%fd359, %fd339, %fd9;
	add.f64 	%fd360, %fd356, %fd359;
	sub.f64 	%fd361, %fd357, %fd358;
	add.f64 	%fd362, %fd316, %fd360;
	add.f64 	%fd363, %fd317, %fd361;
	mul.f64 	%fd364, %fd338, %fd11;
	mul.f64 	%fd365, %fd339, %fd11;
	mul.f64 	%fd366, %fd338, %fd12;
	mul.f64 	%fd367, %fd339, %fd12;
	add.f64 	%fd368, %fd364, %fd367;
	sub.f64 	%fd369, %fd365, %fd366;
	add.f64 	%fd370, %fd320, %fd368;
	add.f64 	%fd371, %fd321, %fd369;
	add.s32 	%r52, %r48, %r122;
	mad.lo.s32 	%r53, %r52, %r124, %r20;
	mul.wide.s32 	%rd62, %r53, 8;
	add.s64 	%rd63, %rd7, %rd62;
	ld.global.nc.f64 	%fd372, [%rd63];
	add.f64 	%fd373, %fd372, %fd13;
	fma.rn.f64 	%fd374, %fd338, %fd373, %fd324;
	fma.rn.f64 	%fd375, %fd339, %fd373, %fd325;
	sub.f64 	%fd376, %fd364, %fd367;
	add.f64 	%fd377, %fd365, %fd366;
	add.f64 	%fd378, %fd328, %fd376;
	add.f64 	%fd379, %fd329, %fd377;
	sub.f64 	%fd380, %fd356, %fd359;
	add.f64 	%fd381, %fd357, %fd358;
	add.f64 	%fd382, %fd332, %fd380;
	add.f64 	%fd383, %fd333, %fd381;
	sub.f64 	%fd384, %fd348, %fd351;
	add.f64 	%fd385, %fd349, %fd350;
	add.f64 	%fd386, %fd336, %fd384;
	add.f64 	%fd387, %fd337, %fd385;
	sub.f64 	%fd388, %fd340, %fd343;
	add.f64 	%fd389, %fd341, %fd342;
	add.f64 	%fd390, %fd388, 0d0000000000000000;
	add.f64 	%fd391, %fd389, 0d0000000000000000;
	add.s32 	%r54, %r50, %r119;
	mad.lo.s32 	%r55, %r54, %r120, %r20;
	cvt.s64.s32 	%rd64, %r55;
	add.s64 	%rd65, %rd64, %rd11;
	shl.b64 	%rd66, %rd65, 4;
	add.s64 	%rd67, %rd10, %rd66;
	ld.global.v2.f64 	{%fd392, %fd393}, [%rd67];
	mul.f64 	%fd394, %fd392, %fd2;
	mul.f64 	%fd395, %fd393, %fd2;
	mul.f64 	%fd396, %fd392, %fd3;
	mul.f64 	%fd397, %fd393, %fd3;
	add.f64 	%fd398, %fd394, %fd397;
	sub.f64 	%fd399, %fd395, %fd396;
	add.f64 	%fd400, %fd354, %fd398;
	add.f64 	%fd401, %fd355, %fd399;
	mul.f64 	%fd402, %fd392, %fd5;
	mul.f64 	%fd403, %fd393, %fd5;
	mul.f64 	%fd404, %fd392, %fd6;
	mul.f64 	%fd405, %fd393, %fd6;
	add.f64 	%fd406, %fd402, %fd405;
	sub.f64 	%fd407, %fd403, %fd404;
	add.f64 	%fd408, %fd362, %fd406;
	add.f64 	%fd409, %fd363, %fd407;
	mul.f64 	%fd410, %fd392, %fd8;
	mul.f64 	%fd411, %fd393, %fd8;
	mul.f64 	%fd412, %fd392, %fd9;
	mul.f64 	%fd413, %fd393, %fd9;
	add.f64 	%fd414, %fd410, %fd413;
	sub.f64 	%fd415, %fd411, %fd412;
	add.f64 	%fd416, %fd370, %fd414;
	add.f64 	%fd417, %fd371, %fd415;
	mul.f64 	%fd418, %fd392, %fd11;
	mul.f64 	%fd419, %fd393, %fd11;
	mul.f64 	%fd420, %fd392, %fd12;
	mul.f64 	%fd421, %fd393, %fd12;
	add.f64 	%fd422, %fd418, %fd421;
	sub.f64 	%fd423, %fd419, %fd420;
	add.f64 	%fd424, %fd374, %fd422;
	add.f64 	%fd425, %fd375, %fd423;
	add.s32 	%r56, %r52, %r122;
	mad.lo.s32 	%r57, %r56, %r124, %r20;
	mul.wide.s32 	%rd68, %r57, 8;
	add.s64 	%rd69, %rd7, %rd68;
	ld.global.nc.f64 	%fd426, [%rd69];
	add.f64 	%fd427, %fd426, %fd13;
	fma.rn.f64 	%fd428, %fd392, %fd427, %fd378;
	fma.rn.f64 	%fd429, %fd393, %fd427, %fd379;
	sub.f64 	%fd430, %fd418, %fd421;
	add.f64 	%fd431, %fd419, %fd420;
	add.f64 	%fd432, %fd382, %fd430;
	add.f64 	%fd433, %fd383, %fd431;
	sub.f64 	%fd434, %fd410, %fd413;
	add.f64 	%fd435, %fd411, %fd412;
	add.f64 	%fd436, %fd386, %fd434;
	add.f64 	%fd437, %fd387, %fd435;
	sub.f64 	%fd438, %fd402, %fd405;
	add.f64 	%fd439, %fd403, %fd404;
	add.f64 	%fd440, %fd390, %fd438;
	add.f64 	%fd441, %fd391, %fd439;
	sub.f64 	%fd442, %fd394, %fd397;
	add.f64 	%fd443, %fd395, %fd396;
	add.f64 	%fd444, %fd442, 0d0000000000000000;
	add.f64 	%fd445, %fd443, 0d0000000000000000;
	add.s32 	%r58, %r54, %r119;
	mad.lo.s32 	%r59, %r58, %r120, %r20;
	cvt.s64.s32 	%rd70, %r59;
	add.s64 	%rd71, %rd70, %rd11;
	shl.b64 	%rd72, %rd71, 4;
	add.s64 	%rd73, %rd10, %rd72;
	ld.global.v2.f64 	{%fd446, %fd447}, [%rd73];
	mul.f64 	%fd448, %fd446, %fd2;
	mul.f64 	%fd449, %fd447, %fd2;
	mul.f64 	%fd450, %fd446, %fd3;
	mul.f64 	%fd451, %fd447, %fd3;
	add.f64 	%fd452, %fd448, %fd451;
	sub.f64 	%fd453, %fd449, %fd450;
	add.f64 	%fd454, %fd408, %fd452;
	add.f64 	%fd455, %fd409, %fd453;
	add.s32 	%r60, %r42, %r15;
	mad.lo.s32 	%r61, %r60, %r120, %r20;
	mul.wide.s32 	%rd74, %r61, 16;
	add.s64 	%rd75, %rd8, %rd74;
	st.global.v2.f64 	[%rd75], {%fd454, %fd455};
	mul.f64 	%fd456, %fd446, %fd5;
	mul.f64 	%fd457, %fd447, %fd5;
	mul.f64 	%fd458, %fd446, %fd6;
	mul.f64 	%fd459, %fd447, %fd6;
	add.f64 	%fd460, %fd456, %fd459;
	sub.f64 	%fd461, %fd457, %fd458;
	add.f64 	%fd462, %fd416, %fd460;
	add.f64 	%fd463, %fd417, %fd461;
	mul.f64 	%fd464, %fd446, %fd8;
	mul.f64 	%fd465, %fd447, %fd8;
	mul.f64 	%fd466, %fd446, %fd9;
	mul.f64 	%fd467, %fd447, %fd9;
	add.f64 	%fd468, %fd464, %fd467;
	sub.f64 	%fd469, %fd465, %fd466;
	add.f64 	%fd470, %fd424, %fd468;
	add.f64 	%fd471, %fd425, %fd469;
	mul.f64 	%fd472, %fd446, %fd11;
	mul.f64 	%fd473, %fd447, %fd11;
	mul.f64 	%fd474, %fd446, %fd12;
	mul.f64 	%fd475, %fd447, %fd12;
	add.f64 	%fd476, %fd472, %fd475;
	sub.f64 	%fd477, %fd473, %fd474;
	add.f64 	%fd478, %fd428, %fd476;
	add.f64 	%fd479, %fd429, %fd477;
	add.s32 	%r62, %r56, %r122;
	mad.lo.s32 	%r63, %r62, %r124, %r20;
	mul.wide.s32 	%rd76, %r63, 8;
	add.s64 	%rd77, %rd7, %rd76;
	ld.global.nc.f64 	%fd480, [%rd77];
	add.f64 	%fd481, %fd480, %fd13;
	fma.rn.f64 	%fd482, %fd446, %fd481, %fd432;
	fma.rn.f64 	%fd483, %fd447, %fd481, %fd433;
	sub.f64 	%fd484, %fd472, %fd475;
	add.f64 	%fd485, %fd473, %fd474;
	add.f64 	%fd486, %fd436, %fd484;
	add.f64 	%fd487, %fd437, %fd485;
	sub.f64 	%fd488, %fd464, %fd467;
	add.f64 	%fd489, %fd465, %fd466;
	add.f64 	%fd490, %fd440, %fd488;
	add.f64 	%fd491, %fd441, %fd489;
	sub.f64 	%fd492, %fd456, %fd459;
	add.f64 	%fd493, %fd457, %fd458;
	add.f64 	%fd494, %fd444, %fd492;
	add.f64 	%fd495, %fd445, %fd493;
	sub.f64 	%fd496, %fd448, %fd451;
	add.f64 	%fd497, %fd449, %fd450;
	add.f64 	%fd498, %fd22, %fd496;
	add.f64 	%fd499, %fd23, %fd497;
	add.s32 	%r64, %r58, %r119;
	mad.lo.s32 	%r65, %r64, %r120, %r20;
	cvt.s64.s32 	%rd78, %r65;
	add.s64 	%rd79, %rd78, %rd11;
	shl.b64 	%rd80, %rd79, 4;
	add.s64 	%rd81, %rd10, %rd80;
	ld.global.v2.f64 	{%fd500, %fd501}, [%rd81];
	mul.f64 	%fd502, %fd500, %fd2;
	mul.f64 	%fd503, %fd501, %fd2;
	mul.f64 	%fd504, %fd500, %fd3;
	mul.f64 	%fd505, %fd501, %fd3;
	add.f64 	%fd506, %fd502, %fd505;
	sub.f64 	%fd507, %fd503, %fd504;
	add.f64 	%fd508, %fd462, %fd506;
	add.f64 	%fd509, %fd463, %fd507;
	add.s32 	%r66, %r60, %r119;
	mad.lo.s32 	%r67, %r66, %r120, %r20;
	mul.wide.s32 	%rd82, %r67, 16;
	add.s64 	%rd83, %rd8, %rd82;
	st.global.v2.f64 	[%rd83], {%fd508, %fd509};
	mul.f64 	%fd510, %fd500, %fd5;
	mul.f64 	%fd511, %fd501, %fd5;
	mul.f64 	%fd512, %fd500, %fd6;
	mul.f64 	%fd513, %fd501, %fd6;
	add.f64 	%fd514, %fd510, %fd513;
	sub.f64 	%fd515, %fd511, %fd512;
	add.f64 	%fd516, %fd470, %fd514;
	add.f64 	%fd517, %fd471, %fd515;
	mul.f64 	%fd518, %fd500, %fd8;
	mul.f64 	%fd519, %fd501, %fd8;
	mul.f64 	%fd520, %fd500, %fd9;
	mul.f64 	%fd521, %fd501, %fd9;
	add.f64 	%fd522, %fd518, %fd521;
	sub.f64 	%fd523, %fd519, %fd520;
	add.f64 	%fd524, %fd478, %fd522;
	add.f64 	%fd525, %fd479, %fd523;
	mul.f64 	%fd526, %fd500, %fd11;
	mul.f64 	%fd527, %fd501, %fd11;
	mul.f64 	%fd528, %fd500, %fd12;
	mul.f64 	%fd529, %fd501, %fd12;
	add.f64 	%fd530, %fd526, %fd529;
	sub.f64 	%fd531, %fd527, %fd528;
	add.f64 	%fd532, %fd482, %fd530;
	add.f64 	%fd533, %fd483, %fd531;
	add.s32 	%r68, %r62, %r122;
	mad.lo.s32 	%r69, %r68, %r124, %r20;
	mul.wide.s32 	%rd84, %r69, 8;
	add.s64 	%rd85, %rd7, %rd84;
	ld.global.nc.f64 	%fd534, [%rd85];
	add.f64 	%fd535, %fd534, %fd13;
	fma.rn.f64 	%fd536, %fd500, %fd535, %fd486;
	fma.rn.f64 	%fd537, %fd501, %fd535, %fd487;
	sub.f64 	%fd538, %fd526, %fd529;
	add.f64 	%fd539, %fd527, %fd528;
	add.f64 	%fd540, %fd490, %fd538;
	add.f64 	%fd541, %fd491, %fd539;
	sub.f64 	%fd542, %fd518, %fd521;
	add.f64 	%fd543, %fd519, %fd520;
	add.f64 	%fd544, %fd494, %fd542;
	add.f64 	%fd545, %fd495, %fd543;
	sub.f64 	%fd546, %fd510, %fd513;
	add.f64 	%fd547, %fd511, %fd512;
	add.f64 	%fd548, %fd498, %fd546;
	add.f64 	%fd549, %fd499, %fd547;
	sub.f64 	%fd550, %fd502, %fd505;
	add.f64 	%fd551, %fd503, %fd504;
	add.f64 	%fd552, %fd76, %fd550;
	add.f64 	%fd553, %fd77, %fd551;
	add.s32 	%r70, %r64, %r119;
	mad.lo.s32 	%r71, %r70, %r120, %r20;
	cvt.s64.s32 	%rd86, %r71;
	add.s64 	%rd87, %rd86, %rd11;
	shl.b64 	%rd88, %rd87, 4;
	add.s64 	%rd89, %rd10, %rd88;
	ld.global.v2.f64 	{%fd554, %fd555}, [%rd89];
	mul.f64 	%fd556, %fd554, %fd2;
	mul.f64 	%fd557, %fd555, %fd2;
	mul.f64 	%fd558, %fd554, %fd3;
	mul.f64 	%fd559, %fd555, %fd3;
	add.f64 	%fd560, %fd556, %fd559;
	sub.f64 	%fd561, %fd557, %fd558;
	add.f64 	%fd562, %fd516, %fd560;
	add.f64 	%fd563, %fd517, %fd561;
	add.s32 	%r72, %r66, %r119;
	mad.lo.s32 	%r73, %r72, %r120, %r20;
	mul.wide.s32 	%rd90, %r73, 16;
	add.s64 	%rd91, %rd8, %rd90;
	st.global.v2.f64 	[%rd91], {%fd562, %fd563};
	mul.f64 	%fd564, %fd554, %fd5;
	mul.f64 	%fd565, %fd555, %fd5;
	mul.f64 	%fd566, %fd554, %fd6;
	mul.f64 	%fd567, %fd555, %fd6;
	add.f64 	%fd568, %fd564, %fd567;
	sub.f64 	%fd569, %fd565, %fd566;
	add.f64 	%fd570, %fd524, %fd568;
	add.f64 	%fd571, %fd525, %fd569;
	mul.f64 	%fd572, %fd554, %fd8;
	mul.f64 	%fd573, %fd555, %fd8;
	mul.f64 	%fd574, %fd554, %fd9;
	mul.f64 	%fd575, %fd555, %fd9;
	add.f64 	%fd576, %fd572, %fd575;
	sub.f64 	%fd577, %fd573, %fd574;
	add.f64 	%fd578, %fd532, %fd576;
	add.f64 	%fd579, %fd533, %fd577;
	mul.f64 	%fd580, %fd554, %fd11;
	mul.f64 	%fd581, %fd555, %fd11;
	mul.f64 	%fd582, %fd554, %fd12;
	mul.f64 	%fd583, %fd555, %fd12;
	add.f64 	%fd584, %fd580, %fd583;
	sub.f64 	%fd585, %fd581, %fd582;
	add.f64 	%fd586, %fd536, %fd584;
	add.f64 	%fd587, %fd537, %fd585;
	add.s32 	%r74, %r68, %r122;
	mad.lo.s32 	%r75, %r74, %r124, %r20;
	mul.wide.s32 	%rd92, %r75, 8;
	add.s64 	%rd93, %rd7, %rd92;
	ld.global.nc.f64 	%fd588, [%rd93];
	add.f64 	%fd589, %fd588, %fd13;
	fma.rn.f64 	%fd590, %fd554, %fd589, %fd540;
	fma.rn.f64 	%fd591, %fd555, %fd589, %fd541;
	sub.f64 	%fd592, %fd580, %fd583;
	add.f64 	%fd593, %fd581, %fd582;
	add.f64 	%fd594, %fd544, %fd592;
	add.f64 	%fd595, %fd545, %fd593;
	sub.f64 	%fd596, %fd572, %fd575;
	add.f64 	%fd597, %fd573, %fd574;
	add.f64 	%fd598, %fd548, %fd596;
	add.f64 	%fd599, %fd549, %fd597;
	sub.f64 	%fd600, %fd564, %fd567;
	add.f64 	%fd601, %fd565, %fd566;
	add.f64 	%fd602, %fd552, %fd600;
	add.f64 	%fd603, %fd553, %fd601;
	sub.f64 	%fd604, %fd556, %fd559;
	add.f64 	%fd605, %fd557, %fd558;
	add.f64 	%fd606, %fd130, %fd604;
	add.f64 	%fd607, %fd131, %fd605;
	add.s32 	%r76, %r70, %r119;
	mad.lo.s32 	%r77, %r76, %r120, %r20;
	cvt.s64.s32 	%rd94, %r77;
	add.s64 	%rd95, %rd94, %rd11;
	shl.b64 	%rd96, %rd95, 4;
	add.s64 	%rd97, %rd10, %rd96;
	ld.global.v2.f64 	{%fd608, %fd609}, [%rd97];
	mul.f64 	%fd610, %fd608, %fd2;
	mul.f64 	%fd611, %fd609, %fd2;
	mul.f64 	%fd612, %fd608, %fd3;
	mul.f64 	%fd613, %fd609, %fd3;
	add.f64 	%fd614, %fd610, %fd613;
	sub.f64 	%fd615, %fd611, %fd612;
	add.f64 	%fd616, %fd570, %fd614;
	add.f64 	%fd617, %fd571, %fd615;
	add.s32 	%r78, %r72, %r119;
	mad.lo.s32 	%r79, %r78, %r120, %r20;
	mul.wide.s32 	%rd98, %r79, 16;
	add.s64 	%rd99, %rd8, %rd98;
	st.global.v2.f64 	[%rd99], {%fd616, %fd617};
	mul.f64 	%fd618, %fd608, %fd5;
	mul.f64 	%fd619, %fd609, %fd5;
	mul.f64 	%fd620, %fd608, %fd6;
	mul.f64 	%fd621, %fd609, %fd6;
	add.f64 	%fd622, %fd618, %fd621;
	sub.f64 	%fd623, %fd619, %fd620;
	add.f64 	%fd624, %fd578, %fd622;
	add.f64 	%fd625, %fd579, %fd623;
	mul.f64 	%fd626, %fd608, %fd8;
	mul.f64 	%fd627, %fd609, %fd8;
	mul.f64 	%fd628, %fd608, %fd9;
	mul.f64 	%fd629, %fd609, %fd9;
	add.f64 	%fd630, %fd626, %fd629;
	sub.f64 	%fd631, %fd627, %fd628;
	add.f64 	%fd632, %fd586, %fd630;
	add.f64 	%fd633, %fd587, %fd631;
	mul.f64 	%fd634, %fd608, %fd11;
	mul.f64 	%fd635, %fd609, %fd11;
	mul.f64 	%fd636, %fd608, %fd12;
	mul.f64 	%fd637, %fd609, %fd12;
	add.f64 	%fd638, %fd634, %fd637;
	sub.f64 	%fd639, %fd635, %fd636;
	add.f64 	%fd640, %fd590, %fd638;
	add.f64 	%fd641, %fd591, %fd639;
	add.s32 	%r80, %r74, %r122;
	mad.lo.s32 	%r81, %r80, %r124, %r20;
	mul.wide.s32 	%rd100, %r81, 8;
	add.s64 	%rd101, %rd7, %rd100;
	ld.global.nc.f64 	%fd642, [%rd101];
	add.f64 	%fd643, %fd642, %fd13;
	fma.rn.f64 	%fd644, %fd608, %fd643, %fd594;
	fma.rn.f64 	%fd645, %fd609, %fd643, %fd595;
	sub.f64 	%fd646, %fd634, %fd637;
	add.f64 	%fd647, %fd635, %fd636;
	add.f64 	%fd648, %fd598, %fd646;
	add.f64 	%fd649, %fd599, %fd647;
	sub.f64 	%fd650, %fd626, %fd629;
	add.f64 	%fd651, %fd627, %fd628;
	add.f64 	%fd652, %fd602, %fd650;
	add.f64 	%fd653, %fd603, %fd651;
	sub.f64 	%fd654, %fd618, %fd621;
	add.f64 	%fd655, %fd619, %fd620;
	add.f64 	%fd656, %fd606, %fd654;
	add.f64 	%fd657, %fd607, %fd655;
	sub.f64 	%fd658, %fd610, %fd613;
	add.f64 	%fd659, %fd611, %fd612;
	add.f64 	%fd660, %fd184, %fd658;
	add.f64 	%fd661, %fd185, %fd659;
	add.s32 	%r82, %r76, %r119;
	mad.lo.s32 	%r83, %r82, %r120, %r20;
	cvt.s64.s32 	%rd102, %r83;
	add.s64 	%rd103, %rd102, %rd11;
	shl.b64 	%rd104, %rd103, 4;
	add.s64 	%rd105, %rd10, %rd104;
	ld.global.v2.f64 	{%fd662, %fd663}, [%rd105];
	mul.f64 	%fd664, %fd662, %fd2;
	mul.f64 	%fd665, %fd663, %fd2;
	mul.f64 	%fd666, %fd662, %fd3;
	mul.f64 	%fd667, %fd663, %fd3;
	add.f64 	%fd668, %fd664, %fd667;
	sub.f64 	%fd669, %fd665, %fd666;
	add.f64 	%fd670, %fd624, %fd668;
	add.f64 	%fd671, %fd625, %fd669;
	add.s32 	%r84, %r78, %r119;
	mad.lo.s32 	%r85, %r84, %r120, %r20;
	mul.wide.s32 	%rd106, %r85, 16;
	add.s64 	%rd107, %rd8, %rd106;
	st.global.v2.f64 	[%rd107], {%fd670, %fd671};
	mul.f64 	%fd672, %fd662, %fd5;
	mul.f64 	%fd673, %fd663, %fd5;
	mul.f64 	%fd674, %fd662, %fd6;
	mul.f64 	%fd675, %fd663, %fd6;
	add.f64 	%fd676, %fd672, %fd675;
	sub.f64 	%fd677, %fd673, %fd674;
	add.f64 	%fd678, %fd632, %fd676;
	add.f64 	%fd679, %fd633, %fd677;
	mul.f64 	%fd680, %fd662, %fd8;
	mul.f64 	%fd681, %fd663, %fd8;
	mul.f64 	%fd682, %fd662, %fd9;
	mul.f64 	%fd683, %fd663, %fd9;
	add.f64 	%fd684, %fd680, %fd683;
	sub.f64 	%fd685, %fd681, %fd682;
	add.f64 	%fd686, %fd640, %fd684;
	add.f64 	%fd687, %fd641, %fd685;
	mul.f64 	%fd688, %fd662, %fd11;
	mul.f64 	%fd689, %fd663, %fd11;
	mul.f64 	%fd690, %fd662, %fd12;
	mul.f64 	%fd691, %fd663, %fd12;
	add.f64 	%fd692, %fd688, %fd691;
	sub.f64 	%fd693, %fd689, %fd690;
	add.f64 	%fd694, %fd644, %fd692;
	add.f64 	%fd695, %fd645, %fd693;
	add.s32 	%r86, %r80, %r122;
	mad.lo.s32 	%r87, %r86, %r124, %r20;
	mul.wide.s32 	%rd108, %r87, 8;
	add.s64 	%rd109, %rd7, %rd108;
	ld.global.nc.f64 	%fd696, [%rd109];
	add.f64 	%fd697, %fd696, %fd13;
	fma.rn.f64 	%fd698, %fd662, %fd697, %fd648;
	fma.rn.f64 	%fd699, %fd663, %fd697, %fd649;
	sub.f64 	%fd700, %fd688, %fd691;
	add.f64 	%fd701, %fd689, %fd690;
	add.f64 	%fd702, %fd652, %fd700;
	add.f64 	%fd703, %fd653, %fd701;
	sub.f64 	%fd704, %fd680, %fd683;
	add.f64 	%fd705, %fd681, %fd682;
	add.f64 	%fd706, %fd656, %fd704;
	add.f64 	%fd707, %fd657, %fd705;
	sub.f64 	%fd708, %fd672, %fd675;
	add.f64 	%fd709, %fd673, %fd674;
	add.f64 	%fd710, %fd660, %fd708;
	add.f64 	%fd711, %fd661, %fd709;
	sub.f64 	%fd712, %fd664, %fd667;
	add.f64 	%fd713, %fd665, %fd666;
	add.f64 	%fd714, %fd238, %fd712;
	add.f64 	%fd715, %fd239, %fd713;
	add.s32 	%r88, %r82, %r119;
	mad.lo.s32 	%r89, %r88, %r120, %r20;
	cvt.s64.s32 	%rd110, %r89;
	add.s64 	%rd111, %rd110, %rd11;
	shl.b64 	%rd112, %rd111, 4;
	add.s64 	%rd113, %rd10, %rd112;
	ld.global.v2.f64 	{%fd716, %fd717}, [%rd113];
	mul.f64 	%fd718, %fd716, %fd2;
	mul.f64 	%fd719, %fd717, %fd2;
	mul.f64 	%fd720, %fd716, %fd3;
	mul.f64 	%fd721, %fd717, %fd3;
	add.f64 	%fd722, %fd718, %fd721;
	sub.f64 	%fd723, %fd719, %fd720;
	add.f64 	%fd724, %fd678, %fd722;
	add.f64 	%fd725, %fd679, %fd723;
	add.s32 	%r90, %r84, %r119;
	mad.lo.s32 	%r91, %r90, %r120, %r20;
	mul.wide.s32 	%rd114, %r91, 16;
	add.s64 	%rd115, %rd8, %rd114;
	st.global.v2.f64 	[%rd115], {%fd724, %fd725};
	mul.f64 	%fd726, %fd716, %fd5;
	mul.f64 	%fd727, %fd717, %fd5;
	mul.f64 	%fd728, %fd716, %fd6;
	mul.f64 	%fd729, %fd717, %fd6;
	add.f64 	%fd730, %fd726, %fd729;
	sub.f64 	%fd731, %fd727, %fd728;
	add.f64 	%fd732, %fd686, %fd730;
	add.f64 	%fd733, %fd687, %fd731;
	mul.f64 	%fd734, %fd716, %fd8;
	mul.f64 	%fd735, %fd717, %fd8;
	mul.f64 	%fd736, %fd716, %fd9;
	mul.f64 	%fd737, %fd717, %fd9;
	add.f64 	%fd738, %fd734, %fd737;
	sub.f64 	%fd739, %fd735, %fd736;
	add.f64 	%fd740, %fd694, %fd738;
	add.f64 	%fd741, %fd695, %fd739;
	mul.f64 	%fd742, %fd716, %fd11;
	mul.f64 	%fd743, %fd717, %fd11;
	mul.f64 	%fd744, %fd716, %fd12;
	mul.f64 	%fd745, %fd717, %fd12;
	add.f64 	%fd746, %fd742, %fd745;
	sub.f64 	%fd747, %fd743, %fd744;
	add.f64 	%fd748, %fd698, %fd746;
	add.f64 	%fd749, %fd699, %fd747;
	add.s32 	%r92, %r86, %r122;
	mad.lo.s32 	%r93, %r92, %r124, %r20;
	mul.wide.s32 	%rd116, %r93, 8;
	add.s64 	%rd117, %rd7, %rd116;
	ld.global.nc.f64 	%fd750, [%rd117];
	add.f64 	%fd751, %fd750, %fd13;
	fma.rn.f64 	%fd752, %fd716, %fd751, %fd702;
	fma.rn.f64 	%fd753, %fd717, %fd751, %fd703;
	sub.f64 	%fd754, %fd742, %fd745;
	add.f64 	%fd755, %fd743, %fd744;
	add.f64 	%fd756, %fd706, %fd754;
	add.f64 	%fd757, %fd707, %fd755;
	sub.f64 	%fd758, %fd734, %fd737;
	add.f64 	%fd759, %fd735, %fd736;
	add.f64 	%fd760, %fd710, %fd758;
	add.f64 	%fd761, %fd711, %fd759;
	sub.f64 	%fd762, %fd726, %fd729;
	add.f64 	%fd763, %fd727, %fd728;
	add.f64 	%fd764, %fd714, %fd762;
	add.f64 	%fd765, %fd715, %fd763;
	sub.f64 	%fd766, %fd718, %fd721;
	add.f64 	%fd767, %fd719, %fd720;
	add.f64 	%fd768, %fd292, %fd766;
	add.f64 	%fd769, %fd293, %fd767;
	add.s32 	%r94, %r88, %r119;
	mad.lo.s32 	%r95, %r94, %r120, %r20;
	cvt.s64.s32 	%rd118, %r95;
	add.s64 	%rd119, %rd118, %rd11;
	shl.b64 	%rd120, %rd119, 4;
	add.s64 	%rd121, %rd10, %rd120;
	ld.global.v2.f64 	{%fd770, %fd771}, [%rd121];
	mul.f64 	%fd772, %fd770, %fd2;
	mul.f64 	%fd773, %fd771, %fd2;
	mul.f64 	%fd774, %fd770, %fd3;
	mul.f64 	%fd775, %fd771, %fd3;
	add.f64 	%fd776, %fd772, %fd775;
	sub.f64 	%fd777, %fd773, %fd774;
	add.f64 	%fd778, %fd732, %fd776;
	add.f64 	%fd779, %fd733, %fd777;
	add.s32 	%r96, %r90, %r119;
	mad.lo.s32 	%r97, %r96, %r120, %r20;
	mul.wide.s32 	%rd122, %r97, 16;
	add.s64 	%rd123, %rd8, %rd122;
	st.global.v2.f64 	[%rd123], {%fd778, %fd779};
	mul.f64 	%fd780, %fd770, %fd5;
	mul.f64 	%fd781, %fd771, %fd5;
	mul.f64 	%fd782, %fd770, %fd6;
	mul.f64 	%fd783, %fd771, %fd6;
	add.f64 	%fd784, %fd780, %fd783;
	sub.f64 	%fd785, %fd781, %fd782;
	add.f64 	%fd786, %fd740, %fd784;
	add.f64 	%fd787, %fd741, %fd785;
	mul.f64 	%fd788, %fd770, %fd8;
	mul.f64 	%fd789, %fd771, %fd8;
	mul.f64 	%fd790, %fd770, %fd9;
	mul.f64 	%fd791, %fd771, %fd9;
	add.f64 	%fd792, %fd788, %fd791;
	sub.f64 	%fd793, %fd789, %fd790;
	add.f64 	%fd794, %fd748, %fd792;
	add.f64 	%fd795, %fd749, %fd793;
	mul.f64 	%fd796, %fd770, %fd11;
	mul.f64 	%fd797, %fd771, %fd11;
	mul.f64 	%fd798, %fd770, %fd12;
	mul.f64 	%fd799, %fd771, %fd12;
	add.f64 	%fd800, %fd796, %fd799;
	sub.f64 	%fd801, %fd797, %fd798;
	add.f64 	%fd802, %fd752, %fd800;
	add.f64 	%fd803, %fd753, %fd801;
	add.s32 	%r98, %r92, %r122;
	mad.lo.s32 	%r99, %r98, %r124, %r20;
	mul.wide.s32 	%rd124, %r99, 8;
	add.s64 	%rd125, %rd7, %rd124;
	ld.global.nc.f64 	%fd804, [%rd125];
	add.f64 	%fd805, %fd804, %fd13;
	fma.rn.f64 	%fd806, %fd770, %fd805, %fd756;
	fma.rn.f64 	%fd807, %fd771, %fd805, %fd757;
	sub.f64 	%fd808, %fd796, %fd799;
	add.f64 	%fd809, %fd797, %fd798;
	add.f64 	%fd810, %fd760, %fd808;
	add.f64 	%fd811, %fd761, %fd809;
	sub.f64 	%fd812, %fd788, %fd791;
	add.f64 	%fd813, %fd789, %fd790;
	add.f64 	%fd814, %fd764, %fd812;
	add.f64 	%fd815, %fd765, %fd813;
	sub.f64 	%fd816, %fd780, %fd783;
	add.f64 	%fd817, %fd781, %fd782;
	add.f64 	%fd818, %fd768, %fd816;
	add.f64 	%fd819, %fd769, %fd817;
	sub.f64 	%fd820, %fd772, %fd775;
	add.f64 	%fd821, %fd773, %fd774;
	add.f64 	%fd822, %fd346, %fd820;
	add.f64 	%fd823, %fd347, %fd821;
	add.s32 	%r100, %r94, %r119;
	mad.lo.s32 	%r101, %r100, %r120, %r20;
	cvt.s64.s32 	%rd126, %r101;
	add.s64 	%rd127, %rd126, %rd11;
	shl.b64 	%rd128, %rd127, 4;
	add.s64 	%rd129, %rd10, %rd128;
	ld.global.v2.f64 	{%fd824, %fd825}, [%rd129];
	mul.f64 	%fd826, %fd824, %fd2;
	mul.f64 	%fd827, %fd825, %fd2;
	mul.f64 	%fd828, %fd824, %fd3;
	mul.f64 	%fd829, %fd825, %fd3;
	add.f64 	%fd830, %fd826, %fd829;
	sub.f64 	%fd831, %fd827, %fd828;
	add.f64 	%fd832, %fd786, %fd830;
	add.f64 	%fd833, %fd787, %fd831;
	add.s32 	%r102, %r96, %r119;
	mad.lo.s32 	%r103, %r102, %r120, %r20;
	mul.wide.s32 	%rd130, %r103, 16;
	add.s64 	%rd131, %rd8, %rd130;
	st.global.v2.f64 	[%rd131], {%fd832, %fd833};
	mul.f64 	%fd834, %fd824, %fd5;
	mul.f64 	%fd835, %fd825, %fd5;
	mul.f64 	%fd836, %fd824, %fd6;
	mul.f64 	%fd837, %fd825, %fd6;
	add.f64 	%fd838, %fd834, %fd837;
	sub.f64 	%fd839, %fd835, %fd836;
	add.f64 	%fd840, %fd794, %fd838;
	add.f64 	%fd841, %fd795, %fd839;
	add.s32 	%r104, %r102, %r119;
	mad.lo.s32 	%r105, %r104, %r120, %r20;
	mul.wide.s32 	%rd132, %r105, 16;
	add.s64 	%rd133, %rd8, %rd132;
	st.global.v2.f64 	[%rd133], {%fd840, %fd841};
	mul.f64 	%fd842, %fd824, %fd8;
	mul.f64 	%fd843, %fd825, %fd8;
	mul.f64 	%fd844, %fd824, %fd9;
	mul.f64 	%fd845, %fd825, %fd9;
	add.f64 	%fd846, %fd842, %fd845;
	sub.f64 	%fd847, %fd843, %fd844;
	add.f64 	%fd848, %fd802, %fd846;
	add.f64 	%fd849, %fd803, %fd847;
	add.s32 	%r106, %r104, %r119;
	mad.lo.s32 	%r107, %r106, %r120, %r20;
	mul.wide.s32 	%rd134, %r107, 16;
	add.s64 	%rd135, %rd8, %rd134;
	st.global.v2.f64 	[%rd135], {%fd848, %fd849};
	mul.f64 	%fd850, %fd824, %fd11;
	mul.f64 	%fd851, %fd825, %fd11;
	mul.f64 	%fd852, %fd824, %fd12;
	mul.f64 	%fd853, %fd825, %fd12;
	add.f64 	%fd854, %fd850, %fd853;
	sub.f64 	%fd855, %fd851, %fd852;
	add.f64 	%fd856, %fd806, %fd854;
	add.f64 	%fd857, %fd807, %fd855;
	add.s32 	%r108, %r106, %r119;
	mad.lo.s32 	%r109, %r108, %r120, %r20;
	mul.wide.s32 	%rd136, %r109, 16;
	add.s64 	%rd137, %rd8, %rd136;
	st.global.v2.f64 	[%rd137], {%fd856, %fd857};
	add.s32 	%r110, %r98, %r122;
	mad.lo.s32 	%r111, %r110, %r124, %r20;
	mul.wide.s32 	%rd138, %r111, 8;
	add.s64 	%rd139, %rd7, %rd138;
	ld.global.nc.f64 	%fd858, [%rd139];
	add.f64 	%fd859, %fd858, %fd13;
	fma.rn.f64 	%fd860, %fd824, %fd859, %fd810;
	fma.rn.f64 	%fd861, %fd825, %fd859, %fd811;
	st.global.v2.f64 	[%rd19], {%fd860, %fd861};
	sub.f64 	%fd862, %fd850, %fd853;
	add.f64 	%fd863, %fd851, %fd852;
	add.f64 	%fd864, %fd814, %fd862;
	add.f64 	%fd865, %fd815, %fd863;
	st.global.v2.f64 	[%rd21], {%fd864, %fd865};
	sub.f64 	%fd866, %fd842, %fd845;
	add.f64 	%fd867, %fd843, %fd844;
	add.f64 	%fd868, %fd818, %fd866;
	add.f64 	%fd869, %fd819, %fd867;
	add.s32 	%r112, %r30, %r15;
	mad.lo.s32 	%r113, %r112, %r120, %r20;
	mul.wide.s32 	%rd140, %r113, 16;
	add.s64 	%rd141, %rd8, %rd140;
	st.global.v2.f64 	[%rd141], {%fd868, %fd869};
	sub.f64 	%fd870, %fd834, %fd837;
	add.f64 	%fd871, %fd835, %fd836;
	add.f64 	%fd872, %fd822, %fd870;
	add.f64 	%fd873, %fd823, %fd871;
	add.s32 	%r114, %r112, %r119;
	mad.lo.s32 	%r115, %r114, %r120, %r20;
	mul.wide.s32 	%rd142, %r115, 16;
	add.s64 	%rd143, %rd8, %rd142;
	st.global.v2.f64 	[%rd143], {%fd872, %fd873};
	sub.f64 	%fd874, %fd826, %fd829;
	add.f64 	%fd875, %fd827, %fd828;
	add.f64 	%fd876, %fd400, %fd874;
	add.f64 	%fd877, %fd401, %fd875;
	add.s32 	%r116, %r114, %r119;
	mad.lo.s32 	%r117, %r116, %r120, %r20;
	mul.wide.s32 	%rd144, %r117, 16;
	add.s64 	%rd145, %rd8, %rd144;
	st.global.v2.f64 	[%rd145], {%fd876, %fd877};
$L__BB2_3:
	ret;

}
	// .globl	_Z26hpsi1_rt_stencil_kern_v8_1ILi12EEviPKdS1_S1_S1_PK7double2PS2_iiiiiiPKiS7_S7_
.visible .entry _Z26hpsi1_rt_stencil_kern_v8_1ILi12EEviPKdS1_S1_S1_PK7double2PS2_iiiiiiPKiS7_S7_(
	.param .u32 _Z26hpsi1_rt_stencil_kern_v8_1ILi12EEviPKdS1_S1_S1_PK7double2PS2_iiiiiiPKiS7_S7__param_0,
	.param .u64 .ptr .align 1 _Z26hpsi1_rt_stencil_kern_v8_1ILi12EEviPKdS1_S1_S1_PK7double2PS2_iiiiiiPKiS7_S7__param_1,
	.param .u64 .ptr .align 1 _Z26hpsi1_rt_stencil_kern_v8_1ILi12EEviPKdS1_S1_S1_PK7double2PS2_iiiiiiPKiS7_S7__param_2,
	.param .u64 .ptr .align 1 _Z26hpsi1_rt_stencil_kern_v8_1ILi12EEviPKdS1_S1_S1_PK7double2PS2_iiiiiiPKiS7_S7__param_3,
	.param .u64 .ptr .align 1 _Z26hpsi1_rt_stencil_kern_v8_1ILi12EEviPKdS1_S1_S1_PK7double2PS2_iiiiiiPKiS7_S7__param_4,
	.param .u64 .ptr .align 1 _Z26hpsi1_rt_stencil_kern_v8_1ILi12EEviPKdS1_S1_S1_PK7double2PS2_iiiiiiPKiS7_S7__param_5,
	.param .u64 .ptr .align 1 _Z26hpsi1_rt_stencil_kern_v8_1ILi12EEviPKdS1_S1_S1_PK7double2PS2_iiiiiiPKiS7_S7__param_6,
	.param .u32 _Z26hpsi1_rt_stencil_kern_v8_1ILi12EEviPKdS1_S1_S1_PK7double2PS2_iiiiiiPKiS7_S7__param_7,
	.param .u32 _Z26hpsi1_rt_stencil_kern_v8_1ILi12EEviPKdS1_S1_S1_PK7double2PS2_iiiiiiPKiS7_S7__param_8,
	.param .u32 _Z26hpsi1_rt_stencil_kern_v8_1ILi12EEviPKdS1_S1_S1_PK7double2PS2_iiiiiiPKiS7_S7__param_9,
	.param .u32 _Z26hpsi1_rt_stencil_kern_v8_1ILi12EEviPKdS1_S1_S1_PK7double2PS2_iiiiiiPKiS7_S7__param_10,
	.param .u32 _Z26hpsi1_rt_stencil_kern_v8_1ILi12EEviPKdS1_S1_S1_PK7double2PS2_iiiiiiPKiS7_S7__param_11,
	.param .u32 _Z26hpsi1_rt_stencil_kern_v8_1ILi12EEviPKdS1_S1_S1_PK7double2PS2_iiiiiiPKiS7_S7__param_12,
	.param .u64 .ptr .align 1 _Z26hpsi1_rt_stencil_kern_v8_1ILi12EEviPKdS1_S1_S1_PK7double2PS2_iiiiiiPKiS7_S7__param_13,
	.param .u64 .ptr .align 1 _Z26hpsi1_rt_stencil_kern_v8_1ILi12EEviPKdS1_S1_S1_PK7double2PS2_iiiiiiPKiS7_S7__param_14,
	.param .u64 .ptr .align 1 _Z26hpsi1_rt_stencil_kern_v8_1ILi12EEviPKdS1_S1_S1_PK7double2PS2_iiiiiiPKiS7_S7__param_15
)
{
	.reg .pred 	%p<3>;
	.reg .b32 	%r<91>;
	.reg .b64 	%rd<120>;
	.reg .b64 	%fd<662>;

	ld.param.u32 	%r10, [_Z26hpsi1_rt_stencil_kern_v8_1ILi12EEviPKdS1_S1_S1_PK7double2PS2_iiiiiiPKiS7_S7__param_0];
	ld.param.u32 	%r5, [_Z26hpsi1_rt_stencil_kern_v8_1ILi12EEviPKdS1_S1_S1_PK7double2PS2_iiiiiiPKiS7_S7__param_7];
	ld.param.u32 	%r8, [_Z26hpsi1_rt_stencil_kern_v8_1ILi12EEviPKdS1_S1_S1_PK7double2PS2_iiiiiiPKiS7_S7__param_11];
	ld.param.u32 	%r9, [_Z26hpsi1_rt_stencil_kern_v8_1ILi12EEviPKdS1_S1_S1_PK7double2PS2_iiiiiiPKiS7_S7__param_12];
	mov.u32 	%r1, %ctaid.y;
	setp.ge.s32 	%p1, %r1, %r10;
	@%p1 bra 	$L__BB3_3;
	mul.lo.s32 	%r2, %r5, %r1;
	mov.u32 	%r11, %tid.x;
	mov.u32 	%r12, %ntid.x;
	mov.u32 	%r13, %ctaid.x;
	mad.lo.s32 	%r3, %r12, %r13, %r11;
	div.s32 	%r4, %r3, %r9;
	setp.ge.s32 	%p2, %r4, %r8;
	@%p2 bra 	$L__BB3_3;
	ld.param.u32 	%r90, [_Z26hpsi1_rt_stencil_kern_v8_1ILi12EEviPKdS1_S1_S1_PK7double2PS2_iiiiiiPKiS7_S7__param_9];
	ld.param.u32 	%r89, [_Z26hpsi1_rt_stencil_kern_v8_1ILi12EEviPKdS1_S1_S1_PK7double2PS2_iiiiiiPKiS7_S7__param_8];
	ld.param.u64 	%rd119, [_Z26hpsi1_rt_stencil_kern_v8_1ILi12EEviPKdS1_S1_S1_PK7double2PS2_iiiiiiPKiS7_S7__param_6];
	ld.param.u64 	%rd118, [_Z26hpsi1_rt_stencil_kern_v8_1ILi12EEviPKdS1_S1_S1_PK7double2PS2_iiiiiiPKiS7_S7__param_5];
	ld.param.u64 	%rd117, [_Z26hpsi1_rt_stencil_kern_v8_1ILi12EEviPKdS1_S1_S1_PK7double2PS2_iiiiiiPKiS7_S7__param_4];
	ld.param.u64 	%rd116, [_Z26hpsi1_rt_stencil_kern_v8_1ILi12EEviPKdS1_S1_S1_PK7double2PS2_iiiiiiPKiS7_S7__param_3];
	ld.param.u64 	%rd115, [_Z26hpsi1_rt_stencil_kern_v8_1ILi12EEviPKdS1_S1_S1_PK7double2PS2_iiiiiiPKiS7_S7__param_2];
	ld.param.u64 	%rd114, [_Z26hpsi1_rt_stencil_kern_v8_1ILi12EEviPKdS1_S1_S1_PK7double2PS2_iiiiiiPKiS7_S7__param_1];
	mul.lo.s32 	%r14, %r2, %r89;
	rem.s32 	%r15, %r3, %r9;
	cvta.to.global.u64 	%rd7, %rd115;
	cvta.to.global.u64 	%rd8, %rd119;
	cvta.to.global.u64 	%rd9, %rd116;
	cvta.to.global.u64 	%rd10, %rd118;
	mul.lo.s32 	%r16, %r14, %r90;
	cvt.s64.s32 	%rd11, %r16;
	ld.global.nc.f64 	%fd1, [%rd9+24];
	mul.f64 	%fd2, %fd1, 0dBFE0000000000000;
	mul.lo.s32 	%r17, %r1, 12;
	cvta.to.global.u64 	%rd12, %rd117;
	mul.wide.u32 	%rd13, %r17, 8;
	add.s64 	%rd14, %rd12, %rd13;
	ld.global.nc.f64 	%fd3, [%rd14+24];
	ld.global.nc.f64 	%fd4, [%rd9+16];
	mul.f64 	%fd5, %fd4, 0dBFE0000000000000;
	ld.global.nc.f64 	%fd6, [%rd14+16];
	ld.global.nc.f64 	%fd7, [%rd9+8];
	mul.f64 	%fd8, %fd7, 0dBFE0000000000000;
	ld.global.nc.f64 	%fd9, [%rd14+8];
	ld.global.nc.f64 	%fd10, [%rd9];
	mul.f64 	%fd11, %fd10, 0dBFE0000000000000;
	ld.global.nc.f64 	%fd12, [%rd14];
	cvta.to.global.u64 	%rd15, %rd114;
	mul.wide.u32 	%rd16, %r1, 8;
	add.s64 	%rd17, %rd15, %rd16;
	ld.global.nc.f64 	%fd13, [%rd17];
	mad.lo.s32 	%r18, %r89, 11, %r14;
	add.s32 	%r19, %r18, %r4;
	mad.lo.s32 	%r20, %r19, %r90, %r15;
	mul.wide.s32 	%rd18, %r20, 16;
	add.s64 	%rd19, %rd8, %rd18;
	add.s32 	%r21, %r4, %r14;
	mad.lo.s32 	%r22, %r21, %r90, %r15;
	mul.wide.s32 	%rd20, %r22, 16;
	add.s64 	%rd21, %rd8, %rd20;
	mad.lo.s32 	%r23, %r4, %r90, %r15;
	cvt.s64.s32 	%rd22, %r23;
	add.s64 	%rd23, %rd22, %rd11;
	shl.b64 	%rd24, %rd23, 4;
	add.s64 	%rd25, %rd10, %rd24;
	ld.global.v2.f64 	{%fd14, %fd15}, [%rd25];
	mul.f64 	%fd16, %fd14, %fd2;
	mul.f64 	%fd17, %fd15, %fd2;
	mul.f64 	%fd18, %fd14, %fd3;
	mul.f64 	%fd19, %fd15, %fd3;
	add.f64 	%fd20, %fd16, %fd19;
	sub.f64 	%fd21, %fd17, %fd18;
	add.f64 	%fd22, %fd20, 0d0000000000000000;
	add.f64 	%fd23, %fd21, 0d0000000000000000;
	mul.f64 	%fd24, %fd14, %fd5;
	mul.f64 	%fd25, %fd15, %fd5;
	mul.f64 	%fd26, %fd14, %fd6;
	mul.f64 	%fd27, %fd15, %fd6;
	add.f64 	%fd28, %fd24, %fd27;
	sub.f64 	%fd29, %fd25, %fd26;
	add.f64 	%fd30, %fd28, 0d0000000000000000;
	add.f64 	%fd31, %fd29, 0d0000000000000000;
	mul.f64 	%fd32, %fd14, %fd8;
	mul.f64 	%fd33, %fd15, %fd8;
	mul.f64 	%fd34, %fd14, %fd9;
	mul.f64 	%fd35, %fd15, %fd9;
	add.f64 	%fd36, %fd32, %fd35;
	sub.f64 	%fd37, %fd33, %fd34;
	add.f64 	%fd38, %fd36, 0d0000000000000000;
	add.f64 	%fd39, %fd37, 0d0000000000000000;
	mul.f64 	%fd40, %fd14, %fd11;
	mul.f64 	%fd41, %fd15, %fd11;
	mul.f64 	%fd42, %fd14, %fd12;
	mul.f64 	%fd43, %fd15, %fd12;
	add.f64 	%fd44, %fd40, %fd43;
	sub.f64 	%fd45, %fd41, %fd42;
	add.f64 	%fd46, %fd44, 0d0000000000000000;
	add.f64 	%fd47, %fd45, 0d0000000000000000;
	mad.lo.s32 	%r24, %r4, %r9, %r15;
	mul.wide.s32 	%rd26, %r24, 8;
	add.s64 	%rd27, %rd7, %rd26;
	ld.global.nc.f64 	%fd48, [%rd27];
	add.f64 	%fd49, %fd48, %fd13;
	fma.rn.f64 	%fd50, %fd14, %fd49, 0d0000000000000000;
	fma.rn.f64 	%fd51, %fd15, %fd49, 0d0000000000000000;
	sub.f64 	%fd52, %fd40, %fd43;
	add.f64 	%fd53, %fd41, %fd42;
	add.f64 	%fd54, %fd52, 0d0000000000000000;
	add.f64 	%fd55, %fd53, 0d0000000000000000;
	sub.f64 	%fd56, %fd32, %fd35;
	add.f64 	%fd57, %fd33, %fd34;
	add.f64 	%fd58, %fd56, 0d0000000000000000;
	add.f64 	%fd59, %fd57, 0d0000000000000000;
	sub.f64 	%fd60, %fd24, %fd27;
	add.f64 	%fd61, %fd25, %fd26;
	add.f64 	%fd62, %fd60, 0d0000000000000000;
	add.f64 	%fd63, %fd61, 0d0000000000000000;
	sub.f64 	%fd64, %fd16, %fd19;
	add.f64 	%fd65, %fd17, %fd18;
	add.f64 	%fd66, %fd64, 0d0000000000000000;
	add.f64 	%fd67, %fd65, 0d0000000000000000;
	add.s32 	%r25, %r89, %r4;
	mad.lo.s32 	%r26, %r25, %r90, %r15;
	cvt.s64.s32 	%rd28, %r26;
	add.s64 	%rd29, %rd28, %rd11;
	shl.b64 	%rd30, %rd29, 4;
	add.s64 	%rd31, %rd10, %rd30;
	ld.global.v2.f64 	{%fd68, %fd69}, [%rd31];
	mul.f64 	%fd70, %fd68, %fd2;
	mul.f64 	%fd71, %fd69, %fd2;
	mul.f64 	%fd72, %fd68, %fd3;
	mul.f64 	%fd73, %fd69, %fd3;
	add.f64 	%fd74, %fd70, %fd73;
	sub.f64 	%fd75, %fd71, %fd72;
	add.f64 	%fd76, %fd30, %fd74;
	add.f64 	%fd77, %fd31, %fd75;
	mul.f64 	%fd78, %fd68, %fd5;
	mul.f64 	%fd79, %fd69, %fd5;
	mul.f64 	%fd80, %fd68, %fd6;
	mul.f64 	%fd81, %fd69, %fd6;
	add.f64 	%fd82, %fd78, %fd81;
	sub.f64 	%fd83, %fd79, %fd80;
	add.f64 	%fd84, %fd38, %fd82;
	add.f64 	%fd85, %fd39, %fd83;
	mul.f64 	%fd86, %fd68, %fd8;
	mul.f64 	%fd87, %fd69, %fd8;
	mul.f64 	%fd88, %fd68, %fd9;
	mul.f64 	%fd89, %fd69, %fd9;
	add.f64 	%fd90, %fd86, %fd89;
	sub.f64 	%fd91, %fd87, %fd88;
	add.f64 	%fd92, %fd46, %fd90;
	add.f64 	%fd93, %fd47, %fd91;
	mul.f64 	%fd94, %fd68, %fd11;
	mul.f64 	%fd95, %fd69, %fd11;
	mul.f64 	%fd96, %fd68, %fd12;
	mul.f64 	%fd97, %fd69, %fd12;
	add.f64 	%fd98, %fd94, %fd97;
	sub.f64 	%fd99, %fd95, %fd96;
	add.f64 	%fd100, %fd50, %fd98;
	add.f64 	%fd101, %fd51, %fd99;
	add.s32 	%r27, %r8, %r4;
	mad.lo.s32 	%r28, %r27, %r9, %r15;
	mul.wide.s32 	%rd32, %r28, 8;
	add.s64 	%rd33, %rd7, %rd32;
	ld.global.nc.f64 	%fd102, [%rd33];
	add.f64 	%fd103, %fd102, %fd13;
	fma.rn.f64 	%fd104, %fd68, %fd103, %fd54;
	fma.rn.f64 	%fd105, %fd69, %fd103, %fd55;
	sub.f64 	%fd106, %fd94, %fd97;
	add.f64 	%fd107, %fd95, %fd96;
	add.f64 	%fd108, %fd58, %fd106;
	add.f64 	%fd109, %fd59, %fd107;
	sub.f64 	%fd110, %fd86, %fd89;
	add.f64 	%fd111, %fd87, %fd88;
	add.f64 	%fd112, %fd62, %fd110;
	add.f64 	%fd113, %fd63, %fd111;
	sub.f64 	%fd114, %fd78, %fd81;
	add.f64 	%fd115, %fd79, %fd80;
	add.f64 	%fd116, %fd66, %fd114;
	add.f64 	%fd117, %fd67, %fd115;
	sub.f64 	%fd118, %fd70, %fd73;
	add.f64 	%fd119, %fd71, %fd72;
	add.f64 	%fd120, %fd118, 0d0000000000000000;
	add.f64 	%fd121, %fd119, 0d0000000000000000;
	add.s32 	%r29, %r25, %r89;
	mad.lo.s32 	%r30, %r29, %r90, %r15;
	cvt.s64.s32 	%rd34, %r30;
	add.s64 	%rd35, %rd34, %rd11;
	shl.b64 	%rd36, %rd35, 4;
	add.s64 	%rd37, %rd10, %rd36;
	ld.global.v2.f64 	{%fd122, %fd123}, [%rd37];
	mul.f64 	%fd124, %fd122, %fd2;
	mul.f64 	%fd125, %fd123, %fd2;
	mul.f64 	%fd126, %fd122, %fd3;
	mul.f64 	%fd127, %fd123, %fd3;
	add.f64 	%fd128, %fd124, %fd127;
	sub.f64 	%fd129, %fd125, %fd126;
	add.f64 	%fd130, %fd84, %fd128;
	add.f64 	%fd131, %fd85, %fd129;
	mul.f64 	%fd132, %fd122, %fd5;
	mul.f64 	%fd133, %fd123, %fd5;
	mul.f64 	%fd134, %fd122, %fd6;
	mul.f64 	%fd135, %fd123, %fd6;
	add.f64 	%fd136, %fd132, %fd135;
	sub.f64 	%fd137, %fd133, %fd134;
	add.f64 	%fd138, %fd92, %fd136;
	add.f64 	%fd139, %fd93, %fd137;
	mul.f64 	%fd140, %fd122, %fd8;
	mul.f64 	%fd141, %fd123, %fd8;
	mul.f64 	%fd142, %fd122, %fd9;
	mul.f64 	%fd143, %fd123, %fd9;
	add.f64 	%fd144, %fd140, %fd143;
	sub.f64 	%fd145, %fd141, %fd142;
	add.f64 	%fd146, %fd100, %fd144;
	add.f64 	%fd147, %fd101, %fd145;
	mul.f64 	%fd148, %fd122, %fd11;
	mul.f64 	%fd149, %fd123, %fd11;
	mul.f64 	%fd150, %fd122, %fd12;
	mul.f64 	%fd151, %fd123, %fd12;
	add.f64 	%fd152, %fd148, %fd151;
	sub.f64 	%fd153, %fd149, %fd150;
	add.f64 	%fd154, %fd104, %fd152;
	add.f64 	%fd155, %fd105, %fd153;
	add.s32 	%r31, %r27, %r8;
	mad.lo.s32 	%r32, %r31, %r9, %r15;
	mul.wide.s32 	%rd38, %r32, 8;
	add.s64 	%rd39, %rd7, %rd38;
	ld.global.nc.f64 	%fd156, [%rd39];
	add.f64 	%fd157, %fd156, %fd13;
	fma.rn.f64 	%fd158, %fd122, %fd157, %fd108;
	fma.rn.f64 	%fd159, %fd123, %fd157, %fd109;
	sub.f64 	%fd160, %fd148, %fd151;
	add.f64 	%fd161, %fd149, %fd150;
	add.f64 	%fd162, %fd112, %fd160;
	add.f64 	%fd163, %fd113, %fd161;
	sub.f64 	%fd164, %fd140, %fd143;
	add.f64 	%fd165, %fd141, %fd142;
	add.f64 	%fd166, %fd116, %fd164;
	add.f64 	%fd167, %fd117, %fd165;
	sub.f64 	%fd168, %fd132, %fd135;
	add.f64 	%fd169, %fd133, %fd134;
	add.f64 	%fd170, %fd120, %fd168;
	add.f64 	%fd171, %fd121, %fd169;
	sub.f64 	%fd172, %fd124, %fd127;
	add.f64 	%fd173, %fd125, %fd126;
	add.f64 	%fd174, %fd172, 0d0000000000000000;
	add.f64 	%fd175, %fd173, 0d0000000000000000;
	add.s32 	%r33, %r29, %r89;
	mad.lo.s32 	%r34, %r33, %r90, %r15;
	cvt.s64.s32 	%rd40, %r34;
	add.s64 	%rd41, %rd40, %rd11;
	shl.b64 	%rd42, %rd41, 4;
	add.s64 	%rd43, %rd10, %rd42;
	ld.global.v2.f64 	{%fd176, %fd177}, [%rd43];
	mul.f64 	%fd178, %fd176, %fd2;
	mul.f64 	%fd179, %fd177, %fd2;
	mul.f64 	%fd180, %fd176, %fd3;
	mul.f64 	%fd181, %fd177, %fd3;
	add.f64 	%fd182, %fd178, %fd181;
	sub.f64 	%fd183, %fd179, %fd180;
	add.f64 	%fd184, %fd138, %fd182;
	add.f64 	%fd185, %fd139, %fd183;
	mul.f64 	%fd186, %fd176, %fd5;
	mul.f64 	%fd187, %fd177, %fd5;
	mul.f64 	%fd188, %fd176, %fd6;
	mul.f64 	%fd189, %fd177, %fd6;
	add.f64 	%fd190, %fd186, %fd189;
	sub.f64 	%fd191, %fd187, %fd188;
	add.f64 	%fd192, %fd146, %fd190;
	add.f64 	%fd193, %fd147, %fd191;
	mul.f64 	%fd194, %fd176, %fd8;
	mul.f64 	%fd195, %fd177, %fd8;
	mul.f64 	%fd196, %fd176, %fd9;
	mul.f64 	%fd197, %fd177, %fd9;
	add.f64 	%fd198, %fd194, %fd197;
	sub.f64 	%fd199, %fd195, %fd196;
	add.f64 	%fd200, %fd154, %fd198;
	add.f64 	%fd201, %fd155, %fd199;
	mul.f64 	%fd202, %fd176, %fd11;
	mul.f64 	%fd203, %fd177, %fd11;
	mul.f64 	%fd204, %fd176, %fd12;
	mul.f64 	%fd205, %fd177, %fd12;
	add.f64 	%fd206, %fd202, %fd205;
	sub.f64 	%fd207, %fd203, %fd204;
	add.f64 	%fd208, %fd158, %fd206;
	add.f64 	%fd209, %fd159, %fd207;
	add.s32 	%r35, %r31, %r8;
	mad.lo.s32 	%r36, %r35, %r9, %r15;
	mul.wide.s32 	%rd44, %r36, 8;
	add.s64 	%rd45, %rd7, %rd44;
	ld.global.nc.f64 	%fd210, [%rd45];
	add.f64 	%fd211, %fd210, %fd13;
	fma.rn.f64 	%fd212, %fd176, %fd211, %fd162;
	fma.rn.f64 	%fd213, %fd177, %fd211, %fd163;
	sub.f64 	%fd214, %fd202, %fd205;
	add.f64 	%fd215, %fd203, %fd204;
	add.f64 	%fd216, %fd166, %fd214;
	add.f64 	%fd217, %fd167, %fd215;
	sub.f64 	%fd218, %fd194, %fd197;
	add.f64 	%fd219, %fd195, %fd196;
	add.f64 	%fd220, %fd170, %fd218;
	add.f64 	%fd221, %fd171, %fd219;
	sub.f64 	%fd222, %fd186, %fd189;
	add.f64 	%fd223, %fd187, %fd188;
	add.f64 	%fd224, %fd174, %fd222;
	add.f64 	%fd225, %fd175, %fd223;
	sub.f64 	%fd226, %fd178, %fd181;
	add.f64 	%fd227, %fd179, %fd180;
	add.f64 	%fd228, %fd226, 0d0000000000000000;
	add.f64 	%fd229, %fd227, 0d0000000000000000;
	add.s32 	%r37, %r33, %r89;
	mad.lo.s32 	%r38, %r37, %r90, %r15;
	cvt.s64.s32 	%rd46, %r38;
	add.s64 	%rd47, %rd46, %rd11;
	shl.b64 	%rd48, %rd47, 4;
	add.s64 	%rd49, %rd10, %rd48;
	ld.global.v2.f64 	{%fd230, %fd231}, [%rd49];
	mul.f64 	%fd232, %fd230, %fd2;
	mul.f64 	%fd233, %fd231, %fd2;
	mul.f64 	%fd234, %fd230, %fd3;
	mul.f64 	%fd235, %fd231, %fd3;
	add.f64 	%fd236, %fd232, %fd235;
	sub.f64 	%fd237, %fd233, %fd234;
	add.f64 	%fd238, %fd192, %fd236;
	add.f64 	%fd239, %fd193, %fd237;
	mul.f64 	%fd240, %fd230, %fd5;
	mul.f64 	%fd241, %fd231, %fd5;
	mul.f64 	%fd242, %fd230, %fd6;
	mul.f64 	%fd243, %fd231, %fd6;
	add.f64 	%fd244, %fd240, %fd243;
	sub.f64 	%fd245, %fd241, %fd242;
	add.f64 	%fd246, %fd200, %fd244;
	add.f64 	%fd247, %fd201, %fd245;
	mul.f64 	%fd248, %fd230, %fd8;
	mul.f64 	%fd249, %fd231, %fd8;
	mul.f64 	%fd250, %fd230, %fd9;
	mul.f64 	%fd251, %fd231, %fd9;
	add.f64 	%fd252, %fd248, %fd251;
	sub.f64 	%fd253, %fd249, %fd250;
	add.f64 	%fd254, %fd208, %fd252;
	add.f64 	%fd255, %fd209, %fd253;
	mul.f64 	%fd256, %fd230, %fd11;
	mul.f64 	%fd257, %fd231, %fd11;
	mul.f64 	%fd258, %fd230, %fd12;
	mul.f64 	%fd259, %fd231, %fd12;
	add.f64 	%fd260, %fd256, %fd259;
	sub.f64 	%fd261, %fd257, %fd258;
	add.f64 	%fd262, %fd212, %fd260;
	add.f64 	%fd263, %fd213, %fd261;
	add.s32 	%r39, %r35, %r8;
	mad.lo.s32 	%r40, %r39, %r9, %r15;
	mul.wide.s32 	%rd50, %r40, 8;
	add.s64 	%rd51, %rd7, %rd50;
	ld.global.nc.f64 	%fd264, [%rd51];
	add.f64 	%fd265, %fd264, %fd13;
	fma.rn.f64 	%fd266, %fd230, %fd265, %fd216;
	fma.rn.f64 	%fd267, %fd231, %fd265, %fd217;
	sub.f64 	%fd268, %fd256, %fd259;
	add.f64 	%fd269, %fd257, %fd258;
	add.f64 	%fd270, %fd220, %fd268;
	add.f64 	%fd271, %fd221, %fd269;
	sub.f64 	%fd272, %fd248, %fd251;
	add.f64 	%fd273, %fd249, %fd250;
	add.f64 	%fd274, %fd224, %fd272;
	add.f64 	%fd275, %fd225, %fd273;
	sub.f64 	%fd276, %fd240, %fd243;
	add.f64 	%fd277, %fd241, %fd242;
	add.f64 	%fd278, %fd228, %fd276;
	add.f64 	%fd279, %fd229, %fd277;
	sub.f64 	%fd280, %fd232, %fd235;
	add.f64 	%fd281, %fd233, %fd234;
	add.f64 	%fd282, %fd22, %fd280;
	add.f64 	%fd283, %fd23, %fd281;
	add.s32 	%r41, %r37, %r89;
	mad.lo.s32 	%r42, %r41, %r90, %r15;
	cvt.s64.s32 	%rd52, %r42;
	add.s64 	%rd53, %rd52, %rd11;
	shl.b64 	%rd54, %rd53, 4;
	add.s64 	%rd55, %rd10, %rd54;
	ld.global.v2.f64 	{%fd284, %fd285}, [%rd55];
	mul.f64 	%fd286, %fd284, %fd2;
	mul.f64 	%fd287, %fd285, %fd2;
	mul.f64 	%fd288, %fd284, %fd3;
	mul.f64 	%fd289, %fd285, %fd3;
	add.f64 	%fd290, %fd286, %fd289;
	sub.f64 	%fd291, %fd287, %fd288;
	add.f64 	%fd292, %fd246, %fd290;
	add.f64 	%fd293, %fd247, %fd291;
	mul.f64 	%fd294, %fd284, %fd5;
	mul.f64 	%fd295, %fd285, %fd5;
	mul.f64 	%fd296, %fd284, %fd6;
	mul.f64 	%fd297, %fd285, %fd6;
	add.f64 	%fd298, %fd294, %fd297;
	sub.f64 	%fd299, %fd295, %fd296;
	add.f64 	%fd300, %fd254, %fd298;
	add.f64 	%fd301, %fd255, %fd299;
	mul.f64 	%fd302, %fd284, %fd8;
	mul.f64 	%fd303, %fd285, %fd8;
	mul.f64 	%fd304, %fd284, %fd9;
	mul.f64 	%fd305, %fd285, %fd9;
	add.f64 	%fd306, %fd302, %fd305;
	sub.f64 	%fd307, %fd303, %fd304;
	add.f64 	%fd308, %fd262, %fd306;
	add.f64 	%fd309, %fd263, %fd307;
	mul.f64 	%fd310, %fd284, %fd11;
	mul.f64 	%fd311, %fd285, %fd11;
	mul.f64 	%fd312, %fd284, %fd12;
	mul.f64 	%fd313, %fd285, %fd12;
	add.f64 	%fd314, %fd310, %fd313;
	sub.f64 	%fd315, %fd311, %fd312;
	add.f64 	%fd316, %fd266, %fd314;
	add.f64 	%fd317, %fd267, %fd315;
	add.s32 	%r43, %r39, %r8;
	mad.lo.s32 	%r44, %r43, %r9, %r15;
	mul.wide.s32 	%rd56, %r44, 8;
	add.s64 	%rd57, %rd7, %rd56;
	ld.global.nc.f64 	%fd318, [%rd57];
	add.f64 	%fd319, %fd318, %fd13;
	fma.rn.f64 	%fd320, %fd284, %fd319, %fd270;
	fma.rn.f64 	%fd321, %fd285, %fd319, %fd271;
	sub.f64 	%fd322, %fd310, %fd313;
	add.f64 	%fd323, %fd311, %fd312;
	add.f64 	%fd324, %fd274, %fd322;
	add.f64 	%fd325, %fd275, %fd323;
	sub.f64 	%fd326, %fd302, %fd305;
	add.f64 	%fd327, %fd303, %fd304;
	add.f64 	%fd328, %fd278, %fd326;
	add.f64 	%fd329, %fd279, %fd327;
	sub.f64 	%fd330, %fd294, %fd297;
	add.f64 	%fd331, %fd295, %fd296;
	add.f64 	%fd332, %fd282, %fd330;
	add.f64 	%fd333, %fd283, %fd331;
	sub.f64 	%fd334, %fd286, %fd289;
	add.f64 	%fd335, %fd287, %fd288;
	add.f64 	%fd336, %fd76, %fd334;
	add.f64 	%fd337, %fd77, %fd335;
	add.s32 	%r45, %r41, %r89;
	mad.lo.s32 	%r46, %r45, %r90, %r15;
	cvt.s64.s32 	%rd58, %r46;
	add.s64 	%rd59, %rd58, %rd11;
	shl.b64 	%rd60, %rd59, 4;
	add.s64 	%rd61, %rd10, %rd60;
	ld.global.v2.f64 	{%fd338, %fd339}, [%rd61];
	mul.f64 	%fd340, %fd338, %fd2;
	mul.f64 	%fd341, %fd339, %fd2;
	mul.f64 	%fd342, %fd338, %fd3;
	mul.f64 	%fd343, %fd339, %fd3;
	add.f64 	%fd344, %fd340, %fd343;
	sub.f64 	%fd345, %fd341, %fd342;
	add.f64 	%fd346, %fd300, %fd344;
	add.f64 	%fd347, %fd301, %fd345;
	mul.f64 	%fd348, %fd338, %fd5;
	mul.f64 	%fd349, %fd339, %fd5;
	mul.f64 	%fd350, %fd338, %fd6;
	mul.f64 	%fd351, %fd339, %fd6;
	add.f64 	%fd352, %fd348, %fd351;
	sub.f64 	%fd353, %fd349, %fd350;
	add.f64 	%fd354, %fd308, %fd352;
	add.f64 	%fd355, %fd309, %fd353;
	mul.f64 	%fd356, %fd338, %fd8;
	mul.f64 	%fd357, %fd339, %fd8;
	mul.f64 	%fd358, %fd338, %fd9;
	mul.f64 	%fd359, %fd339, %fd9;
	add.f64 	%fd360, %fd356, %fd359;
	sub.f64 	%fd361, %fd357, %fd358;
	add.f64 	%fd362, %fd316, %fd360;
	add.f64 	%fd363, %fd317, %fd361;
	mul.f64 	%fd364, %fd338, %fd11;
	mul.f64 	%fd365, %fd339, %fd11;
	mul.f64 	%fd366, %fd338, %fd12;
	mul.f64 	%fd367, %fd339, %fd12;
	add.f64 	%fd368, %fd364, %fd367;
	sub.f64 	%fd369, %fd365, %fd366;
	add.f64 	%fd370, %fd320, %fd368;
	add.f64 	%fd371, %fd321, %fd369;
	add.s32 	%r47, %r43, %r8;
	mad.lo.s32 	%r48, %r47, %r9, %r15;
	mul.wide.s32 	%rd62, %r48, 8;
	add.s64 	%rd63, %rd7, %rd62;
	ld.global.nc.f64 	%fd372, [%rd63];
	add.f64 	%fd373, %fd372, %fd13;
	fma.rn.f64 	%fd374, %fd338, %fd373, %fd324;
	fma.rn.f64 	%fd375, %fd339, %fd373, %fd325;
	sub.f64 	%fd376, %fd364, %fd367;
	add.f64 	%fd377, %fd365, %fd366;
	add.f64 	%fd378, %fd328, %fd376;
	add.f64 	%fd379, %fd329, %fd377;
	sub.f64 	%fd380, %fd356, %fd359;
	add.f64 	%fd381, %fd357, %fd358;
	add.f64 	%fd382, %fd332, %fd380;
	add.f64 	%fd383, %fd333, %fd381;
	sub.f64 	%fd384, %fd348, %fd351;
	add.f64 	%fd385, %fd349, %fd350;
	add.f64 	%fd386, %fd336, %fd384;
	add.f64 	%fd387, %fd337, %fd385;
	sub.f64 	%fd388, %fd340, %fd343;
	add.f64 	%fd389, %fd341, %fd342;
	add.f64 	%fd390, %fd130, %fd388;
	add.f64 	%fd391, %fd131, %fd389;
	add.s32 	%r49, %r45, %r89;
	mad.lo.s32 	%r50, %r49, %r90, %r15;
	cvt.s64.s32 	%rd64, %r50;
	add.s64 	%rd65, %rd64, %rd11;
	shl.b64 	%rd66, %rd65, 4;
	add.s64 	%rd67, %rd10, %rd66;
	ld.global.v2.f64 	{%fd392, %fd393}, [%rd67];
	mul.f64 	%fd394, %fd392, %fd2;
	mul.f64 	%fd395, %fd393, %fd2;
	mul.f64 	%fd396, %fd392, %fd3;
	mul.f64 	%fd397, %fd393, %fd3;
	add.f64 	%fd398, %fd394, %fd397;
	sub.f64 	%fd399, %fd395, %fd396;
	add.f64 	%fd400, %fd354, %fd398;
	add.f64 	%fd401, %fd355, %fd399;
	mul.f64 	%fd402, %fd392, %fd5;
	mul.f64 	%fd403, %fd393, %fd5;
	mul.f64 	%fd404, %fd392, %fd6;
	mul.f64 	%fd405, %fd393, %fd6;
	add.f64 	%fd406, %fd402, %fd405;
	sub.f64 	%fd407, %fd403, %fd404;
	add.f64 	%fd408, %fd362, %fd406;
	add.f64 	%fd409, %fd363, %fd407;
	mul.f64 	%fd410, %fd392, %fd8;
	mul.f64 	%fd411, %fd393, %fd8;
	mul.f64 	%fd412, %fd392, %fd9;
	mul.f64 	%fd413, %fd393, %fd9;
	add.f64 	%fd414, %fd410, %fd413;
	sub.f64 	%fd415, %fd411, %fd412;
	add.f64 	%fd416, %fd370, %fd414;
	add.f64 	%fd417, %fd371, %fd415;
	mul.f64 	%fd418, %fd392, %fd11;
	mul.f64 	%fd419, %fd393, %fd11;
	mul.f64 	%fd420, %fd392, %fd12;
	mul.f64 	%fd421, %fd393, %fd12;
	add.f64 	%fd422, %fd418, %fd421;
	sub.f64 	%fd423, %fd419, %fd420;
	add.f64 	%fd424, %fd374, %fd422;
	add.f64 	%fd425, %fd375, %fd423;
	add.s32 	%r51, %r47, %r8;
	mad.lo.s32 	%r52, %r51, %r9, %r15;
	mul.wide.s32 	%rd68, %r52, 8;
	add.s64 	%rd69, %rd7, %rd68;
	ld.global.nc.f64 	%fd426, [%rd69];
	add.f64 	%fd427, %fd426, %fd13;
	fma.rn.f64 	%fd428, %fd392, %fd427, %fd378;
	fma.rn.f64 	%fd429, %fd393, %fd427, %fd379;
	sub.f64 	%fd430, %fd418, %fd421;
	add.f64 	%fd431, %fd419, %fd420;
	add.f64 	%fd432, %fd382, %fd430;
	add.f64 	%fd433, %fd383, %fd431;
	sub.f64 	%fd434, %fd410, %fd413;
	add.f64 	%fd435, %fd411, %fd412;
	add.f64 	%fd436, %fd386, %fd434;
	add.f64 	%fd437, %fd387, %fd435;
	sub.f64 	%fd438, %fd402, %fd405;
	add.f64 	%fd439, %fd403, %fd404;
	add.f64 	%fd440, %fd390, %fd438;
	add.f64 	%fd441, %fd391, %fd439;
	sub.f64 	%fd442, %fd394, %fd397;
	add.f64 	%fd443, %fd395, %fd396;
	add.f64 	%fd444, %fd184, %fd442;
	add.f64 	%fd445, %fd185, %fd443;
	add.s32 	%r53, %r49, %r89;
	mad.lo.s32 	%r54, %r53, %r90, %r15;
	cvt.s64.s32 	%rd70, %r54;
	add.s64 	%rd71, %rd70, %rd11;
	shl.b64 	%rd72, %rd71, 4;
	add.s64 	%rd73, %rd10, %rd72;
	ld.global.v2.f64 	{%fd446, %fd447}, [%rd73];
	mul.f64 	%fd448, %fd446, %fd2;
	mul.f64 	%fd449, %fd447, %fd2;
	mul.f64 	%fd450, %fd446, %fd3;
	mul.f64 	%fd451, %fd447, %fd3;
	add.f64 	%fd452, %fd448, %fd451;
	sub.f64 	%fd453, %fd449, %fd450;
	add.f64 	%fd454, %fd408, %fd452;
	add.f64 	%fd455, %fd409, %fd453;
	add.s32 	%r55, %r37, %r14;
	mad.lo.s32 	%r56, %r55, %r90, %r15;
	mul.wide.s32 	%rd74, %r56, 16;
	add.s64 	%rd75, %rd8, %rd74;
	st.global.v2.f64 	[%rd75], {%fd454, %fd455};
	mul.f64 	%fd456, %fd446, %fd5;
	mul.f64 	%fd457, %fd447, %fd5;
	mul.f64 	%fd458, %fd446, %fd6;
	mul.f64 	%fd459, %fd447, %fd6;
	add.f64 	%fd460, %fd456, %fd459;
	sub.f64 	%fd461, %fd457, %fd458;
	add.f64 	%fd462, %fd416, %fd460;
	add.f64 	%fd463, %fd417, %fd461;
	mul.f64 	%fd464, %fd446, %fd8;
	mul.f64 	%fd465, %fd447, %fd8;
	mul.f64 	%fd466, %fd446, %fd9;
	mul.f64 	%fd467, %fd447, %fd9;
	add.f64 	%fd468, %fd464, %fd467;
	sub.f64 	%fd469, %fd465, %fd466;
	add.f64 	%fd470, %fd424, %fd468;
	add.f64 	%fd471, %fd425, %fd469;
	mul.f64 	%fd472, %fd446, %fd11;
	mul.f64 	%fd473, %fd447, %fd11;
	mul.f64 	%fd474, %fd446, %fd12;
	mul.f64 	%fd475, %fd447, %fd12;
	add.f64 	%fd476, %fd472, %fd475;
	sub.f64 	%fd477, %fd473, %fd474;
	add.f64 	%fd478, %fd428, %fd476;
	add.f64 	%fd479, %fd429, %fd477;
	add.s32 	%r57, %r51, %r8;
	mad.lo.s32 	%r58, %r57, %r9, %r15;
	mul.wide.s32 	%rd76, %r58, 8;
	add.s64 	%rd77, %rd7, %rd76;
	ld.global.nc.f64 	%fd480, [%rd77];
	add.f64 	%fd481, %fd480, %fd13;
	fma.rn.f64 	%fd482, %fd446, %fd481, %fd432;
	fma.rn.f64 	%fd483, %fd447, %fd481, %fd433;
	sub.f64 	%fd484, %fd472, %fd475;
	add.f64 	%fd485, %fd473, %fd474;
	add.f64 	%fd486, %fd436, %fd484;
	add.f64 	%fd487, %fd437, %fd485;
	sub.f64 	%fd488, %fd464, %fd467;
	add.f64 	%fd489, %fd465, %fd466;
	add.f64 	%fd490, %fd440, %fd488;
	add.f64 	%fd491, %fd441, %fd489;
	sub.f64 	%fd492, %fd456, %fd459;
	add.f64 	%fd493, %fd457, %fd458;
	add.f64 	%fd494, %fd444, %fd492;
	add.f64 	%fd495, %fd445, %fd493;
	sub.f64 	%fd496, %fd448, %fd451;
	add.f64 	%fd497, %fd449, %fd450;
	add.f64 	%fd498, %fd238, %fd496;
	add.f64 	%fd499, %fd239, %fd497;
	add.s32 	%r59, %r53, %r89;
	mad.lo.s32 	%r60, %r59, %r90, %r15;
	cvt.s64.s32 	%rd78, %r60;
	add.s64 	%rd79, %rd78, %rd11;
	shl.b64 	%rd80, %rd79, 4;
	add.s64 	%rd81, %rd10, %rd80;
	ld.global.v2.f64 	{%fd500, %fd501}, [%rd81];
	mul.f64 	%fd502, %fd500, %fd2;
	mul.f64 	%fd503, %fd501, %fd2;
	mul.f64 	%fd504, %fd500, %fd3;
	mul.f64 	%fd505, %fd501, %fd3;
	add.f64 	%fd506, %fd502, %fd505;
	sub.f64 	%fd507, %fd503, %fd504;
	add.f64 	%fd508, %fd462, %fd506;
	add.f64 	%fd509, %fd463, %fd507;
	add.s32 	%r61, %r55, %r89;
	mad.lo.s32 	%r62, %r61, %r90, %r15;
	mul.wide.s32 	%rd82, %r62, 16;
	add.s64 	%rd83, %rd8, %rd82;
	st.global.v2.f64 	[%rd83], {%fd508, %fd509};
	mul.f64 	%fd510, %fd500, %fd5;
	mul.f64 	%fd511, %fd501, %fd5;
	mul.f64 	%fd512, %fd500, %fd6;
	mul.f64 	%fd513, %fd501, %fd6;
	add.f64 	%fd514, %fd510, %fd513;
	sub.f64 	%fd515, %fd511, %fd512;
	add.f64 	%fd516, %fd470, %fd514;
	add.f64 	%fd517, %fd471, %fd515;
	mul.f64 	%fd518, %fd500, %fd8;
	mul.f64 	%fd519, %fd501, %fd8;
	mul.f64 	%fd520, %fd500, %fd9;
	mul.f64 	%fd521, %fd501, %fd9;
	add.f64 	%fd522, %fd518, %fd521;
	sub.f64 	%fd523, %fd519, %fd520;
	add.f64 	%fd524, %fd478, %fd522;
	add.f64 	%fd525, %fd479, %fd523;
	mul.f64 	%fd526, %fd500, %fd11;
	mul.f64 	%fd527, %fd501, %fd11;
	mul.f64 	%fd528, %fd500, %fd12;
	mul.f64 	%fd529, %fd501, %fd12;
	add.f64 	%fd530, %fd526, %fd529;
	sub.f64 	%fd531, %fd527, %fd528;
	add.f64 	%fd532, %fd482, %fd530;
	add.f64 	%fd533, %fd483, %fd531;
	add.s32 	%r63, %r57, %r8;
	mad.lo.s32 	%r64, %r63, %r9, %r15;
	mul.wide.s32 	%rd84, %r64, 8;
	add.s64 	%rd85, %rd7, %rd84;
	ld.global.nc.f64 	%fd534, [%rd85];
	add.f64 	%fd535, %fd534, %fd13;
	fma.rn.f64 	%fd536, %fd500, %fd535, %fd486;
	fma.rn.f64 	%fd537, %fd501, %fd535, %fd487;
	sub.f64 	%fd538, %fd526, %fd529;
	add.f64 	%fd539, %fd527, %fd528;
	add.f64 	%fd540, %fd490, %fd538;
	add.f64 	%fd541, %fd491, %fd539;
	sub.f64 	%fd542, %fd518, %fd521;
	add.f64 	%fd543, %fd519, %fd520;
	add.f64 	%fd544, %fd494, %fd542;
	add.f64 	%fd545, %fd495, %fd543;
	sub.f64 	%fd546, %fd510, %fd513;
	add.f64 	%fd547, %fd511, %fd512;
	add.f64 	%fd548, %fd498, %fd546;
	add.f64 	%fd549, %fd499, %fd547;
	sub.f64 	%fd550, %fd502, %fd505;
	add.f64 	%fd551, %fd503, %fd504;
	add.f64 	%fd552, %fd292, %fd550;
	add.f64 	%fd553, %fd293, %fd551;
	add.s32 	%r65, %r59, %r89;
	mad.lo.s32 	%r66, %r65, %r90, %r15;
	cvt.s64.s32 	%rd86, %r66;
	add.s64 	%rd87, %rd86, %rd11;
	shl.b64 	%rd88, %rd87, 4;
	add.s64 	%rd89, %rd10, %rd88;
	ld.global.v2.f64 	{%fd554, %fd555}, [%rd89];
	mul.f64 	%fd556, %fd554, %fd2;
	mul.f64 	%fd557, %fd555, %fd2;
	mul.f64 	%fd558, %fd554, %fd3;
	mul.f64 	%fd559, %fd555, %fd3;
	add.f64 	%fd560, %fd556, %fd559;
	sub.f64 	%fd561, %fd557, %fd558;
	add.f64 	%fd562, %fd516, %fd560;
	add.f64 	%fd563, %fd517, %fd561;
	add.s32 	%r67, %r61, %r89;
	mad.lo.s32 	%r68, %r67, %r90, %r15;
	mul.wide.s32 	%rd90, %r68, 16;
	add.s64 	%rd91, %rd8, %rd90;
	st.global.v2.f64 	[%rd91], {%fd562, %fd563};
	mul.f64 	%fd564, %fd554, %fd5;
	mul.f64 	%fd565, %fd555, %fd5;
	mul.f64 	%fd566, %fd554, %fd6;
	mul.f64 	%fd567, %fd555, %fd6;
	add.f64 	%fd568, %fd564, %fd567;
	sub.f64 	%fd569, %fd565, %fd566;
	add.f64 	%fd570, %fd524, %fd568;
	add.f64 	%fd571, %fd525, %fd569;
	mul.f64 	%fd572, %fd554, %fd8;
	mul.f64 	%fd573, %fd555, %fd8;
	mul.f64 	%fd574, %fd554, %fd9;
	mul.f64 	%fd575, %fd555, %fd9;
	add.f64 	%fd576, %fd572, %fd575;
	sub.f64 	%fd577, %fd573, %fd574;
	add.f64 	%fd578, %fd532, %fd576;
	add.f64 	%fd579, %fd533, %fd577;
	mul.f64 	%fd580, %fd554, %fd11;
	mul.f64 	%fd581, %fd555, %fd11;
	mul.f64 	%fd582, %fd554, %fd12;
	mul.f64 	%fd583, %fd555, %fd12;
	add.f64 	%fd584, %fd580, %fd583;
	sub.f64 	%fd585, %fd581, %fd582;
	add.f64 	%fd586, %fd536, %fd584;
	add.f64 	%fd587, %fd537, %fd585;
	add.s32 	%r69, %r63, %r8;
	mad.lo.s32 	%r70, %r69, %r9, %r15;
	mul.wide.s32 	%rd92, %r70, 8;
	add.s64 	%rd93, %rd7, %rd92;
	ld.global.nc.f64 	%fd588, [%rd93];
	add.f64 	%fd589, %fd588, %fd13;
	fma.rn.f64 	%fd590, %fd554, %fd589, %fd540;
	fma.rn.f64 	%fd591, %fd555, %fd589, %fd541;
	sub.f64 	%fd592, %fd580, %fd583;
	add.f64 	%fd593, %fd581, %fd582;
	add.f64 	%fd594, %fd544, %fd592;
	add.f64 	%fd595, %fd545, %fd593;
	sub.f64 	%fd596, %fd572, %fd575;
	add.f64 	%fd597, %fd573, %fd574;
	add.f64 	%fd598, %fd548, %fd596;
	add.f64 	%fd599, %fd549, %fd597;
	sub.f64 	%fd600, %fd564, %fd567;
	add.f64 	%fd601, %fd565, %fd566;
	add.f64 	%fd602, %fd552, %fd600;
	add.f64 	%fd603, %fd553, %fd601;
	sub.f64 	%fd604, %fd556, %fd559;
	add.f64 	%fd605, %fd557, %fd558;
	add.f64 	%fd606, %fd346, %fd604;
	add.f64 	%fd607, %fd347, %fd605;
	add.s32 	%r71, %r65, %r89;
	mad.lo.s32 	%r72, %r71, %r90, %r15;
	cvt.s64.s32 	%rd94, %r72;
	add.s64 	%rd95, %rd94, %rd11;
	shl.b64 	%rd96, %rd95, 4;
	add.s64 	%rd97, %rd10, %rd96;
	ld.global.v2.f64 	{%fd608, %fd609}, [%rd97];
	mul.f64 	%fd610, %fd608, %fd2;
	mul.f64 	%fd611, %fd609, %fd2;
	mul.f64 	%fd612, %fd608, %fd3;
	mul.f64 	%fd613, %fd609, %fd3;
	add.f64 	%fd614, %fd610, %fd613;
	sub.f64 	%fd615, %fd611, %fd612;
	add.f64 	%fd616, %fd570, %fd614;
	add.f64 	%fd617, %fd571, %fd615;
	add.s32 	%r73, %r67, %r89;
	mad.lo.s32 	%r74, %r73, %r90, %r15;
	mul.wide.s32 	%rd98, %r74, 16;
	add.s64 	%rd99, %rd8, %rd98;
	st.global.v2.f64 	[%rd99], {%fd616, %fd617};
	mul.f64 	%fd618, %fd608, %fd5;
	mul.f64 	%fd619, %fd609, %fd5;
	mul.f64 	%fd620, %fd608, %fd6;
	mul.f64 	%fd621, %fd609, %fd6;
	add.f64 	%fd622, %fd618, %fd621;
	sub.f64 	%fd623, %fd619, %fd620;
	add.f64 	%fd624, %fd578, %fd622;
	add.f64 	%fd625, %fd579, %fd623;
	add.s32 	%r75, %r73, %r89;
	mad.lo.s32 	%r76, %r75, %r90, %r15;
	mul.wide.s32 	%rd100, %r76, 16;
	add.s64 	%rd101, %rd8, %rd100;
	st.global.v2.f64 	[%rd101], {%fd624, %fd625};
	mul.f64 	%fd626, %fd608, %fd8;
	mul.f64 	%fd627, %fd609, %fd8;
	mul.f64 	%fd628, %fd608, %fd9;
	mul.f64 	%fd629, %fd609, %fd9;
	add.f64 	%fd630, %fd626, %fd629;
	sub.f64 	%fd631, %fd627, %fd628;
	add.f64 	%fd632, %fd586, %fd630;
	add.f64 	%fd633, %fd587, %fd631;
	add.s32 	%r77, %r75, %r89;
	mad.lo.s32 	%r78, %r77, %r90, %r15;
	mul.wide.s32 	%rd102, %r78, 16;
	add.s64 	%rd103, %rd8, %rd102;
	st.global.v2.f64 	[%rd103], {%fd632, %fd633};
	mul.f64 	%fd634, %fd608, %fd11;
	mul.f64 	%fd635, %fd609, %fd11;
	mul.f64 	%fd636, %fd608, %fd12;
	mul.f64 	%fd637, %fd609, %fd12;
	add.f64 	%fd638, %fd634, %fd637;
	sub.f64 	%fd639, %fd635, %fd636;
	add.f64 	%fd640, %fd590, %fd638;
	add.f64 	%fd641, %fd591, %fd639;
	add.s32 	%r79, %r77, %r89;
	mad.lo.s32 	%r80, %r79, %r90, %r15;
	mul.wide.s32 	%rd104, %r80, 16;
	add.s64 	%rd105, %rd8, %rd104;
	st.global.v2.f64 	[%rd105], {%fd640, %fd641};
	add.s32 	%r81, %r69, %r8;
	mad.lo.s32 	%r82, %r81, %r9, %r15;
	mul.wide.s32 	%rd106, %r82, 8;
	add.s64 	%rd107, %rd7, %rd106;
	ld.global.nc.f64 	%fd642, [%rd107];
	add.f64 	%fd643, %fd642, %fd13;
	fma.rn.f64 	%fd644, %fd608, %fd643, %fd594;
	fma.rn.f64 	%fd645, %fd609, %fd643, %fd595;
	st.global.v2.f64 	[%rd19], {%fd644, %fd645};
	sub.f64 	%fd646, %fd634, %fd637;
	add.f64 	%fd647, %fd635, %fd636;
	add.f64 	%fd648, %fd598, %fd646;
	add.f64 	%fd649, %fd599, %fd647;
	st.global.v2.f64 	[%rd21], {%fd648, %fd649};
	sub.f64 	%fd650, %fd626, %fd629;
	add.f64 	%fd651, %fd627, %fd628;
	add.f64 	%fd652, %fd602, %fd650;
	add.f64 	%fd653, %fd603, %fd651;
	add.s32 	%r83, %r25, %r14;
	mad.lo.s32 	%r84, %r83, %r90, %r15;
	mul.wide.s32 	%rd108, %r84, 16;
	add.s64 	%rd109, %rd8, %rd108;
	st.global.v2.f64 	[%rd109], {%fd652, %fd653};
	sub.f64 	%fd654, %fd618, %fd621;
	add.f64 	%fd655, %fd619, %fd620;
	add.f64 	%fd656, %fd606, %fd654;
	add.f64 	%fd657, %fd607, %fd655;
	add.s32 	%r85, %r83, %r89;
	mad.lo.s32 	%r86, %r85, %r90, %r15;
	mul.wide.s32 	%rd110, %r86, 16;
	add.s64 	%rd111, %rd8, %rd110;
	st.global.v2.f64 	[%rd111], {%fd656, %fd657};
	sub.f64 	%fd658, %fd610, %fd613;
	add.f64 	%fd659, %fd611, %fd612;
	add.f64 	%fd660, %fd400, %fd658;
	add.f64 	%fd661, %fd401, %fd659;
	add.s32 	%r87, %r85, %r89;
	mad.lo.s32 	%r88, %r87, %r90, %r15;
	mul.wide.s32 	%rd112, %r88, 16;
	add.s64 	%rd113, %rd8, %rd112;
	st.global.v2.f64 	[%rd113], {%fd660, %fd661};
$L__BB3_3:
	ret;

}


// ===== COMPILED SASS (sm_100) =====

	.target	sm_100

	.elftype	@"ET_EXEC"


//--------------------- .note.nv.tkinfo           --------------------------
	.section	.note.nv.tkinfo,"",@"SHT_NOTE"
	.sectionflags	@"SHF_NOTE_NV_TKINFO"
	.tkinfo
        /*0018*/ 	.word	0x00000002
        /*0030*/ 	.string	""
        /*0030*/ 	.string	"ptxas"
        /*0030*/ 	.string	"Cuda compilation tools, release 13.0, V13.0.88"
        /*0030*/ 	.string	"Build cuda_13.0.r13.0/compiler.36424714_0"
        /*0030*/ 	.string	"-arch sm_100 -m 64 "



//--------------------- .note.nv.cuinfo           --------------------------
	.section	.note.nv.cuinfo,"",@"SHT_NOTE"
	.sectionflags	@"SHF_NOTE_NV_CUINFO"
        /*0018*/ 	.short	0x0002
        /*001a*/ 	.short	0x0064
        /*001c*/ 	.short	0x0082
	.zero		2


//--------------------- .nv.info                  --------------------------
	.section	.nv.info,"",@"SHT_CUDA_INFO"
	.align	4


	//----- nvinfo : EIATTR_REGCOUNT
	.align		4
        /*0000*/ 	.byte	0x04, 0x2f
        /*0002*/ 	.short	(.L_1 - .L_0)
	.align		4
.L_0:
        /*0004*/ 	.word	index@(_Z26hpsi1_rt_stencil_kern_v8_2iPKdS0_S0_S0_PK7double2PS1_iiiiiiPKiS6_S6_)
        /*0008*/ 	.word	0x00000080


	//----- nvinfo : EIATTR_FRAME_SIZE
	.align		4
.L_1:
        /*000c*/ 	.byte	0x04, 0x11
        /*000e*/ 	.short	(.L_3 - .L_2)
	.align		4
.L_2:
        /*0010*/ 	.word	index@(_Z26hpsi1_rt_stencil_kern_v8_2iPKdS0_S0_S0_PK7double2PS1_iiiiiiPKiS6_S6_)
        /*0014*/ 	.word	0x00000000


	//----- nvinfo : EIATTR_REGCOUNT
	.align		4
.L_3:
        /*0018*/ 	.byte	0x04, 0x2f
        /*001a*/ 	.short	(.L_5 - .L_4)
	.align		4
.L_4:
        /*001c*/ 	.word	index@(_Z26hpsi1_rt_stencil_kern_v8_1ILi20EEviPKdS1_S1_S1_PK7double2PS2_iiiiiiPKiS7_S7_)
        /*0020*/ 	.word	0x00000064


	//----- nvinfo : EIATTR_FRAME_SIZE
	.align		4
.L_5:
        /*0024*/ 	.byte	0x04, 0x11
        /*0026*/ 	.short	(.L_7 - .L_6)
	.align		4
.L_6:
        /*0028*/ 	.word	index@(_Z26hpsi1_rt_stencil_kern_v8_1ILi20EEviPKdS1_S1_S1_PK7double2PS2_iiiiiiPKiS7_S7_)
        /*002c*/ 	.word	0x00000000


	//----- nvinfo : EIATTR_REGCOUNT
	.align		4
.L_7:
        /*0030*/ 	.byte	0x04, 0x2f
        /*0032*/ 	.short	(.L_9 - .L_8)
	.align		4
.L_8:
        /*0034*/ 	.word	index@(_Z26hpsi1_rt_stencil_kern_v8_1ILi16EEviPKdS1_S1_S1_PK7double2PS2_iiiiiiPKiS7_S7_)
        /*0038*/ 	.word	0x00000064


	//----- nvinfo : EIATTR_FRAME_SIZE
	.align		4
.L_9:
        /*003c*/ 	.byte	0x04, 0x11
        /*003e*/ 	.short	(.L_11 - .L_10)
	.align		4
.L_10:
        /*0040*/ 	.word	index@(_Z26hpsi1_rt_stencil_kern_v8_1ILi16EEviPKdS1_S1_S1_PK7double2PS2_iiiiiiPKiS7_S7_)
        /*0044*/ 	.word	0x00000000


	//----- nvinfo : EIATTR_REGCOUNT
	.align		4
.L_11:
        /*0048*/ 	.byte	0x04, 0x2f
        /*004a*/ 	.short	(.L_13 - .L_12)
	.align		4
.L_12:
        /*004c*/ 	.word	index@(_Z26hpsi1_rt_stencil_kern_v8_1ILi12EEviPKdS1_S1_S1_PK7double2PS2_iiiiiiPKiS7_S7_)
        /*0050*/ 	.word	0x00000056


	//----- nvinfo : EIATTR_FRAME_SIZE
	.align		4
.L_13:
        /*0054*/ 	.byte	0x04, 0x11
        /*0056*/ 	.short	(.L_15 - .L_14)
	.align		4
.L_14:
        /*0058*/ 	.word	index@(_Z26hpsi1_rt_stencil_kern_v8_1ILi12EEviPKdS1_S1_S1_PK7double2PS2_iiiiiiPKiS7_S7_)
        /*005c*/ 	.word	0x00000000


	//----- nvinfo : EIATTR_MIN_STACK_SIZE
	.align		4
.L_15:
        /*0060*/ 	.byte	0x04, 0x12
        /*0062*/ 	.short	(.L_17 - .L_16)
	.align		4
.L_16:
        /*0064*/ 	.word	index@(_Z26hpsi1_rt_stencil_kern_v8_1ILi12EEviPKdS1_S1_S1_PK7double2PS2_iiiiiiPKiS7_S7_)
        /*0068*/ 	.word	0x00000000


	//----- nvinfo : EIATTR_MIN_STACK_SIZE
	.align		4
.L_17:
        /*006c*/ 	.byte	0x04, 0x12
        /*006e*/ 	.short	(.L_19 - .L_18)
	.align		4
.L_18:
        /*0070*/ 	.word	index@(_Z26hpsi1_rt_stencil_kern_v8_1ILi16EEviPKdS1_S1_S1_PK7double2PS2_iiiiiiPKiS7_S7_)
        /*0074*/ 	.word	0x00000000


	//----- nvinfo : EIATTR_MIN_STACK_SIZE
	.align		4
.L_19:
        /*0078*/ 	.byte	0x04, 0x12
        /*007a*/ 	.short	(.L_21 - .L_20)
	.align		4
.L_20:
        /*007c*/ 	.word	index@(_Z26hpsi1_rt_stencil_kern_v8_1ILi20EEviPKdS1_S1_S1_PK7double2PS2_iiiiiiPKiS7_S7_)
        /*0080*/ 	.word	0x00000000


	//----- nvinfo : EIATTR_MIN_STACK_SIZE
	.align		4
.L_21:
        /*0084*/ 	.byte	0x04, 0x12
        /*0086*/ 	.short	(.L_23 - .L_22)
	.align		4
.L_22:
        /*0088*/ 	.word	index@(_Z26hpsi1_rt_stencil_kern_v8_2iPKdS0_S0_S0_PK7double2PS1_iiiiiiPKiS6_S6_)
        /*008c*/ 	.word	0x00000000
.L_23:


//--------------------- .nv.compat                --------------------------
	.section	.nv.compat,"",@"SHT_CUDA_COMPAT_INFO"
	.align	4
        /*0000*/ 	.byte	0x02, 0x09, 0x00, 0x00, 0x02, 0x02, 0x01, 0x00, 0x02, 0x05, 0x05, 0x00, 0x03, 0x07, 0x01, 0x01
        /*0010*/ 	.byte	0x02, 0x03, 0x00, 0x00, 0x02, 0x06, 0x01, 0x00, 0x04, 0x0b, 0x08, 0x00, 0x01, 0x00, 0x00, 0x00
        /*0020*/ 	.byte	0x00, 0x00, 0x00, 0x00


//--------------------- .nv.info._Z26hpsi1_rt_stencil_kern_v8_1ILi12EEviPKdS1_S1_S1_PK7double2PS2_iiiiiiPKiS7_S7_ --------------------------
	.section	.nv.info._Z26hpsi1_rt_stencil_kern_v8_1ILi12EEviPKdS1_S1_S1_PK7double2PS2_iiiiiiPKiS7_S7_,"",@"SHT_CUDA_INFO"
	.sectionflags	@""
	.align	4


	//----- nvinfo : EIATTR_CUDA_API_VERSION
	.align		4
        /*0000*/ 	.byte	0x04, 0x37
        /*0002*/ 	.short	(.L_25 - .L_24)
.L_24:
        /*0004*/ 	.word	0x00000082


	//----- nvinfo : EIATTR_KPARAM_INFO
	.align		4
.L_25:
        /*0008*/ 	.byte	0x04, 0x17
        /*000a*/ 	.short	(.L_27 - .L_26)
.L_26:
        /*000c*/ 	.word	0x00000000
        /*0010*/ 	.short	0x000f
        /*0012*/ 	.short	0x0060
        /*0014*/ 	.byte	0x00, 0xf5, 0x21, 0x00


	//----- nvinfo : EIATTR_KPARAM_INFO
	.align		4
.L_27:
        /*0018*/ 	.byte	0x04, 0x17
        /*001a*/ 	.short	(.L_29 - .L_28)
.L_28:
        /*001c*/ 	.word	0x00000000
        /*0020*/ 	.short	0x000e
        /*0022*/ 	.short	0x0058
        /*0024*/ 	.byte	0x00, 0xf5, 0x21, 0x00


	//----- nvinfo : EIATTR_KPARAM_INFO
	.align		4
.L_29:
        /*0028*/ 	.byte	0x04, 0x17
        /*002a*/ 	.short	(.L_31 - .L_30)
.L_30:
        /*002c*/ 	.word	0x00000000
        /*0030*/ 	.short	0x000d
        /*0032*/ 	.short	0x0050
        /*0034*/ 	.byte	0x00, 0xf5, 0x21, 0x00


	//----- nvinfo : EIATTR_KPARAM_INFO
	.align		4
.L_31:
        /*0038*/ 	.byte	0x04, 0x17
        /*003a*/ 	.short	(.L_33 - .L_32)
.L_32:
        /*003c*/ 	.word	0x00000000
        /*0040*/ 	.short	0x000c
        /*0042*/ 	.short	0x004c
        /*0044*/ 	.byte	0x00, 0xf0, 0x11, 0x00


	//----- nvinfo : EIATTR_KPARAM_INFO
	.align		4
.L_33:
        /*0048*/ 	.byte	0x04, 0x17
        /*004a*/ 	.short	(.L_35 - .L_34)
.L_34:
        /*004c*/ 	.word	0x00000000
        /*0050*/ 	.short	0x000b
        /*0052*/ 	.short	0x0048
        /*0054*/ 	.byte	0x00, 0xf0, 0x11, 0x00


	//----- nvinfo : EIATTR_KPARAM_INFO
	.align		4
.L_35:
        /*0058*/ 	.byte	0x04, 0x17
        /*005a*/ 	.short	(.L_37 - .L_36)
.L_36:
        /*005c*/ 	.word	0x00000000
        /*0060*/ 	.short	0x000a
        /*0062*/ 	.short	0x0044
        /*0064*/ 	.byte	0x00, 0xf0, 0x11, 0x00


	//----- nvinfo : EIATTR_KPARAM_INFO
	.align		4
.L_37:
        /*0068*/ 	.byte	0x04, 0x17
        /*006a*/ 	.short	(.L_39 - .L_38)
.L_38:
        /*006c*/ 	.word	0x00000000
        /*0070*/ 	.short	0x0009
        /*0072*/ 	.short	0x0040
        /*0074*/ 	.byte	0x00, 0xf0, 0x11, 0x00


	//----- nvinfo : EIATTR_KPARAM_INFO
	.align		4
.L_39:
        /*0078*/ 	.byte	0x04, 0x17
        /*007a*/ 	.short	(.L_41 - .L_40)
.L_40:
        /*007c*/ 	.word	0x00000000
        /*0080*/ 	.short	0x0008
        /*0082*/ 	.short	0x003c
        /*0084*/ 	.byte	0x00, 0xf0, 0x11, 0x00


	//----- nvinfo : EIATTR_KPARAM_INFO
	.align		4
.L_41:
        /*0088*/ 	.byte	0x04, 0x17
        /*008a*/ 	.short	(.L_43 - .L_42)
.L_42:
        /*008c*/ 	.word	0x00000000
        /*0090*/ 	.short	0x0007
        /*0092*/ 	.short	0x0038
        /*0094*/ 	.byte	0x00, 0xf0, 0x11, 0x00


	//----- nvinfo : EIATTR_KPARAM_INFO
	.align		4
.L_43:
        /*0098*/ 	.byte	0x04, 0x17
        /*009a*/ 	.short	(.L_45 - .L_44)
.L_44:
        /*009c*/ 	.word	0x00000000
        /*00a0*/ 	.short	0x0006
        /*00a2*/ 	.short	0x0030
        /*00a4*/ 	.byte	0x00, 0xf5, 0x21, 0x00


	//----- nvinfo : EIATTR_KPARAM_INFO
	.align		4
.L_45:
        /*00a8*/ 	.byte	0x04, 0x17
        /*00aa*/ 	.short	(.L_47 - .L_46)
.L_46:
        /*00ac*/ 	.word	0x00000000
        /*00b0*/ 	.short	0x0005
        /*00b2*/ 	.short	0x0028
        /*00b4*/ 	.byte	0x00, 0xf5, 0x21, 0x00


	//----- nvinfo : EIATTR_KPARAM_INFO
	.align		4
.L_47:
        /*00b8*/ 	.byte	0x04, 0x17
        /*00ba*/ 	.short	(.L_49 - .L_48)
.L_48:
        /*00bc*/ 	.word	0x00000000
        /*00c0*/ 	.short	0x0004
        /*00c2*/ 	.short	0x0020
        /*00c4*/ 	.byte	0x00, 0xf5, 0x21, 0x00


	//----- nvinfo : EIATTR_KPARAM_INFO
	.align		4
.L_49:
        /*00c8*/ 	.byte	0x04, 0x17
        /*00ca*/ 	.short	(.L_51 - .L_50)
.L_50:
        /*00cc*/ 	.word	0x00000000
        /*00d0*/ 	.short	0x0003
        /*00d2*/ 	.short	0x0018
        /*00d4*/ 	.byte	0x00, 0xf5, 0x21, 0x00


	//----- nvinfo : EIATTR_KPARAM_INFO
	.align		4
.L_51:
        /*00d8*/ 	.byte	0x04, 0x17
        /*00da*/ 	.short	(.L_53 - .L_52)
.L_52:
        /*00dc*/ 	.word	0x00000000
        /*00e0*/ 	.short	0x0002
        /*00e2*/ 	.short	0x0010
        /*00e4*/ 	.byte	0x00, 0xf5, 0x21, 0x00


	//----- nvinfo : EIATTR_KPARAM_INFO
	.align		4
.L_53:
        /*00e8*/ 	.byte	0x04, 0x17
        /*00ea*/ 	.short	(.L_55 - .L_54)
.L_54:
        /*00ec*/ 	.word	0x00000000
        /*00f0*/ 	.short	0x0001
        /*00f2*/ 	.short	0x0008
        /*00f4*/ 	.byte	0x00, 0xf5, 0x21, 0x00


	//----- nvinfo : EIATTR_KPARAM_INFO
	.align		4
.L_55:
        /*00f8*/ 	.byte	0x04, 0x17
        /*00fa*/ 	.short	(.L_57 - .L_56)
.L_56:
        /*00fc*/ 	.word	0x00000000
        /*0100*/ 	.short	0x0000
        /*0102*/ 	.short	0x0000
        /*0104*/ 	.byte	0x00, 0xf0, 0x11, 0x00


	//----- nvinfo : EIATTR_SPARSE_MMA_MASK
	.align		4
.L_57:
        /*0108*/ 	.byte	0x03, 0x50
        /*010a*/ 	.short	0x0000


	//----- nvinfo : EIATTR_MAXREG_COUNT
	.align		4
        /*010c*/ 	.byte	0x03, 0x1b
        /*010e*/ 	.short	0x00ff


	//----- nvinfo : EIATTR_MERCURY_ISA_VERSION
	.align		4
        /*0110*/ 	.byte	0x03, 0x5f
        /*0112*/ 	.short	0x0101


	//----- nvinfo : EIATTR_VRC_CTA_INIT_COUNT
	.align		4
        /*0114*/ 	.byte	0x02, 0x4a
	.zero		1
	.zero		1


	//----- nvinfo : EIATTR_EXIT_INSTR_OFFSETS
	.align		4
        /*0118*/ 	.byte	0x04, 0x1c
        /*011a*/ 	.short	(.L_59 - .L_58)


	//   ....[0]....
.L_58:
        /*011c*/ 	.word	0x00000050


	//   ....[1]....
        /*0120*/ 	.word	0x00000250


	//   ....[2]....
        /*0124*/ 	.word	0x000031f0


	//----- nvinfo : EIATTR_CBANK_PARAM_SIZE
	.align		4
.L_59:
        /*0128*/ 	.byte	0x03, 0x19
        /*012a*/ 	.short	0x0068


	//----- nvinfo : EIATTR_PARAM_CBANK
	.align		4
        /*012c*/ 	.byte	0x04, 0x0a
        /*012e*/ 	.short	(.L_61 - .L_60)
	.align		4
.L_60:
        /*0130*/ 	.word	index@(.nv.constant0._Z26hpsi1_rt_stencil_kern_v8_1ILi12EEviPKdS1_S1_S1_PK7double2PS2_iiiiiiPKiS7_S7_)
        /*0134*/ 	.short	0x0380
        /*0136*/ 	.short	0x0068


	//----- nvinfo : EIATTR_SW_WAR
	.align		4
.L_61:
        /*0138*/ 	.byte	0x04, 0x36
        /*013a*/ 	.short	(.L_63 - .L_62)
.L_62:
        /*013c*/ 	.word	0x00000008
.L_63:


//--------------------- .nv.info._Z26hpsi1_rt_stencil_kern_v8_1ILi16EEviPKdS1_S1_S1_PK7double2PS2_iiiiiiPKiS7_S7_ --------------------------
	.section	.nv.info._Z26hpsi1_rt_stencil_kern_v8_1ILi16EEviPKdS1_S1_S1_PK7double2PS2_iiiiiiPKiS7_S7_,"",@"SHT_CUDA_INFO"
	.sectionflags	@""
	.align	4


	//----- nvinfo : EIATTR_CUDA_API_VERSION
	.align		4
        /*0000*/ 	.byte	0x04, 0x37
        /*0002*/ 	.short	(.L_65 - .L_64)
.L_64:
        /*0004*/ 	.word	0x00000082


	//----- nvinfo : EIATTR_KPARAM_INFO
	.align		4
.L_65:
        /*0008*/ 	.byte	0x04, 0x17
        /*000a*/ 	.short	(.L_67 - .L_66)
.L_66:
        /*000c*/ 	.word	0x00000000
        /*0010*/ 	.short	0x000f
        /*0012*/ 	.short	0x0060
        /*0014*/ 	.byte	0x00, 0xf5, 0x21, 0x00


	//----- nvinfo : EIATTR_KPARAM_INFO
	.align		4
.L_67:
        /*0018*/ 	.byte	0x04, 0x17
        /*001a*/ 	.short	(.L_69 - .L_68)
.L_68:
        /*001c*/ 	.word	0x00000000
        /*0020*/ 	.short	0x000e
        /*0022*/ 	.short	0x0058
        /*0024*/ 	.byte	0x00, 0xf5, 0x21, 0x00


	//----- nvinfo : EIATTR_KPARAM_INFO
	.align		4
.L_69:
        /*0028*/ 	.byte	0x04, 0x17
        /*002a*/ 	.short	(.L_71 - .L_70)
.L_70:
        /*002c*/ 	.word	0x00000000
        /*0030*/ 	.short	0x000d
        /*0032*/ 	.short	0x0050
        /*0034*/ 	.byte	0x00, 0xf5, 0x21, 0x00


	//----- nvinfo : EIATTR_KPARAM_INFO
	.align		4
.L_71:
        /*0038*/ 	.byte	0x04, 0x17
        /*003a*/ 	.short	(.L_73 - .L_72)
.L_72:
        /*003c*/ 	.word	0x00000000
        /*0040*/ 	.short	0x000c
        /*0042*/ 	.short	0x004c
        /*0044*/ 	.byte	0x00, 0xf0, 0x11, 0x00


	//----- nvinfo : EIATTR_KPARAM_INFO
	.align		4
.L_73:
        /*0048*/ 	.byte	0x04, 0x17
        /*004a*/ 	.short	(.L_75 - .L_74)
.L_74:
        /*004c*/ 	.word	0x00000000
        /*0050*/ 	.short	0x000b
        /*0052*/ 	.short	0x0048
        /*0054*/ 	.byte	0x00, 0xf0, 0x11, 0x00


	//----- nvinfo : EIATTR_KPARAM_INFO
	.align		4
.L_75:
        /*0058*/ 	.byte	0x04, 0x17
        /*005a*/ 	.short	(.L_77 - .L_76)
.L_76:
        /*005c*/ 	.word	0x00000000
        /*0060*/ 	.short	0x000a
        /*0062*/ 	.short	0x0044
        /*0064*/ 	.byte	0x00, 0xf0, 0x11, 0x00


	//----- nvinfo : EIATTR_KPARAM_INFO
	.align		4
.L_77:
        /*0068*/ 	.byte	0x04, 0x17
        /*006a*/ 	.short	(.L_79 - .L_78)
.L_78:
        /*006c*/ 	.word	0x00000000
        /*0070*/ 	.short	0x0009
        /*0072*/ 	.short	0x0040
        /*0074*/ 	.byte	0x00, 0xf0, 0x11, 0x00


	//----- nvinfo : EIATTR_KPARAM_INFO
	.align		4
.L_79:
        /*0078*/ 	.byte	0x04, 0x17
        /*007a*/ 	.short	(.L_81 - .L_80)
.L_80:
        /*007c*/ 	.word	0x00000000
        /*0080*/ 	.short	0x0008
        /*0082*/ 	.short	0x003c
        /*0084*/ 	.byte	0x00, 0xf0, 0x11, 0x00


	//----- nvinfo : EIATTR_KPARAM_INFO
	.align		4
.L_81:
        /*0088*/ 	.byte	0x04, 0x17
        /*008a*/ 	.short	(.L_83 - .L_82)
.L_82:
        /*008c*/ 	.word	0x00000000
        /*0090*/ 	.short	0x0007
        /*0092*/ 	.short	0x0038
        /*0094*/ 	.byte	0x00, 0xf0, 0x11, 0x00


	//----- nvinfo : EIATTR_KPARAM_INFO
	.align		4
.L_83:
        /*0098*/ 	.byte	0x04, 0x17
        /*009a*/ 	.short	(.L_85 - .L_84)
.L_84:
        /*009c*/ 	.word	0x00000000
        /*00a0*/ 	.short	0x0006
        /*00a2*/ 	.short	0x0030
        /*00a4*/ 	.byte	0x00, 0xf5, 0x21, 0x00


	//----- nvinfo : EIATTR_KPARAM_INFO
	.align		4
.L_85:
        /*00a8*/ 	.byte	0x04, 0x17
        /*00aa*/ 	.short	(.L_87 - .L_86)
.L_86:
        /*00ac*/ 	.word	0x00000000
        /*00b0*/ 	.short	0x0005
        /*00b2*/ 	.short	0x0028
        /*00b4*/ 	.byte	0x00, 0xf5, 0x21, 0x00


	//----- nvinfo : EIATTR_KPARAM_INFO
	.align		4
.L_87:
        /*00b8*/ 	.byte	0x04, 0x17
        /*00ba*/ 	.short	(.L_89 - .L_88)
.L_88:
        /*00bc*/ 	.word	0x00000000
        /*00c0*/ 	.short	0x0004
        /*00c2*/ 	.short	0x0020
        /*00c4*/ 	.byte	0x00, 0xf5, 0x21, 0x00


	//----- nvinfo : EIATTR_KPARAM_INFO
	.align		4
.L_89:
        /*00c8*/ 	.byte	0x04, 0x17
        /*00ca*/ 	.short	(.L_91 - .L_90)
.L_90:
        /*00cc*/ 	.word	0x00000000
        /*00d0*/ 	.short	0x0003
        /*00d2*/ 	.short	0x0018
        /*00d4*/ 	.byte	0x00, 0xf5, 0x21, 0x00


	//----- nvinfo : EIATTR_KPARAM_INFO
	.align		4
.L_91:
        /*00d8*/ 	.byte	0x04, 0x17
        /*00da*/ 	.short	(.L_93 - .L_92)
.L_92:
        /*00dc*/ 	.word	0x00000000
        /*00e0*/ 	.short	0x0002
        /*00e2*/ 	.short	0x0010
        /*00e4*/ 	.byte	0x00, 0xf5, 0x21, 0x00


	//----- nvinfo : EIATTR_KPARAM_INFO
	.align		4
.L_93:
        /*00e8*/ 	.byte	0x04, 0x17
        /*00ea*/ 	.short	(.L_95 - .L_94)
.L_94:
        /*00ec*/ 	.word	0x00000000
        /*00f0*/ 	.short	0x0001
        /*00f2*/ 	.short	0x0008
        /*00f4*/ 	.byte	0x00, 0xf5, 0x21, 0x00


	//----- nvinfo : EIATTR_KPARAM_INFO
	.align		4
.L_95:
        /*00f8*/ 	.byte	0x04, 0x17
        /*00fa*/ 	.short	(.L_97 - .L_96)
.L_96:
        /*00fc*/ 	.word	0x00000000
        /*0100*/ 	.short	0x0000
        /*0102*/ 	.short	0x0000
        /*0104*/ 	.byte	0x00, 0xf0, 0x11, 0x00


	//----- nvinfo : EIATTR_SPARSE_MMA_MASK
	.align		4
.L_97:
        /*0108*/ 	.byte	0x03, 0x50
        /*010a*/ 	.short	0x0000


	//----- nvinfo : EIATTR_MAXREG_COUNT
	.align		4
        /*010c*/ 	.byte	0x03, 0x1b
        /*010e*/ 	.short	0x00ff


	//----- nvinfo : EIATTR_MERCURY_ISA_VERSION
	.align		4
        /*0110*/ 	.byte	0x03, 0x5f
        /*0112*/ 	.short	0x0101


	//----- nvinfo : EIATTR_VRC_CTA_INIT_COUNT
	.align		4
        /*0114*/ 	.byte	0x02, 0x4a
	.zero		1
	.zero		1


	//----- nvinfo : EIATTR_EXIT_INSTR_OFFSETS
	.align		4
        /*0118*/ 	.byte	0x04, 0x1c
        /*011a*/ 	.short	(.L_99 - .L_98)


	//   ....[0]....
.L_98:
        /*011c*/ 	.word	0x00000050


	//   ....[1]....
        /*0120*/ 	.word	0x00000260


	//   ....[2]....
        /*0124*/ 	.word	0x00004100


	//----- nvinfo : EIATTR_CBANK_PARAM_SIZE
	.align		4
.L_99:
        /*0128*/ 	.byte	0x03, 0x19
        /*012a*/ 	.short	0x0068


	//----- nvinfo : EIATTR_PARAM_CBANK
	.align		4
        /*012c*/ 	.byte	0x04, 0x0a
        /*012e*/ 	.short	(.L_101 - .L_100)
	.align		4
.L_100:
        /*0130*/ 	.word	index@(.nv.constant0._Z26hpsi1_rt_stencil_kern_v8_1ILi16EEviPKdS1_S1_S1_PK7double2PS2_iiiiiiPKiS7_S7_)
        /*0134*/ 	.short	0x0380
        /*0136*/ 	.short	0x0068


	//----- nvinfo : EIATTR_SW_WAR
	.align		4
.L_101:
        /*0138*/ 	.byte	0x04, 0x36
        /*013a*/ 	.short	(.L_103 - .L_102)
.L_102:
        /*013c*/ 	.word	0x00000008
.L_103:


//--------------------- .nv.info._Z26hpsi1_rt_stencil_kern_v8_1ILi20EEviPKdS1_S1_S1_PK7double2PS2_iiiiiiPKiS7_S7_ --------------------------
	.section	.nv.info._Z26hpsi1_rt_stencil_kern_v8_1ILi20EEviPKdS1_S1_S1_PK7double2PS2_iiiiiiPKiS7_S7_,"",@"SHT_CUDA_INFO"
	.sectionflags	@""
	.align	4


	//----- nvinfo : EIATTR_CUDA_API_VERSION
	.align		4
        /*0000*/ 	.byte	0x04, 0x37
        /*0002*/ 	.short	(.L_105 - .L_104)
.L_104:
        /*0004*/ 	.word	0x00000082


	//----- nvinfo : EIATTR_KPARAM_INFO
	.align		4
.L_105:
        /*0008*/ 	.byte	0x04, 0x17
        /*000a*/ 	.short	(.L_107 - .L_106)
.L_106:
        /*000c*/ 	.word	0x00000000
        /*0010*/ 	.short	0x000f
        /*0012*/ 	.short	0x0060
        /*0014*/ 	.byte	0x00, 0xf5, 0x21, 0x00


	//----- nvinfo : EIATTR_KPARAM_INFO
	.align		4
.L_107:
        /*0018*/ 	.byte	0x04, 0x17
        /*001a*/ 	.short	(.L_109 - .L_108)
.L_108:
        /*001c*/ 	.word	0x00000000
        /*0020*/ 	.short	0x000e
        /*0022*/ 	.short	0x0058
        /*0024*/ 	.byte	0x00, 0xf5, 0x21, 0x00


	//----- nvinfo : EIATTR_KPARAM_INFO
	.align		4
.L_109:
        /*0028*/ 	.byte	0x04, 0x17
        /*002a*/ 	.short	(.L_111 - .L_110)
.L_110:
        /*002c*/ 	.word	0x00000000
        /*0030*/ 	.short	0x000d
        /*0032*/ 	.short	0x0050
        /*0034*/ 	.byte	0x00, 0xf5, 0x21, 0x00


	//----- nvinfo : EIATTR_KPARAM_INFO
	.align		4
.L_111:
        /*0038*/ 	.byte	0x04, 0x17
        /*003a*/ 	.short	(.L_113 - .L_112)
.L_112:
        /*003c*/ 	.word	0x00000000
        /*0040*/ 	.short	0x000c
        /*0042*/ 	.short	0x004c
        /*0044*/ 	.byte	0x00, 0xf0, 0x11, 0x00


	//----- nvinfo : EIATTR_KPARAM_INFO
	.align		4
.L_113:
        /*0048*/ 	.byte	0x04, 0x17
        /*004a*/ 	.short	(.L_115 - .L_114)
.L_114:
        /*004c*/ 	.word	0x00000000
        /*0050*/ 	.short	0x000b
        /*0052*/ 	.short	0x0048
        /*0054*/ 	.byte	0x00, 0xf0, 0x11, 0x00


	//----- nvinfo : EIATTR_KPARAM_INFO
	.align		4
.L_115:
        /*0058*/ 	.byte	0x04, 0x17
        /*005a*/ 	.short	(.L_117 - .L_116)
.L_116:
        /*005c*/ 	.word	0x00000000
        /*0060*/ 	.short	0x000a
        /*0062*/ 	.short	0x0044
        /*0064*/ 	.byte	0x00, 0xf0, 0x11, 0x00


	//----- nvinfo : EIATTR_KPARAM_INFO
	.align		4
.L_117:
        /*0068*/ 	.byte	0x04, 0x17
        /*006a*/ 	.short	(.L_119 - .L_118)
.L_118:
        /*006c*/ 	.word	0x00000000
        /*0070*/ 	.short	0x0009
        /*0072*/ 	.short	0x0040
        /*0074*/ 	.byte	0x00, 0xf0, 0x11, 0x00


	//----- nvinfo : EIATTR_KPARAM_INFO
	.align		4
.L_119:
        /*0078*/ 	.byte	0x04, 0x17
        /*007a*/ 	.short	(.L_121 - .L_120)
.L_120:
        /*007c*/ 	.word	0x00000000
        /*0080*/ 	.short	0x0008
        /*0082*/ 	.short	0x003c
        /*0084*/ 	.byte	0x00, 0xf0, 0x11, 0x00


	//----- nvinfo : EIATTR_KPARAM_INFO
	.align		4
.L_121:
        /*0088*/ 	.byte	0x04, 0x17
        /*008a*/ 	.short	(.L_123 - .L_122)
.L_122:
        /*008c*/ 	.word	0x00000000
        /*0090*/ 	.short	0x0007
        /*0092*/ 	.short	0x0038
        /*0094*/ 	.byte	0x00, 0xf0, 0x11, 0x00


	//----- nvinfo : EIATTR_KPARAM_INFO
	.align		4
.L_123:
        /*0098*/ 	.byte	0x04, 0x17
        /*009a*/ 	.short	(.L_125 - .L_124)
.L_124:
        /*009c*/ 	.word	0x00000000
        /*00a0*/ 	.short	0x0006
        /*00a2*/ 	.short	0x0030
        /*00a4*/ 	.byte	0x00, 0xf5, 0x21, 0x00


	//----- nvinfo : EIATTR_KPARAM_INFO
	.align		4
.L_125:
        /*00a8*/ 	.byte	0x04, 0x17
        /*00aa*/ 	.short	(.L_127 - .L_126)
.L_126:
        /*00ac*/ 	.word	0x00000000
        /*00b0*/ 	.short	0x0005
        /*00b2*/ 	.short	0x0028
        /*00b4*/ 	.byte	0x00, 0xf5, 0x21, 0x00


	//----- nvinfo : EIATTR_KPARAM_INFO
	.align		4
.L_127:
        /*00b8*/ 	.byte	0x04, 0x17
        /*00ba*/ 	.short	(.L_129 - .L_128)
.L_128:
        /*00bc*/ 	.word	0x00000000
        /*00c0*/ 	.short	0x0004
        /*00c2*/ 	.short	0x0020
        /*00c4*/ 	.byte	0x00, 0xf5, 0x21, 0x00


	//----- nvinfo : EIATTR_KPARAM_INFO
	.align		4
.L_129:
        /*00c8*/ 	.byte	0x04, 0x17
        /*00ca*/ 	.short	(.L_131 - .L_130)
.L_130:
        /*00cc*/ 	.word	0x00000000
        /*00d0*/ 	.short	0x0003
        /*00d2*/ 	.short	0x0018
        /*00d4*/ 	.byte	0x00, 0xf5, 0x21, 0x00


	//----- nvinfo : EIATTR_KPARAM_INFO
	.align		4
.L_131:
        /*00d8*/ 	.byte	0x04, 0x17
        /*00da*/ 	.short	(.L_133 - .L_132)
.L_132:
        /*00dc*/ 	.word	0x00000000
        /*00e0*/ 	.short	0x0002
        /*00e2*/ 	.short	0x0010
        /*00e4*/ 	.byte	0x00, 0xf5, 0x21, 0x00


	//----- nvinfo : EIATTR_KPARAM_INFO
	.align		4
.L_133:
        /*00e8*/ 	.byte	0x04, 0x17
        /*00ea*/ 	.short	(.L_135 - .L_134)
.L_134:
        /*00ec*/ 	.word	0x00000000
        /*00f0*/ 	.short	0x0001
        /*00f2*/ 	.short	0x0008
        /*00f4*/ 	.byte	0x00, 0xf5, 0x21, 0x00


	//----- nvinfo : EIATTR_KPARAM_INFO
	.align		4
.L_135:
        /*00f8*/ 	.byte	0x04, 0x17
        /*00fa*/ 	.short	(.L_137 - .L_136)
.L_136:
        /*00fc*/ 	.word	0x00000000
        /*0100*/ 	.short	0x0000
        /*0102*/ 	.short	0x0000
        /*0104*/ 	.byte	0x00, 0xf0, 0x11, 0x00


	//----- nvinfo : EIATTR_SPARSE_MMA_MASK
	.align		4
.L_137:
        /*0108*/ 	.byte	0x03, 0x50
        /*010a*/ 	.short	0x0000


	//----- nvinfo : EIATTR_MAXREG_COUNT
	.align		4
        /*010c*/ 	.byte	0x03, 0x1b
        /*010e*/ 	.short	0x00ff


	//----- nvinfo : EIATTR_MERCURY_ISA_VERSION
	.align		4
        /*0110*/ 	.byte	0x03, 0x5f
        /*0112*/ 	.short	0x0101


	//----- nvinfo : EIATTR_VRC_CTA_INIT_COUNT
	.align		4
        /*0114*/ 	.byte	0x02, 0x4a
	.zero		1
	.zero		1


	//----- nvinfo : EIATTR_EXIT_INSTR_OFFSETS
	.align		4
        /*0118*/ 	.byte	0x04, 0x1c
        /*011a*/ 	.short	(.L_139 - .L_138)


	//   ....[0]....
.L_138:
        /*011c*/ 	.word	0x00000050


	//   ....[1]....
        /*0120*/ 	.word	0x00000260


	//   ....[2]....
        /*0124*/ 	.word	0x00004f90


	//----- nvinfo : EIATTR_CBANK_PARAM_SIZE
	.align		4
.L_139:
        /*0128*/ 	.byte	0x03, 0x19
        /*012a*/ 	.short	0x0068


	//----- nvinfo : EIATTR_PARAM_CBANK
	.align		4
        /*012c*/ 	.byte	0x04, 0x0a
        /*012e*/ 	.short	(.L_141 - .L_140)
	.align		4
.L_140:
        /*0130*/ 	.word	index@(.nv.constant0._Z26hpsi1_rt_stencil_kern_v8_1ILi20EEviPKdS1_S1_S1_PK7double2PS2_iiiiiiPKiS7_S7_)
        /*0134*/ 	.short	0x0380
        /*0136*/ 	.short	0x0068


	//----- nvinfo : EIATTR_SW_WAR
	.align		4
.L_141:
        /*0138*/ 	.byte	0x04, 0x36
        /*013a*/ 	.short	(.L_143 - .L_142)
.L_142:
        /*013c*/ 	.word	0x00000008
.L_143:


//--------------------- .nv.info._Z26hpsi1_rt_stencil_kern_v8_2iPKdS0_S0_S0_PK7double2PS1_iiiiiiPKiS6_S6_ --------------------------
	.section	.nv.info._Z26hpsi1_rt_stencil_kern_v8_2iPKdS0_S0_S0_PK7double2PS1_iiiiiiPKiS6_S6_,"",@"SHT_CUDA_INFO"
	.sectionflags	@""
	.align	4


	//----- nvinfo : EIATTR_CUDA_API_VERSION
	.align		4
        /*0000*/ 	.byte	0x04, 0x37
        /*0002*/ 	.short	(.L_145 - .L_144)
.L_144:
        /*0004*/ 	.word	0x00000082


	//----- nvinfo : EIATTR_KPARAM_INFO
	.align		4
.L_145:
        /*0008*/ 	.byte	0x04, 0x17
        /*000a*/ 	.short	(.L_147 - .L_146)
.L_146:
        /*000c*/ 	.word	0x00000000
        /*0010*/ 	.short	0x000f
        /*0012*/ 	.short	0x0060
        /*0014*/ 	.byte	0x00, 0xf5, 0x21, 0x00


	//----- nvinfo : EIATTR_KPARAM_INFO
	.align		4
.L_147:
        /*0018*/ 	.byte	0x04, 0x17
        /*001a*/ 	.short	(.L_149 - .L_148)
.L_148:
        /*001c*/ 	.word	0x00000000
        /*0020*/ 	.short	0x000e
        /*0022*/ 	.short	0x0058
        /*0024*/ 	.byte	0x00, 0xf5, 0x21, 0x00


	//----- nvinfo : EIATTR_KPARAM_INFO
	.align		4
.L_149:
        /*0028*/ 	.byte	0x04, 0x17
        /*002a*/ 	.short	(.L_151 - .L_150)
.L_150:
        /*002c*/ 	.word	0x00000000
        /*0030*/ 	.short	0x000d
        /*0032*/ 	.short	0x0050
        /*0034*/ 	.byte	0x00, 0xf5, 0x21, 0x00


	//----- nvinfo : EIATTR_KPARAM_INFO
	.align		4
.L_151:
        /*0038*/ 	.byte	0x04, 0x17
        /*003a*/ 	.short	(.L_153 - .L_152)
.L_152:
        /*003c*/ 	.word	0x00000000
        /*0040*/ 	.short	0x000c
        /*0042*/ 	.short	0x004c
        /*0044*/ 	.byte	0x00, 0xf0, 0x11, 0x00


	//----- nvinfo : EIATTR_KPARAM_INFO
	.align		4
.L_153:
        /*0048*/ 	.byte	0x04, 0x17
        /*004a*/ 	.short	(.L_155 - .L_154)
.L_154:
        /*004c*/ 	.word	0x00000000
        /*0050*/ 	.short	0x000b
        /*0052*/ 	.short	0x0048
        /*0054*/ 	.byte	0x00, 0xf0, 0x11, 0x00


	//----- nvinfo : EIATTR_KPARAM_INFO
	.align		4
.L_155:
        /*0058*/ 	.byte	0x04, 0x17
        /*005a*/ 	.short	(.L_157 - .L_156)
.L_156:
        /*005c*/ 	.word	0x00000000
        /*0060*/ 	.short	0x000a
        /*0062*/ 	.short	0x0044
        /*0064*/ 	.byte	0x00, 0xf0, 0x11, 0x00


	//----- nvinfo : EIATTR_KPARAM_INFO
	.align		4
.L_157:
        /*0068*/ 	.byte	0x04, 0x17
        /*006a*/ 	.short	(.L_159 - .L_158)
.L_158:
        /*006c*/ 	.word	0x00000000
        /*0070*/ 	.short	0x0009
        /*0072*/ 	.short	0x0040
        /*0074*/ 	.byte	0x00, 0xf0, 0x11, 0x00


	//----- nvinfo : EIATTR_KPARAM_INFO
	.align		4
.L_159:
        /*0078*/ 	.byte	0x04, 0x17
        /*007a*/ 	.short	(.L_161 - .L_160)
.L_160:
        /*007c*/ 	.word	0x00000000
        /*0080*/ 	.short	0x0008
        /*0082*/ 	.short	0x003c
        /*0084*/ 	.byte	0x00, 0xf0, 0x11, 0x00


	//----- nvinfo : EIATTR_KPARAM_INFO
	.align		4
.L_161:
        /*0088*/ 	.byte	0x04, 0x17
        /*008a*/ 	.short	(.L_163 - .L_162)
.L_162:
        /*008c*/ 	.word	0x00000000
        /*0090*/ 	.short	0x0007
        /*0092*/ 	.short	0x0038
        /*0094*/ 	.byte	0x00, 0xf0, 0x11, 0x00


	//----- nvinfo : EIATTR_KPARAM_INFO
	.align		4
.L_163:
        /*0098*/ 	.byte	0x04, 0x17
        /*009a*/ 	.short	(.L_165 - .L_164)
.L_164:
        /*009c*/ 	.word	0x00000000
        /*00a0*/ 	.short	0x0006
        /*00a2*/ 	.short	0x0030
        /*00a4*/ 	.byte	0x00, 0xf5, 0x21, 0x00


	//----- nvinfo : EIATTR_KPARAM_INFO
	.align		4
.L_165:
        /*00a8*/ 	.byte	0x04, 0x17
        /*00aa*/ 	.short	(.L_167 - .L_166)
.L_166:
        /*00ac*/ 	.word	0x00000000
        /*00b0*/ 	.short	0x0005
        /*00b2*/ 	.short	0x0028
        /*00b4*/ 	.byte	0x00, 0xf5, 0x21, 0x00


	//----- nvinfo : EIATTR_KPARAM_INFO
	.align		4
.L_167:
        /*00b8*/ 	.byte	0x04, 0x17
        /*00ba*/ 	.short	(.L_169 - .L_168)
.L_168:
        /*00bc*/ 	.word	0x00000000
        /*00c0*/ 	.short	0x0004
        /*00c2*/ 	.short	0x0020
        /*00c4*/ 	.byte	0x00, 0xf5, 0x21, 0x00


	//----- nvinfo : EIATTR_KPARAM_INFO
	.align		4
.L_169:
        /*00c8*/ 	.byte	0x04, 0x17
        /*00ca*/ 	.short	(.L_171 - .L_170)
.L_170:
        /*00cc*/ 	.word	0x00000000
        /*00d0*/ 	.short	0x0003
        /*00d2*/ 	.short	0x0018
        /*00d4*/ 	.byte	0x00, 0xf5, 0x21, 0x00


	//----- nvinfo : EIATTR_KPARAM_INFO
	.align		4
.L_171:
        /*00d8*/ 	.byte	0x04, 0x17
        /*00da*/ 	.short	(.L_173 - .L_172)
.L_172:
        /*00dc*/ 	.word	0x00000000
        /*00e0*/ 	.short	0x0002
        /*00e2*/ 	.short	0x0010
        /*00e4*/ 	.byte	0x00, 0xf5, 0x21, 0x00


	//----- nvinfo : EIATTR_KPARAM_INFO
	.align		4
.L_173:
        /*00e8*/ 	.byte	0x04, 0x17
        /*00ea*/ 	.short	(.L_175 - .L_174)
.L_174:
        /*00ec*/ 	.word	0x00000000
        /*00f0*/ 	.short	0x0001
        /*00f2*/ 	.short	0x0008
        /*00f4*/ 	.byte	0x00, 0xf5, 0x21, 0x00


	//----- nvinfo : EIATTR_KPARAM_INFO
	.align		4
.L_175:
        /*00f8*/ 	.byte	0x04, 0x17
        /*00fa*/ 	.short	(.L_177 - .L_176)
.L_176:
        /*00fc*/ 	.word	0x00000000
        /*0100*/ 	.short	0x0000
        /*0102*/ 	.short	0x0000
        /*0104*/ 	.byte	0x00, 0xf0, 0x11, 0x00


	//----- nvinfo : EIATTR_SPARSE_MMA_MASK
	.align		4
.L_177:
        /*0108*/ 	.byte	0x03, 0x50
        /*010a*/ 	.short	0x0000


	//----- nvinfo : EIATTR_MAXREG_COUNT
	.align		4
        /*010c*/ 	.byte	0x03, 0x1b
        /*010e*/ 	.short	0x0080


	//----- nvinfo : EIATTR_MERCURY_ISA_VERSION
	.align		4
        /*0110*/ 	.byte	0x03, 0x5f
        /*0112*/ 	.short	0x0101


	//----- nvinfo : EIATTR_VRC_CTA_INIT_COUNT
	.align		4
        /*0114*/ 	.byte	0x02, 0x4a
	.zero		1
	.zero		1


	//----- nvinfo : EIATTR_EXIT_INSTR_OFFSETS
	.align		4
        /*0118*/ 	.byte	0x04, 0x1c
        /*011a*/ 	.short	(.L_179 - .L_178)


	//   ....[0]....
.L_178:
        /*011c*/ 	.word	0x00000040


	//   ....[1]....
        /*0120*/ 	.word	0x00000230


	//   ....[2]....
        /*0124*/ 	.word	0x00000260


	//   ....[3]....
        /*0128*/ 	.word	0x000011f0


	//----- nvinfo : EIATTR_MAX_THREADS
	.align		4
.L_179:
        /*012c*/ 	.byte	0x04, 0x05
        /*012e*/ 	.short	(.L_181 - .L_180)
.L_180:
        /*0130*/ 	.word	0x00000080
        /*0134*/ 	.word	0x00000001
        /*0138*/ 	.word	0x00000001


	//----- nvinfo : EIATTR_CBANK_PARAM_SIZE
	.align		4
.L_181:
        /*013c*/ 	.byte	0x03, 0x19
        /*013e*/ 	.short	0x0068


	//----- nvinfo : EIATTR_PARAM_CBANK
	.align		4
        /*0140*/ 	.byte	0x04, 0x0a
        /*0142*/ 	.short	(.L_183 - .L_182)
	.align		4
.L_182:
        /*0144*/ 	.word	index@(.nv.constant0._Z26hpsi1_rt_stencil_kern_v8_2iPKdS0_S0_S0_PK7double2PS1_iiiiiiPKiS6_S6_)
        /*0148*/ 	.short	0x0380
        /*014a*/ 	.short	0x0068


	//----- nvinfo : EIATTR_SW_WAR
	.align		4
.L_183:
        /*014c*/ 	.byte	0x04, 0x36
        /*014e*/ 	.short	(.L_185 - .L_184)
.L_184:
        /*0150*/ 	.word	0x00000008
.L_185:


//--------------------- .nv.callgraph             --------------------------
	.section	.nv.callgraph,"",@"SHT_CUDA_CALLGRAPH"
	.align	4
	.sectionentsize	8
	.align		4
        /*0000*/ 	.word	0x00000000
	.align		4
        /*0004*/ 	.word	0xffffffff
	.align		4
        /*0008*/ 	.word	0x00000000
	.align		4
        /*000c*/ 	.word	0xfffffffe
	.align		4
        /*0010*/ 	.word	0x00000000
	.align		4
        /*0014*/ 	.word	0xfffffffd
	.align		4
        /*0018*/ 	.word	0x00000000
	.align		4
        /*001c*/ 	.word	0xfffffffc


//--------------------- .text._Z26hpsi1_rt_stencil_kern_v8_1ILi12EEviPKdS1_S1_S1_PK7double2PS2_iiiiiiPKiS7_S7_ --------------------------
	.section	.text._Z26hpsi1_rt_stencil_kern_v8_1ILi12EEviPKdS1_S1_S1_PK7double2PS2_iiiiiiPKiS7_S7_,"ax",@progbits
	.align	128
        .global         _Z26hpsi1_rt_stencil_kern_v8_1ILi12EEviPKdS1_S1_S1_PK7double2PS2_iiiiiiPKiS7_S7_
        .type           _Z26hpsi1_rt_stencil_kern_v8_1ILi12EEviPKdS1_S1_S1_PK7double2PS2_iiiiiiPKiS7_S7_,@function
        .size           _Z26hpsi1_rt_stencil_kern_v8_1ILi12EEviPKdS1_S1_S1_PK7double2PS2_iiiiiiPKiS7_S7_,(.L_x_5 - _Z26hpsi1_rt_stencil_kern_v8_1ILi12EEviPKdS1_S1_S1_PK7double2PS2_iiiiiiPKiS7_S7_)
        .other          _Z26hpsi1_rt_stencil_kern_v8_1ILi12EEviPKdS1_S1_S1_PK7double2PS2_iiiiiiPKiS7_S7_,@"STO_CUDA_ENTRY STV_DEFAULT"
_Z26hpsi1_rt_stencil_kern_v8_1ILi12EEviPKdS1_S1_S1_PK7double2PS2_iiiiiiPKiS7_S7_:
.text._Z26hpsi1_rt_stencil_kern_v8_1ILi12EEviPKdS1_S1_S1_PK7double2PS2_iiiiiiPKiS7_S7_:
[----:B------:R-:W-:Y:S08]  /*0000*/  LDC R1, c[0x0][0x37c] ;  /* 0x0000df00ff017b82 */ /* 0x000ff00000000800 */
[----:B------:R-:W0:Y:S01]  /*0010*/  S2UR UR24, SR_CTAID.Y ;  /* 0x00000000001879c3 */ /* 0x000e220000002600 */
[----:B------:R-:W0:Y:S02]  /*0020*/  LDCU UR4, c[0x0][0x380] ;  /* 0x00007000ff0477ac */ /* 0x000e240008000800 */
[----:B0-----:R-:W-:-:S06]  /*0030*/  UISETP.GE.AND UP0, UPT, UR24, UR4, UPT ;  /* 0x000000041800728c */ /* 0x001fcc000bf06270 */
[----:B------:R-:W-:-:S13]  /*0040*/  PLOP3.LUT P0, PT, PT, PT, UP0, 0x80, 0x8 ;  /* 0x000000000008781c */ /* 0x000fda0003f0f008 */
[----:B------:R-:W-:Y:S05]  /*0050*/  @P0 EXIT ;  /* 0x000000000000094d */ /* 0x000fea0003800000 */
[----:B------:R-:W0:Y:S01]  /*0060*/  LDCU UR25, c[0x0][0x3cc] ;  /* 0x00007980ff1977ac */ /* 0x000e220008000800 */
[----:B------:R-:W1:Y:S01]  /*0070*/  S2R R0, SR_TID.X ;  /* 0x0000000000007919 */ /* 0x000e620000002100 */
[----:B------:R-:W1:Y:S01]  /*0080*/  LDCU UR4, c[0x0][0x360] ;  /* 0x00006c00ff0477ac */ /* 0x000e620008000800 */
[----:B------:R-:W1:Y:S01]  /*0090*/  S2R R5, SR_CTAID.X ;  /* 0x0000000000057919 */ /* 0x000e620000002500 */
[----:B------:R-:W2:Y:S01]  /*00a0*/  LDCU UR28, c[0x0][0x3c8] ;  /* 0x00007900ff1c77ac */ /* 0x000ea20008000800 */
[----:B0-----:R-:W-:-:S04]  /*00b0*/  IABS R7, UR25 ;  /* 0x0000001900077c13 */ /* 0x001fc80008000000 */
[----:B------:R-:W0:Y:S08]  /*00c0*/  I2F.RP R4, R7 ;  /* 0x0000000700047306 */ /* 0x000e300000209400 */
[----:B0-----:R-:W0:Y:S01]  /*00d0*/  MUFU.RCP R4, R4 ;  /* 0x0000000400047308 */ /* 0x001e220000001000 */
[----:B-1----:R-:W-:Y:S02]  /*00e0*/  IMAD R0, R5, UR4, R0 ;  /* 0x0000000405007c24 */ /* 0x002fe4000f8e0200 */
[----:B0-----:R-:W-:-:S03]  /*00f0*/  VIADD R2, R4, 0xffffffe ;  /* 0x0ffffffe04027836 */ /* 0x001fc60000000000 */
[----:B------:R-:W-:Y:S02]  /*0100*/  IABS R4, R0 ;  /* 0x0000000000047213 */ /* 0x000fe40000000000 */
[----:B------:R0:W1:Y:S02]  /*0110*/  F2I.FTZ.U32.TRUNC.NTZ R3, R2 ;  /* 0x0000000200037305 */ /* 0x000064000021f000 */
[----:B0-----:R-:W-:Y:S02]  /*0120*/  HFMA2 R2, -RZ, RZ, 0, 0 ;  /* 0x00000000ff027431 */ /* 0x001fe400000001ff */
[----:B-1----:R-:W-:-:S04]  /*0130*/  IMAD.MOV R6, RZ, RZ, -R3 ;  /* 0x000000ffff067224 */ /* 0x002fc800078e0a03 */
[----:B------:R-:W-:-:S04]  /*0140*/  IMAD R5, R6, R7, RZ ;  /* 0x0000000706057224 */ /* 0x000fc800078e02ff */
[----:B------:R-:W-:-:S06]  /*0150*/  IMAD.HI.U32 R3, R3, R5, R2 ;  /* 0x0000000503037227 */ /* 0x000fcc00078e0002 */
[----:B------:R-:W-:-:S04]  /*0160*/  IMAD.HI.U32 R3, R3, R4, RZ ;  /* 0x0000000403037227 */ /* 0x000fc800078e00ff */
[----:B------:R-:W-:-:S04]  /*0170*/  IMAD.MOV R2, RZ, RZ, -R3 ;  /* 0x000000ffff027224 */ /* 0x000fc800078e0a03 */
[----:B------:R-:W-:Y:S01]  /*0180*/  IMAD R2, R7, R2, R4 ;  /* 0x0000000207027224 */ /* 0x000fe200078e0204 */
[----:B------:R-:W-:-:S04]  /*0190*/  LOP3.LUT R4, R0, UR25, RZ, 0x3c, !PT ;  /* 0x0000001900047c12 */ /* 0x000fc8000f8e3cff */
[----:B------:R-:W-:Y:S02]  /*01a0*/  ISETP.GT.U32.AND P2, PT, R7, R2, PT ;  /* 0x000000020700720c */ /* 0x000fe40003f44070 */
[----:B------:R-:W-:Y:S02]  /*01b0*/  ISETP.GE.AND P0, PT, R4, RZ, PT ;  /* 0x000000ff0400720c */ /* 0x000fe40003f06270 */
[----:B------:R-:W-:-:S09]  /*01c0*/  LOP3.LUT R4, RZ, UR25, RZ, 0x33, !PT ;  /* 0x00000019ff047c12 */ /* 0x000fd2000f8e33ff */
[----:B------:R-:W-:Y:S01]  /*01d0*/  @!P2 IMAD.IADD R2, R2, 0x1, -R7 ;  /* 0x000000010202a824 */ /* 0x000fe200078e0a07 */
[----:B------:R-:W-:-:S04]  /*01e0*/  @!P2 IADD3 R3, PT, PT, R3, 0x1, RZ ;  /* 0x000000010303a810 */ /* 0x000fc80007ffe0ff */
[----:B------:R-:W-:-:S13]  /*01f0*/  ISETP.GE.U32.AND P1, PT, R2, R7, PT ;  /* 0x000000070200720c */ /* 0x000fda0003f26070 */
[----:B------:R-:W-:Y:S01]  /*0200*/  @P1 VIADD R3, R3, 0x1 ;  /* 0x0000000103031836 */ /* 0x000fe20000000000 */
[----:B------:R-:W-:-:S03]  /*0210*/  ISETP.NE.AND P1, PT, RZ, UR25, PT ;  /* 0x00000019ff007c0c */ /* 0x000fc6000bf25270 */
[----:B------:R-:W-:-:S05]  /*0220*/  @!P0 IMAD.MOV R3, RZ, RZ, -R3 ;  /* 0x000000ffff038224 */ /* 0x000fca00078e0a03 */
[----:B------:R-:W-:-:S04]  /*0230*/  SEL R5, R4, R3, !P1 ;  /* 0x0000000304057207 */ /* 0x000fc80004800000 */
[----:B--2---:R-:W-:-:S13]  /*0240*/  ISETP.GE.AND P0, PT, R5, UR28, PT ;  /* 0x0000001c05007c0c */ /* 0x004fda000bf06270 */
[----:B------:R-:W-:Y:S05]  /*0250*/  @P0 EXIT ;  /* 0x000000000000094d */ /* 0x000fea0003800000 */
[----:B------:R-:W0:Y:S01]  /*0260*/  LDCU.64 UR4, c[0x0][0x3a0] ;  /* 0x00007400ff0477ac */ /* 0x000e220008000a00 */
[----:B------:R-:W-:Y:S01]  /*0270*/  ISETP.GE.AND P2, PT, R0, RZ, PT ;  /* 0x000000ff0000720c */ /* 0x000fe20003f46270 */
[----:B------:R-:W1:Y:S01]  /*0280*/  LDC.64 R8, c[0x0][0x398] ;  /* 0x0000e600ff087b82 */ /* 0x000e620000000a00 */
[-C--:B------:R-:W-:Y:S01]  /*0290*/  ISETP.GT.U32.AND P0, PT, R7, R2.reuse, PT ;  /* 0x000000020700720c */ /* 0x080fe20003f04070 */
[----:B------:R-:W2:Y:S01]  /*02a0*/  LDCU UR9, c[0x0][0x3b8] ;  /* 0x00007700ff0977ac */ /* 0x000ea20008000800 */
[----:B------:R-:W-:Y:S01]  /*02b0*/  IADD3 R3, PT, PT, R2, -R7, RZ ;  /* 0x8000000702037210 */ /* 0x000fe20007ffe0ff */
[----:B------:R-:W-:Y:S01]  /*02c0*/  VIADD R17, R5, UR28 ;  /* 0x0000001c05117c36 */ /* 0x000fe20008000000 */
[----:B------:R-:W3:Y:S02]  /*02d0*/  LDCU.64 UR6, c[0x0][0x388] ;  /* 0x00007100ff0677ac */ /* 0x000ee40008000a00 */
[----:B------:R-:W-:Y:S01]  /*02e0*/  SEL R3, R3, R2, !P0 ;  /* 0x0000000203037207 */ /* 0x000fe20004000000 */
[----:B------:R-:W4:Y:S01]  /*02f0*/  LDC.64 R20, c[0x0][0x390] ;  /* 0x0000e400ff147b82 */ /* 0x000f220000000a00 */
[----:B------:R-:W5:Y:S03]  /*0300*/  LDCU UR29, c[0x0][0x3bc] ;  /* 0x00007780ff1d77ac */ /* 0x000f660008000800 */
[----:B------:R-:W-:Y:S01]  /*0310*/  @!P2 IMAD.MOV R3, RZ, RZ, -R3 ;  /* 0x000000ffff03a224 */ /* 0x000fe200078e0a03 */
[----:B------:R-:W3:Y:S04]  /*0320*/  LDCU UR30, c[0x0][0x3c0] ;  /* 0x00007800ff1e77ac */ /* 0x000ee80008000800 */
[----:B------:R-:W-:Y:S01]  /*0330*/  SEL R0, R4, R3, !P1 ;  /* 0x0000000304007207 */ /* 0x000fe20004800000 */
[----:B------:R-:W-:Y:S01]  /*0340*/  UIMAD UR8, UR24, 0xc, URZ ;  /* 0x0000000c180878a4 */ /* 0x000fe2000f8e02ff */
[----:B------:R-:W1:Y:S03]  /*0350*/  LDCU.64 UR26, c[0x0][0x358] ;  /* 0x00006b00ff1a77ac */ /* 0x000e660008000a00 */
[----:B0-----:R-:W-:-:S02]  /*0360*/  UIMAD.WIDE.U32 UR4, UR8, 0x8, UR4 ;  /* 0x00000008080478a5 */ /* 0x001fc4000f8e0004 */
[----:B--2---:R-:W-:Y:S01]  /*0370*/  UIMAD UR8, UR24, UR9, URZ ;  /* 0x00000009180872a4 */ /* 0x004fe2000f8e02ff */
[----:B------:R-:W0:Y:S01]  /*0380*/  LDCU.64 UR32, c[0x0][0x3a8] ;  /* 0x00007500ff2077ac */ /* 0x000e220008000a00 */
[----:B-----5:R-:W-:Y:S01]  /*0390*/  IADD3 R3, PT, PT, R5, UR29, RZ ;  /* 0x0000001d05037c10 */ /* 0x020fe2000fffe0ff */
[----:B---3--:R-:W-:Y:S02]  /*03a0*/  UIMAD.WIDE.U32 UR6, UR24, 0x8, UR6 ;  /* 0x00000008180678a5 */ /* 0x008fe4000f8e0006 */
[----:B------:R-:W-:Y:S01]  /*03b0*/  UIMAD UR8, UR8, UR29, URZ ;  /* 0x0000001d080872a4 */ /* 0x000fe2000f8e02ff */
[----:B------:R-:W-:Y:S01]  /*03c0*/  IMAD.U32 R10, RZ, RZ, UR4 ;  /* 0x00000004ff0a7e24 */ /* 0x000fe2000f8e00ff */
[----:B------:R-:W-:Y:S01]  /*03d0*/  MOV R24, UR4 ;  /* 0x0000000400187c02 */ /* 0x000fe20008000f00 */
[----:B------:R-:W-:Y:S01]  /*03e0*/  IMAD.U32 R26, RZ, RZ, UR4 ;  /* 0x00000004ff1a7e24 */ /* 0x000fe2000f8e00ff */
[----:B------:R-:W-:Y:S01]  /*03f0*/  MOV R30, UR4 ;  /* 0x00000004001e7c02 */ /* 0x000fe20008000f00 */
[----:B------:R-:W-:Y:S01]  /*0400*/  UIMAD UR4, UR8, UR30, URZ ;  /* 0x0000001e080472a4 */ /* 0x000fe2000f8e02ff */
[----:B------:R-:W-:Y:S01]  /*0410*/  IMAD.U32 R32, RZ, RZ, UR6 ;  /* 0x00000006ff207e24 */ /* 0x000fe2000f8e00ff */
[----:B-1----:R-:W2:Y:S01]  /*0420*/  LDG.E.64.CONSTANT R14, desc[UR26][R8.64] ;  /* 0x0000001a080e7981 */ /* 0x002ea2000c1e9b00 */
[----:B------:R-:W-:-:S02]  /*0430*/  IMAD.U32 R33, RZ, RZ, UR7 ;  /* 0x00000007ff217e24 */ /* 0x000fc4000f8e00ff */
[C-C-:B------:R-:W-:Y:S01]  /*0440*/  IMAD R2, R5.reuse, UR30, R0.reuse ;  /* 0x0000001e05027c24 */ /* 0x140fe2000f8e0200 */
[----:B------:R-:W-:Y:S01]  /*0450*/  MOV R27, UR5 ;  /* 0x00000005001b7c02 */ /* 0x000fe20008000f00 */
[----:B------:R-:W-:Y:S01]  /*0460*/  IMAD.U32 R11, RZ, RZ, UR5 ;  /* 0x00000005ff0b7e24 */ /* 0x000fe2000f8e00ff */
[----:B------:R-:W3:Y:S01]  /*0470*/  LDG.E.64.CONSTANT R6, desc[UR26][R8.64+0x18] ;  /* 0x0000181a08067981 */ /* 0x000ee2000c1e9b00 */
[----:B------:R-:W-:Y:S02]  /*0480*/  IMAD.U32 R25, RZ, RZ, UR5 ;  /* 0x00000005ff197e24 */ /* 0x000fe4000f8e00ff */
[----:B------:R-:W-:Y:S01]  /*0490*/  IMAD.U32 R31, RZ, RZ, UR5 ;  /* 0x00000005ff1f7e24 */ /* 0x000fe2000f8e00ff */
[----:B------:R-:W-:Y:S02]  /*04a0*/  USHF.R.S32.HI UR5, URZ, 0x1f, UR4 ;  /* 0x0000001fff057899 */ /* 0x000fe40008011404 */
[----:B------:R-:W-:Y:S01]  /*04b0*/  IADD3 R4, P0, PT, R2, UR4, RZ ;  /* 0x0000000402047c10 */ /* 0x000fe2000ff1e0ff */
[----:B------:R-:W5:Y:S01]  /*04c0*/  LDG.E.64.CONSTANT R32, desc[UR26][R32.64] ;  /* 0x0000001a20207981 */ /* 0x000f62000c1e9b00 */
[----:B------:R-:W-:-:S03]  /*04d0*/  IMAD R23, R5, UR25, R0 ;  /* 0x0000001905177c24 */ /* 0x000fc6000f8e0200 */
[----:B------:R-:W5:Y:S01]  /*04e0*/  LDG.E.64.CONSTANT R40, desc[UR26][R30.64] ;  /* 0x0000001a1e287981 */ /* 0x000f62000c1e9b00 */
[----:B------:R-:W-:Y:S02]  /*04f0*/  LEA.HI.X.SX32 R29, R2, UR5, 0x1, P0 ;  /* 0x00000005021d7c11 */ /* 0x000fe400080f0eff */
[----:B0-----:R-:W-:Y:S01]  /*0500*/  LEA R28, P0, R4, UR32, 0x4 ;  /* 0x00000020041c7c11 */ /* 0x001fe2000f8020ff */
[----:B------:R-:W5:Y:S01]  /*0510*/  LDG.E.64.CONSTANT R18, desc[UR26][R8.64+0x10] ;  /* 0x0000101a08127981 */ /* 0x000f62000c1e9b00 */
[----:B----4-:R-:W-:-:S03]  /*0520*/  IMAD.WIDE R22, R23, 0x8, R20 ;  /* 0x0000000817167825 */ /* 0x010fc600078e0214 */
[----:B------:R0:W4:Y:S01]  /*0530*/  LDG.E.64.CONSTANT R12, desc[UR26][R8.64+0x8] ;  /* 0x0000081a080c7981 */ /* 0x000122000c1e9b00 */
[----:B------:R-:W-:Y:S01]  /*0540*/  LEA.HI.X R29, R4, UR33, R29, 0x4, P0 ;  /* 0x00000021041d7c11 */ /* 0x000fe200080f241d */
[--C-:B------:R-:W-:Y:S02]  /*0550*/  IMAD R2, R3, UR30, R0.reuse ;  /* 0x0000001e03027c24 */ /* 0x100fe4000f8e0200 */
[----:B------:R1:W4:Y:S04]  /*0560*/  LDG.E.64.CONSTANT R36, desc[UR26][R24.64+0x10] ;  /* 0x0000101a18247981 */ /* 0x000328000c1e9b00 */
[----:B------:R-:W4:Y:S04]  /*0570*/  LDG.E.64.CONSTANT R38, desc[UR26][R26.64+0x8] ;  /* 0x0000081a1a267981 */ /* 0x000f28000c1e9b00 */
[----:B------:R-:W4:Y:S01]  /*0580*/  LDG.E.64.CONSTANT R34, desc[UR26][R10.64+0x18] ;  /* 0x0000181a0a227981 */ /* 0x000f22000c1e9b00 */
[----:B0-----:R-:W-:Y:S01]  /*0590*/  IMAD R9, R17, UR25, R0 ;  /* 0x0000001911097c24 */ /* 0x001fe2000f8e0200 */
[----:B------:R-:W-:-:S02]  /*05a0*/  IADD3 R4, P0, PT, R2, UR4, RZ ;  /* 0x0000000402047c10 */ /* 0x000fc4000ff1e0ff */
[----:B------:R-:W4:Y:S01]  /*05b0*/  LDG.E.64.CONSTANT R22, desc[UR26][R22.64] ;  /* 0x0000001a16167981 */ /* 0x000f22000c1e9b00 */
[----:B-1----:R-:W-:-:S03]  /*05c0*/  IMAD.WIDE R24, R9, 0x8, R20 ;  /* 0x0000000809187825 */ /* 0x002fc600078e0214 */
[----:B------:R-:W4:Y:S01]  /*05d0*/  LDG.E.128 R28, desc[UR26][R28.64] ;  /* 0x0000001a1c1c7981 */ /* 0x000f22000c1e1d00 */
[----:B------:R-:W-:Y:S02]  /*05e0*/  LEA.HI.X.SX32 R9, R2, UR5, 0x1, P0 ;  /* 0x0000000502097c11 */ /* 0x000fe400080f0eff */
[C---:B------:R-:W-:Y:S01]  /*05f0*/  LEA R8, P0, R4.reuse, UR32, 0x4 ;  /* 0x0000002004087c11 */ /* 0x040fe2000f8020ff */
[----:B------:R0:W4:Y:S03]  /*0600*/  LDG.E.64.CONSTANT R26, desc[UR26][R24.64] ;  /* 0x0000001a181a7981 */ /* 0x000126000c1e9b00 */
[----:B------:R-:W-:-:S06]  /*0610*/  LEA.HI.X R9, R4, UR33, R9, 0x4, P0 ;  /* 0x0000002104097c11 */ /* 0x000fcc00080f2409 */
[----:B------:R-:W4:Y:S01]  /*0620*/  LDG.E.128 R8, desc[UR26][R8.64] ;  /* 0x0000001a08087981 */ /* 0x000f22000c1e1d00 */
[----:B------:R-:W-:Y:S01]  /*0630*/  VIADD R77, R3, UR29 ;  /* 0x0000001d034d7c36 */ /* 0x000fe20008000000 */
[----:B------:R-:W-:-:S03]  /*0640*/  UIMAD UR9, UR8, UR30, URZ ;  /* 0x0000001e080972a4 */ /* 0x000fc6000f8e02ff */
[----:B------:R-:W-:Y:S01]  /*0650*/  IMAD R2, R77, UR30, R0 ;  /* 0x0000001e4d027c24 */ /* 0x000fe2000f8e0200 */
[----:B------:R-:W-:-:S04]  /*0660*/  USHF.R.S32.HI UR31, URZ, 0x1f, UR9 ;  /* 0x0000001fff1f7899 */ /* 0x000fc80008011409 */
[----:B------:R-:W-:Y:S02]  /*0670*/  IADD3 R4, P0, PT, R2, UR9, RZ ;  /* 0x0000000902047c10 */ /* 0x000fe4000ff1e0ff */
[----:B------:R-:W-:Y:S01]  /*0680*/  IADD3 R77, PT, PT, R77, UR29, RZ ;  /* 0x0000001d4d4d7c10 */ /* 0x000fe2000fffe0ff */
[----:B--2---:R-:W-:Y:S02]  /*0690*/  DMUL R14, R14, -0.5 ;  /* 0xbfe000000e0e7828 */ /* 0x004fe40000000000 */
[----:B---3--:R-:W-:Y:S01]  /*06a0*/  DMUL R6, R6, -0.5 ;  /* 0xbfe0000006067828 */ /* 0x008fe20000000000 */
[----:B-----5:R-:W-:Y:S02]  /*06b0*/  R2UR UR22, R32 ;  /* 0x00000000201672ca */ /* 0x020fe400000e0000 */
[----:B------:R-:W-:Y:S02]  /*06c0*/  R2UR UR23, R33 ;  /* 0x00000000211772ca */ /* 0x000fe400000e0000 */
[----:B------:R-:W-:-:S02]  /*06d0*/  R2UR UR20, R40 ;  /* 0x00000000281472ca */ /* 0x000fc400000e0000 */
[----:B------:R-:W-:Y:S01]  /*06e0*/  R2UR UR21, R41 ;  /* 0x00000000291572ca */ /* 0x000fe200000e0000 */
[----:B------:R-:W-:Y:S02]  /*06f0*/  DMUL R18, R18, -0.5 ;  /* 0xbfe0000012127828 */ /* 0x000fe40000000000 */
[----:B----4-:R-:W-:Y:S01]  /*0700*/  DMUL R12, R12, -0.5 ;  /* 0xbfe000000c0c7828 */ /* 0x010fe20000000000 */
[----:B------:R-:W-:Y:S02]  /*0710*/  R2UR UR18, R14 ;  /* 0x000000000e1272ca */ /* 0x000fe400000e0000 */
[----:B------:R-:W-:Y:S02]  /*0720*/  R2UR UR12, R36 ;  /* 0x00000000240c72ca */ /* 0x000fe400000e0000 */
[----:B------:R-:W-:Y:S02]  /*0730*/  R2UR UR13, R37 ;  /* 0x00000000250d72ca */ /* 0x000fe400000e0000 */
[----:B------:R-:W-:-:S02]  /*0740*/  R2UR UR16, R38 ;  /* 0x00000000261072ca */ /* 0x000fc400000e0000 */
[----:B------:R-:W-:Y:S02]  /*0750*/  R2UR UR17, R39 ;  /* 0x00000000271172ca */ /* 0x000fe400000e0000 */
[----:B------:R-:W-:Y:S02]  /*0760*/  R2UR UR6, R34 ;  /* 0x00000000220672ca */ /* 0x000fe400000e0000 */
[----:B------:R-:W-:Y:S02]  /*0770*/  R2UR UR7, R35 ;  /* 0x00000000230772ca */ /* 0x000fe400000e0000 */
[----:B------:R-:W-:Y:S01]  /*0780*/  R2UR UR19, R15 ;  /* 0x000000000f1372ca */ /* 0x000fe200000e0000 */
[----:B0-----:R-:W-:Y:S01]  /*0790*/  DADD R24, R22, UR22 ;  /* 0x0000001616187e29 */ /* 0x001fe20008000000 */
[----:B------:R-:W-:Y:S01]  /*07a0*/  R2UR UR10, R18 ;  /* 0x00000000120a72ca */ /* 0x000fe200000e0000 */
[----:B------:R-:W-:Y:S01]  /*07b0*/  DMUL R74, R30, UR20 ;  /* 0x000000141e4a7c28 */ /* 0x000fe20008000000 */
[----:B------:R-:W-:-:S02]  /*07c0*/  R2UR UR11, R19 ;  /* 0x00000000130b72ca */ /* 0x000fc400000e0000 */
[----:B------:R-:W-:Y:S02]  /*07d0*/  R2UR UR14, R12 ;  /* 0x000000000c0e72ca */ /* 0x000fe400000e0000 */
[----:B------:R-:W-:Y:S02]  /*07e0*/  R2UR UR15, R13 ;  /* 0x000000000d0f72ca */ /* 0x000fe400000e0000 */
[----:B------:R-:W-:Y:S02]  /*07f0*/  R2UR UR4, R6 ;  /* 0x00000000060472ca */ /* 0x000fe400000e0000 */
[----:B------:R-:W-:Y:S01]  /*0800*/  R2UR UR5, R7 ;  /* 0x00000000070572ca */ /* 0x000fe200000e0000 */
[C---:B------:R-:W-:Y:S02]  /*0810*/  DMUL R12, R28.reuse, UR20 ;  /* 0x000000141c0c7c28 */ /* 0x040fe40008000000 */
[C---:B------:R-:W-:Y:S02]  /*0820*/  DMUL R56, R28.reuse, UR12 ;  /* 0x0000000c1c387c28 */ /* 0x040fe40008000000 */
[----:B------:R-:W-:-:S02]  /*0830*/  DMUL R72, R28, UR16 ;  /* 0x000000101c487c28 */ /* 0x000fc40008000000 */
[----:B------:R-:W-:Y:S02]  /*0840*/  DMUL R18, R28, UR6 ;  /* 0x000000061c127c28 */ /* 0x000fe40008000000 */
[-C--:B------:R-:W-:Y:S02]  /*0850*/  DFMA R52, R30, R24.reuse, RZ ;  /* 0x000000181e34722b */ /* 0x080fe400000000ff */
[C---:B------:R-:W-:Y:S02]  /*0860*/  DFMA R48, R28.reuse, R24, RZ ;  /* 0x000000181c30722b */ /* 0x040fe400000000ff */
[----:B------:R-:W-:Y:S02]  /*0870*/  DFMA R24, R28, UR18, -R74 ;  /* 0x000000121c187c2b */ /* 0x000fe4000800084a */
[C-C-:B------:R-:W-:Y:S02]  /*0880*/  DFMA R34, R30.reuse, UR18, R12.reuse ;  /* 0x000000121e227c2b */ /* 0x140fe4000800000c */
[----:B------:R-:W-:-:S02]  /*0890*/  DFMA R6, R30, UR18, -R12 ;  /* 0x000000121e067c2b */ /* 0x000fc4000800080c */
[C---:B------:R-:W-:Y:S02]  /*08a0*/  DFMA R40, R30.reuse, UR10, -R56 ;  /* 0x0000000a1e287c2b */ /* 0x040fe40008000838 */
[C---:B------:R-:W-:Y:S02]  /*08b0*/  DFMA R50, R30.reuse, UR14, -R72 ;  /* 0x0000000e1e327c2b */ /* 0x040fe40008000848 */
[----:B------:R-:W-:Y:S02]  /*08c0*/  DFMA R12, R30, UR4, -R18 ;  /* 0x000000041e0c7c2b */ /* 0x000fe40008000812 */
[----:B------:R-:W-:Y:S02]  /*08d0*/  DMUL R54, R10, UR20 ;  /* 0x000000140a367c28 */ /* 0x000fe40008000000 */
[C---:B------:R-:W-:Y:S02]  /*08e0*/  DMUL R60, R30.reuse, UR12 ;  /* 0x0000000c1e3c7c28 */ /* 0x040fe40008000000 */
[----:B------:R-:W-:-:S02]  /*08f0*/  DMUL R22, R30, UR16 ;  /* 0x000000101e167c28 */ /* 0x000fc40008000000 */
[C---:B------:R-:W-:Y:S02]  /*0900*/  DMUL R14, R30.reuse, UR6 ;  /* 0x000000061e0e7c28 */ /* 0x040fe40008000000 */
[C---:B------:R-:W-:Y:S02]  /*0910*/  DFMA R56, R30.reuse, UR10, R56 ;  /* 0x0000000a1e387c2b */ /* 0x040fe40008000038 */
[C---:B------:R-:W-:Y:S02]  /*0920*/  DFMA R72, R30.reuse, UR14, R72 ;  /* 0x0000000e1e487c2b */ /* 0x040fe40008000048 */
[----:B------:R-:W-:Y:S02]  /*0930*/  DFMA R18, R30, UR4, R18 ;  /* 0x000000041e127c2b */ /* 0x000fe40008000012 */
[----:B------:R-:W-:Y:S02]  /*0940*/  DADD R26, R26, UR22 ;  /* 0x000000161a1a7e29 */ /* 0x000fe40008000000 */
[----:B------:R-:W-:-:S02]  /*0950*/  DADD R30, RZ, R24 ;  /* 0x00000000ff1e7229 */ /* 0x000fc40000000018 */
[C---:B------:R-:W-:Y:S02]  /*0960*/  DMUL R68, R8.reuse, UR20 ;  /* 0x0000001408447c28 */ /* 0x040fe40008000000 */
[----:B------:R-:W-:Y:S02]  /*0970*/  DADD R36, RZ, R34 ;  /* 0x00000000ff247229 */ /* 0x000fe40000000022 */
[C---:B------:R-:W-:Y:S02]  /*0980*/  DFMA R42, R8.reuse, UR18, R54 ;  /* 0x00000012082a7c2b */ /* 0x040fe40008000036 */
[C---:B------:R-:W-:Y:S02]  /*0990*/  DFMA R34, R8.reuse, R26, R30 ;  /* 0x0000001a0822722b */ /* 0x040fe4000000001e */
[----:B------:R-:W-:Y:S02]  /*09a0*/  DMUL R30, R8, UR12 ;  /* 0x0000000c081e7c28 */ /* 0x000fe40008000000 */
[----:B------:R-:W-:-:S02]  /*09b0*/  DFMA R44, R10, UR18, -R68 ;  /* 0x000000120a2c7c2b */ /* 0x000fc40008000844 */
[C---:B------:R-:W-:Y:S02]  /*09c0*/  DFMA R26, R10.reuse, R26, R36 ;  /* 0x0000001a0a1a722b */ /* 0x040fe40000000024 */
[C---:B------:R-:W-:Y:S02]  /*09d0*/  DMUL R70, R10.reuse, UR12 ;  /* 0x0000000c0a467c28 */ /* 0x040fe40008000000 */
[C---:B------:R-:W-:Y:S02]  /*09e0*/  DMUL R64, R10.reuse, UR16 ;  /* 0x000000100a407c28 */ /* 0x040fe40008000000 */
[----:B------:R-:W-:Y:S02]  /*09f0*/  DMUL R36, R10, UR6 ;  /* 0x000000060a247c28 */ /* 0x000fe40008000000 */
[----:B------:R-:W-:Y:S02]  /*0a00*/  DADD R48, R48, R42 ;  /* 0x0000000030307229 */ /* 0x000fe4000000002a */
[----:B------:R-:W-:-:S02]  /*0a10*/  DFMA R38, R28, UR10, R60 ;  /* 0x0000000a1c267c2b */ /* 0x000fc4000800003c */
[C---:B------:R-:W-:Y:S02]  /*0a20*/  DFMA R32, R28.reuse, UR14, R22 ;  /* 0x0000000e1c207c2b */ /* 0x040fe40008000016 */
[----:B------:R-:W-:Y:S02]  /*0a30*/  DFMA R24, R28, UR4, R14 ;  /* 0x000000041c187c2b */ /* 0x000fe4000800000e */
[C---:B------:R-:W-:Y:S02]  /*0a40*/  DMUL R78, R8.reuse, UR16 ;  /* 0x00000010084e7c28 */ /* 0x040fe40008000000 */
[----:B------:R-:W-:Y:S02]  /*0a50*/  DMUL R42, R8, UR6 ;  /* 0x00000006082a7c28 */ /* 0x000fe40008000000 */
[C---:B------:R-:W-:Y:S02]  /*0a60*/  DFMA R60, R28.reuse, UR10, -R60 ;  /* 0x0000000a1c3c7c2b */ /* 0x040fe4000800083c */
[----:B------:R-:W-:-:S02]  /*0a70*/  DFMA R22, R28, UR14, -R22 ;  /* 0x0000000e1c167c2b */ /* 0x000fc40008000816 */
[C---:B------:R-:W-:Y:S02]  /*0a80*/  DFMA R74, R28.reuse, UR18, R74 ;  /* 0x000000121c4a7c2b */ /* 0x040fe4000800004a */
[----:B------:R-:W-:Y:S02]  /*0a90*/  DFMA R14, R28, UR4, -R14 ;  /* 0x000000041c0e7c2b */ /* 0x000fe4000800080e */
[----:B------:R-:W-:Y:S02]  /*0aa0*/  DFMA R58, R10, UR10, -R30 ;  /* 0x0000000a0a3a7c2b */ /* 0x000fe4000800081e */
[----:B------:R-:W-:Y:S02]  /*0ab0*/  DADD R28, RZ, R50 ;  /* 0x00000000ff1c7229 */ /* 0x000fe40000000032 */
[----:B------:R-:W-:Y:S02]  /*0ac0*/  DADD R52, R52, R44 ;  /* 0x0000000034347229 */ /* 0x000fe4000000002c */
[----:B------:R-:W-:-:S02]  /*0ad0*/  DFMA R62, R8, UR10, R70 ;  /* 0x0000000a083e7c2b */ /* 0x000fc40008000046 */
[C---:B------:R-:W-:Y:S02]  /*0ae0*/  DFMA R46, R8.reuse, UR14, R64 ;  /* 0x0000000e082e7c2b */ /* 0x040fe40008000040 */
[C---:B------:R-:W-:Y:S02]  /*0af0*/  DFMA R44, R8.reuse, UR4, R36 ;  /* 0x00000004082c7c2b */ /* 0x040fe40008000024 */
[C---:B------:R-:W-:Y:S02]  /*0b00*/  DFMA R70, R8.reuse, UR10, -R70 ;  /* 0x0000000a08467c2b */ /* 0x040fe40008000846 */
[C---:B------:R-:W-:Y:S02]  /*0b10*/  DFMA R64, R8.reuse, UR14, -R64 ;  /* 0x0000000e08407c2b */ /* 0x040fe40008000840 */
[C---:B------:R-:W-:Y:S02]  /*0b20*/  DFMA R54, R8.reuse, UR18, -R54 ;  /* 0x0000001208367c2b */ /* 0x040fe40008000836 */
[----:B------:R-:W-:-:S02]  /*0b30*/  DFMA R36, R8, UR4, -R36 ;  /* 0x0000000408247c2b */ /* 0x000fc40008000824 */
[C---:B------:R-:W-:Y:S02]  /*0b40*/  DFMA R66, R10.reuse, UR14, -R78 ;  /* 0x0000000e0a427c2b */ /* 0x040fe4000800084e */
[C---:B------:R-:W-:Y:S02]  /*0b50*/  DFMA R8, R10.reuse, UR4, -R42 ;  /* 0x000000040a087c2b */ /* 0x040fe4000800082a */
[C---:B------:R-:W-:Y:S02]  /*0b60*/  DFMA R50, R10.reuse, UR10, R30 ;  /* 0x0000000a0a327c2b */ /* 0x040fe4000800001e */
[C---:B------:R-:W-:Y:S02]  /*0b70*/  DFMA R78, R10.reuse, UR14, R78 ;  /* 0x0000000e0a4e7c2b */ /* 0x040fe4000800004e */
[C---:B------:R-:W-:Y:S02]  /*0b80*/  DFMA R68, R10.reuse, UR18, R68 ;  /* 0x000000120a447c2b */ /* 0x040fe40008000044 */
[----:B------:R-:W-:-:S02]  /*0b90*/  DFMA R42, R10, UR4, R42 ;  /* 0x000000040a2a7c2b */ /* 0x000fc4000800002a */
[----:B------:R-:W-:Y:S01]  /*0ba0*/  DADD R58, R28, R58 ;  /* 0x000000001c3a7229 */ /* 0x000fe2000000003a */
[----:B------:R-:W-:Y:S02]  /*0bb0*/  LEA.HI.X.SX32 R11, R2, UR31, 0x1, P0 ;  /* 0x0000001f020b7c11 */ /* 0x000fe400080f0eff */
[----:B------:R-:W-:-:S04]  /*0bc0*/  LEA R28, P0, R4, UR32, 0x4 ;  /* 0x00000020041c7c11 */ /* 0x000fc8000f8020ff */
[----:B------:R-:W-:-:S06]  /*0bd0*/  LEA.HI.X R29, R4, UR33, R11, 0x4, P0 ;  /* 0x00000021041d7c11 */ /* 0x000fcc00080f240b */
[----:B------:R-:W2:Y:S01]  /*0be0*/  LDG.E.128 R28, desc[UR26][R28.64] ;  /* 0x0000001a1c1c7981 */ /* 0x000ea2000c1e1d00 */
[----:B------:R-:W-:Y:S01]  /*0bf0*/  DADD R32, RZ, R32 ;  /* 0x00000000ff207229 */ /* 0x000fe20000000020 */
[----:B------:R-:W-:Y:S01]  /*0c00*/  IMAD R2, R77, UR30, R0 ;  /* 0x0000001e4d027c24 */ /* 0x000fe2000f8e0200 */
[----:B------:R-:W-:Y:S01]  /*0c10*/  DADD R14, RZ, R14 ;  /* 0x00000000ff0e7229 */ /* 0x000fe2000000000e */
[----:B------:R-:W-:-:S03]  /*0c20*/  VIADD R11, R17, UR28 ;  /* 0x0000001c110b7c36 */ /* 0x000fc60008000000 */
[C---:B------:R-:W-:Y:S02]  /*0c30*/  IADD3 R4, P0, PT, R2.reuse, UR9, RZ ;  /* 0x0000000902047c10 */ /* 0x040fe4000ff1e0ff */
[----:B------:R-:W-:Y:S02]  /*0c40*/  DADD R62, R32, R62 ;  /* 0x00000000203e7229 */ /* 0x000fe4000000003e */
[----:B------:R-:W-:Y:S01]  /*0c50*/  DADD R70, R14, R70 ;  /* 0x000000000e467229 */ /* 0x000fe20000000046 */
[----:B------:R-:W-:Y:S01]  /*0c60*/  IMAD R33, R11, UR25, R0 ;  /* 0x000000190b217c24 */ /* 0x000fe2000f8e0200 */
[----:B------:R-:W-:Y:S01]  /*0c70*/  LEA.HI.X.SX32 R15, R2, UR31, 0x1, P0 ;  /* 0x0000001f020f7c11 */ /* 0x000fe200080f0eff */
[----:B------:R-:W-:Y:S01]  /*0c80*/  DADD R18, RZ, R18 ;  /* 0x00000000ff127229 */ /* 0x000fe20000000012 */
[----:B------:R-:W-:Y:S01]  /*0c90*/  LEA R16, P0, R4, UR32, 0x4 ;  /* 0x0000002004107c11 */ /* 0x000fe2000f8020ff */
[----:B------:R-:W-:-:S03]  /*0ca0*/  IMAD.WIDE R32, R33, 0x8, R20 ;  /* 0x0000000821207825 */ /* 0x000fc600078e0214 */
[----:B------:R-:W-:-:S03]  /*0cb0*/  LEA.HI.X R17, R4, UR33, R15, 0x4, P0 ;  /* 0x0000002104117c11 */ /* 0x000fc600080f240f */
[----:B------:R-:W-:Y:S01]  /*0cc0*/  DADD R50, R18, R50 ;  /* 0x0000000012327229 */ /* 0x000fe20000000032 */
[----:B------:R-:W3:Y:S01]  /*0cd0*/  LDG.E.64.CONSTANT R32, desc[UR26][R32.64] ;  /* 0x0000001a20207981 */ /* 0x000ee2000c1e9b00 */
[----:B------:R-:W-:-:S03]  /*0ce0*/  DADD R6, RZ, R6 ;  /* 0x00000000ff067229 */ /* 0x000fc60000000006 */
[----:B------:R-:W4:Y:S05]  /*0cf0*/  LDG.E.128 R16, desc[UR26][R16.64] ;  /* 0x0000001a10107981 */ /* 0x000f2a000c1e1d00 */
[----:B------:R-:W-:Y:S01]  /*0d00*/  DADD R66, R6, R66 ;  /* 0x0000000006427229 */ /* 0x000fe20000000042 */
[----:B------:R-:W-:-:S04]  /*0d10*/  VIADD R7, R11, UR28 ;  /* 0x0000001c0b077c36 */ /* 0x000fc80008000000 */
[----:B------:R-:W-:-:S04]  /*0d20*/  IMAD R15, R7, UR25, R0 ;  /* 0x00000019070f7c24 */ /* 0x000fc8000f8e0200 */
[----:B------:R-:W-:-:S06]  /*0d30*/  IMAD.WIDE R14, R15, 0x8, R20 ;  /* 0x000000080f0e7825 */ /* 0x000fcc00078e0214 */
[----:B------:R-:W5:Y:S01]  /*0d40*/  LDG.E.64.CONSTANT R14, desc[UR26][R14.64] ;  /* 0x0000001a0e0e7981 */ /* 0x000f62000c1e9b00 */
[----:B------:R-:W-:Y:S02]  /*0d50*/  DADD R74, RZ, R74 ;  /* 0x00000000ff4a7229 */ /* 0x000fe4000000004a */
[----:B------:R-:W-:Y:S02]  /*0d60*/  DADD R10, RZ, R60 ;  /* 0x00000000ff0a7229 */ /* 0x000fe4000000003c */
[----:B------:R-:W-:-:S04]  /*0d70*/  DADD R56, RZ, R56 ;  /* 0x00000000ff387229 */ /* 0x000fc80000000038 */
[----:B------:R-:W-:Y:S02]  /*0d80*/  DADD R46, R74, R46 ;  /* 0x000000004a2e7229 */ /* 0x000fe4000000002e */
[----:B------:R-:W-:Y:S02]  /*0d90*/  DADD R74, RZ, R22 ;  /* 0x00000000ff4a7229 */ /* 0x000fe40000000016 */
[----:B------:R-:W-:Y:S02]  /*0da0*/  DADD R10, R10, R64 ;  /* 0x000000000a0a7229 */ /* 0x000fe40000000040 */
[----:B------:R-:W-:Y:S02]  /*0db0*/  DADD R64, RZ, R38 ;  /* 0x00000000ff407229 */ /* 0x000fe40000000026 */
[----:B------:R-:W-:Y:S02]  /*0dc0*/  DADD R56, R56, R78 ;  /* 0x0000000038387229 */ /* 0x000fe4000000004e */
[----:B------:R-:W-:-:S02]  /*0dd0*/  DADD R38, R74, R54 ;  /* 0x000000004a267229 */ /* 0x000fc40000000036 */
[----:B------:R-:W-:Y:S02]  /*0de0*/  DADD R54, RZ, R40 ;  /* 0x00000000ff367229 */ /* 0x000fe40000000028 */
[----:B------:R-:W-:Y:S02]  /*0df0*/  DADD R44, R64, R44 ;  /* 0x00000000402c7229 */ /* 0x000fe4000000002c */
[----:B------:R-:W-:-:S04]  /*0e00*/  DADD R42, RZ, R42 ;  /* 0x00000000ff2a7229 */ /* 0x000fc8000000002a */
[----:B------:R-:W-:Y:S02]  /*0e10*/  DADD R8, R54, R8 ;  /* 0x0000000036087229 */ /* 0x000fe40000000008 */
[----:B------:R-:W-:-:S08]  /*0e20*/  DADD R72, RZ, R72 ;  /* 0x00000000ff487229 */ /* 0x000fd00000000048 */
[----:B------:R-:W-:Y:S01]  /*0e30*/  DADD R22, R72, R68 ;  /* 0x0000000048167229 */ /* 0x000fe20000000044 */
[----:B------:R-:W-:-:S05]  /*0e40*/  IADD3 R77, PT, PT, R77, UR29, RZ ;  /* 0x0000001d4d4d7c10 */ /* 0x000fca000fffe0ff */
[----:B------:R-:W-:-:S05]  /*0e50*/  IMAD R2, R77, UR30, R0 ;  /* 0x0000001e4d027c24 */ /* 0x000fca000f8e0200 */
[----:B------:R-:W-:Y:S01]  /*0e60*/  IADD3 R4, P0, PT, R2, UR9, RZ ;  /* 0x0000000902047c10 */ /* 0x000fe2000ff1e0ff */
[----:B--2---:R-:W-:-:S08]  /*0e70*/  DMUL R60, R28, UR12 ;  /* 0x0000000c1c3c7c28 */ /* 0x004fd00008000000 */
[C-C-:B------:R-:W-:Y:S02]  /*0e80*/  DFMA R78, R30.reuse, UR10, R60.reuse ;  /* 0x0000000a1e4e7c2b */ /* 0x140fe4000800003c */
[C---:B------:R-:W-:Y:S02]  /*0e90*/  DFMA R40, R30.reuse, UR10, -R60 ;  /* 0x0000000a1e287c2b */ /* 0x040fe4000800083c */
[----:B------:R-:W-:Y:S02]  /*0ea0*/  DMUL R60, R30, UR12 ;  /* 0x0000000c1e3c7c28 */ /* 0x000fe40008000000 */
[----:B------:R-:W-:-:S04]  /*0eb0*/  DMUL R54, R28, UR16 ;  /* 0x000000101c367c28 */ /* 0x000fc80008000000 */
[----:B------:R-:W-:Y:S02]  /*0ec0*/  DADD R66, R66, R40 ;  /* 0x0000000042427229 */ /* 0x000fe40000000028 */
[----:B------:R-:W-:Y:S02]  /*0ed0*/  DFMA R64, R28, UR10, -R60 ;  /* 0x0000000a1c407c2b */ /* 0x000fe4000800083c */
[----:B------:R-:W-:Y:S02]  /*0ee0*/  DADD R40, RZ, R36 ;  /* 0x00000000ff287229 */ /* 0x000fe40000000024 */
[----:B------:R-:W-:Y:S02]  /*0ef0*/  DMUL R36, R30, UR16 ;  /* 0x000000101e247c28 */ /* 0x000fe40008000000 */
[----:B------:R-:W-:Y:S02]  /*0f00*/  DADD R78, R42, R78 ;  /* 0x000000002a4e7229 */ /* 0x000fe4000000004e */
[----:B------:R-:W-:-:S02]  /*0f10*/  DFMA R60, R28, UR10, R60 ;  /* 0x0000000a1c3c7c2b */ /* 0x000fc4000800003c */
[----:B------:R-:W-:Y:S02]  /*0f20*/  DADD R40, R40, R64 ;  /* 0x0000000028287229 */ /* 0x000fe40000000040 */
[----:B------:R-:W-:Y:S02]  /*0f30*/  DFMA R64, R28, UR14, R36 ;  /* 0x0000000e1c407c2b */ /* 0x000fe40008000024 */
[----:B------:R-:W-:Y:S02]  /*0f40*/  DFMA R42, R30, UR14, -R54 ;  /* 0x0000000e1e2a7c2b */ /* 0x000fe40008000836 */
[----:B------:R-:W-:Y:S02]  /*0f50*/  DADD R46, R46, R60 ;  /* 0x000000002e2e7229 */ /* 0x000fe4000000003c */
[----:B------:R-:W-:Y:S02]  /*0f60*/  DFMA R60, R28, UR14, -R36 ;  /* 0x0000000e1c3c7c2b */ /* 0x000fe40008000824 */
[----:B------:R-:W-:-:S02]  /*0f70*/  DADD R48, R48, R64 ;  /* 0x0000000030307229 */ /* 0x000fc40000000040 */
[----:B------:R-:W-:Y:S02]  /*0f80*/  DADD R52, R52, R42 ;  /* 0x0000000034347229 */ /* 0x000fe4000000002a */
[----:B------:R-:W-:Y:S02]  /*0f90*/  DFMA R64, R30, UR14, R54 ;  /* 0x0000000e1e407c2b */ /* 0x000fe40008000036 */
[----:B------:R-:W-:Y:S02]  /*0fa0*/  DMUL R42, R28, UR20 ;  /* 0x000000141c2a7c28 */ /* 0x000fe40008000000 */
[----:B------:R-:W-:Y:S02]  /*0fb0*/  DMUL R54, R30, UR20 ;  /* 0x000000141e367c28 */ /* 0x000fe40008000000 */
[----:B------:R-:W-:Y:S02]  /*0fc0*/  DADD R70, R70, R60 ;  /* 0x0000000046467229 */ /* 0x000fe4000000003c */
[----:B------:R-:W-:-:S02]  /*0fd0*/  DADD R50, R50, R64 ;  /* 0x0000000032327229 */ /* 0x000fc40000000040 */
[----:B------:R-:W-:Y:S02]  /*0fe0*/  DFMA R36, R30, UR18, -R42 ;  /* 0x000000121e247c2b */ /* 0x000fe4000800082a */
[----:B------:R-:W-:Y:S02]  /*0ff0*/  DFMA R60, R28, UR18, R54 ;  /* 0x000000121c3c7c2b */ /* 0x000fe40008000036 */
[----:B------:R-:W-:Y:S02]  /*1000*/  DFMA R64, R30, UR18, R42 ;  /* 0x000000121e407c2b */ /* 0x000fe4000800002a */
[C---:B------:R-:W-:Y:S02]  /*1010*/  DFMA R54, R28.reuse, UR18, -R54 ;  /* 0x000000121c367c2b */ /* 0x040fe40008000836 */
[----:B------:R-:W-:Y:S02]  /*1020*/  DMUL R42, R28, UR6 ;  /* 0x000000061c2a7c28 */ /* 0x000fe40008000000 */
[----:B------:R-:W-:-:S02]  /*1030*/  DADD R26, R26, R36 ;  /* 0x000000001a1a7229 */ /* 0x000fc40000000024 */
[----:B------:R-:W-:Y:S02]  /*1040*/  DMUL R36, R30, UR6 ;  /* 0x000000061e247c28 */ /* 0x000fe40008000000 */
[----:B------:R-:W-:Y:S02]  /*1050*/  DADD R34, R34, R60 ;  /* 0x0000000022227229 */ /* 0x000fe4000000003c */
[----:B------:R-:W-:Y:S02]  /*1060*/  DADD R10, R10, R54 ;  /* 0x000000000a0a7229 */ /* 0x000fe40000000036 */
[----:B------:R-:W-:Y:S02]  /*1070*/  DFMA R54, R30, UR4, -R42 ;  /* 0x000000041e367c2b */ /* 0x000fe4000800082a */
[----:B---3--:R-:W-:Y:S02]  /*1080*/  DADD R60, R32, UR22 ;  /* 0x00000016203c7e29 */ /* 0x008fe40008000000 */
[----:B----4-:R-:W-:-:S02]  /*1090*/  DMUL R32, R16, UR12 ;  /* 0x0000000c10207c28 */ /* 0x010fc40008000000 */
[----:B------:R-:W-:Y:S02]  /*10a0*/  DFMA R42, R30, UR4, R42 ;  /* 0x000000041e2a7c2b */ /* 0x000fe4000800002a */
[----:B------:R-:W-:Y:S02]  /*10b0*/  DADD R56, R56, R64 ;  /* 0x0000000038387229 */ /* 0x000fe40000000040 */
[C-C-:B------:R-:W-:Y:S02]  /*10c0*/  DFMA R64, R28.reuse, UR4, R36.reuse ;  /* 0x000000041c407c2b */ /* 0x140fe40008000024 */
[C---:B------:R-:W-:Y:S02]  /*10d0*/  DFMA R36, R28.reuse, UR4, -R36 ;  /* 0x000000041c247c2b */ /* 0x040fe40008000824 */
[----:B------:R-:W-:Y:S02]  /*10e0*/  DFMA R38, R28, R60, R38 ;  /* 0x0000003c1c26722b */ /* 0x000fe40000000026 */
[----:B------:R-:W-:-:S02]  /*10f0*/  DADD R58, R58, R54 ;  /* 0x000000003a3a7229 */ /* 0x000fc40000000036 */
[C---:B------:R-:W-:Y:S02]  /*1100*/  DFMA R74, R18.reuse, UR10, R32 ;  /* 0x0000000a124a7c2b */ /* 0x040fe40008000020 */
[----:B------:R-:W-:Y:S02]  /*1110*/  DADD R28, RZ, R42 ;  /* 0x00000000ff1c7229 */ /* 0x000fe4000000002a */
[----:B------:R-:W-:Y:S02]  /*1120*/  DMUL R54, R18, UR12 ;  /* 0x0000000c12367c28 */ /* 0x000fe40008000000 */
[----:B------:R-:W-:Y:S02]  /*1130*/  DMUL R42, R16, UR16 ;  /* 0x00000010102a7c28 */ /* 0x000fe40008000000 */
[----:B------:R-:W-:Y:S02]  /*1140*/  DFMA R22, R30, R60, R22 ;  /* 0x0000003c1e16722b */ /* 0x000fe40000000016 */
[----:B------:R-:W-:-:S02]  /*1150*/  DADD R74, R28, R74 ;  /* 0x000000001c4a7229 */ /* 0x000fc4000000004a */
[----:B------:R-:W-:Y:S02]  /*1160*/  DFMA R60, R16, UR10, -R54 ;  /* 0x0000000a103c7c2b */ /* 0x000fe40008000836 */
[----:B------:R-:W-:Y:S02]  /*1170*/  DADD R36, RZ, R36 ;  /* 0x00000000ff247229 */ /* 0x000fe40000000024 */
[C---:B------:R-:W-:Y:S02]  /*1180*/  DMUL R68, R18.reuse, UR16 ;  /* 0x0000001012447c28 */ /* 0x040fe40008000000 */
[----:B------:R-:W-:Y:S02]  /*1190*/  DFMA R28, R18, UR14, R42 ;  /* 0x0000000e121c7c2b */ /* 0x000fe4000800002a */
[----:B------:R-:W-:Y:S02]  /*11a0*/  DFMA R54, R16, UR10, R54 ;  /* 0x0000000a10367c2b */ /* 0x000fe40008000036 */
[----:B------:R-:W-:-:S02]  /*11b0*/  DADD R60, R36, R60 ;  /* 0x00000000243c7229 */ /* 0x000fc4000000003c */
[----:B------:R-:W-:Y:S02]  /*11c0*/  DFMA R30, R16, UR14, -R68 ;  /* 0x0000000e101e7c2b */ /* 0x000fe40008000844 */
[----:B------:R-:W-:Y:S02]  /*11d0*/  DADD R78, R78, R28 ;  /* 0x000000004e4e7229 */ /* 0x000fe4000000001c */
[----:B------:R-:W-:Y:S02]  /*11e0*/  DFMA R32, R18, UR10, -R32 ;  /* 0x0000000a12207c2b */ /* 0x000fe40008000820 */
[----:B-----5:R-:W-:Y:S02]  /*11f0*/  DADD R14, R14, UR22 ;  /* 0x000000160e0e7e29 */ /* 0x020fe40008000000 */
[C---:B------:R-:W-:Y:S02]  /*1200*/  DMUL R36, R18.reuse, UR20 ;  /* 0x0000001412247c28 */ /* 0x040fe40008000000 */
[----:B------:R-:W-:-:S02]  /*1210*/  DMUL R28, R18, UR6 ;  /* 0x00000006121c7c28 */ /* 0x000fc40008000000 */
[----:B------:R-:W-:Y:S02]  /*1220*/  DADD R48, R48, R54 ;  /* 0x0000000030307229 */ /* 0x000fe40000000036 */
[----:B------:R-:W-:Y:S02]  /*1230*/  DADD R40, R40, R30 ;  /* 0x0000000028287229 */ /* 0x000fe4000000001e */
[----:B------:R-:W-:Y:S02]  /*1240*/  DADD R52, R52, R32 ;  /* 0x0000000034347229 */ /* 0x000fe40000000020 */
[-C--:B------:R-:W-:Y:S02]  /*1250*/  DFMA R10, R16, R14.reuse, R10 ;  /* 0x0000000e100a722b */ /* 0x080fe4000000000a */
[----:B------:R-:W-:Y:S02]  /*1260*/  DFMA R56, R18, R14, R56 ;  /* 0x0000000e1238722b */ /* 0x000fe40000000038 */
[----:B------:R-:W-:-:S02]  /*1270*/  DFMA R30, R16, UR18, R36 ;  /* 0x00000012101e7c2b */ /* 0x000fc40008000024 */
[C---:B------:R-:W-:Y:S02]  /*1280*/  DFMA R54, R16.reuse, UR4, R28 ;  /* 0x0000000410367c2b */ /* 0x040fe4000800001c */
[C---:B------:R-:W-:Y:S02]  /*1290*/  DFMA R68, R16.reuse, UR14, R68 ;  /* 0x0000000e10447c2b */ /* 0x040fe40008000044 */
[C---:B------:R-:W-:Y:S02]  /*12a0*/  DFMA R36, R16.reuse, UR18, -R36 ;  /* 0x0000001210247c2b */ /* 0x040fe40008000824 */
[C---:B------:R-:W-:Y:S02]  /*12b0*/  DFMA R28, R16.reuse, UR4, -R28 ;  /* 0x00000004101c7c2b */ /* 0x040fe4000800081c */
[C---:B------:R-:W-:Y:S02]  /*12c0*/  DMUL R32, R16.reuse, UR20 ;  /* 0x0000001410207c28 */ /* 0x040fe40008000000 */
[----:B------:R-:W-:-:S02]  /*12d0*/  DMUL R14, R16, UR6 ;  /* 0x00000006100e7c28 */ /* 0x000fc40008000000 */
[----:B------:R-:W-:-:S08]  /*12e0*/  DFMA R16, R18, UR14, -R42 ;  /* 0x0000000e12107c2b */ /* 0x000fd0000800082a */
[----:B------:R-:W-:Y:S01]  /*12f0*/  DADD R26, R26, R16 ;  /* 0x000000001a1a7229 */ /* 0x000fe20000000010 */
[----:B------:R-:W-:Y:S02]  /*1300*/  LEA.HI.X.SX32 R17, R2, UR31, 0x1, P0 ;  /* 0x0000001f02117c11 */ /* 0x000fe400080f0eff */
[----:B------:R-:W-:Y:S01]  /*1310*/  LEA R16, P0, R4, UR32, 0x4 ;  /* 0x0000002004107c11 */ /* 0x000fe2000f8020ff */
[----:B------:R-:W-:-:S03]  /*1320*/  DADD R62, R62, R64 ;  /* 0x000000003e3e7229 */ /* 0x000fc60000000040 */
[----:B------:R-:W-:Y:S01]  /*1330*/  LEA.HI.X R17, R4, UR33, R17, 0x4, P0 ;  /* 0x0000002104117c11 */ /* 0x000fe200080f2411 */
[C---:B------:R-:W-:Y:S02]  /*1340*/  DFMA R64, R18.reuse, UR18, -R32 ;  /* 0x0000001212407c2b */ /* 0x040fe40008000820 */
[C---:B------:R-:W-:Y:S02]  /*1350*/  DFMA R42, R18.reuse, UR4, -R14 ;  /* 0x00000004122a7c2b */ /* 0x040fe4000800080e */
[C---:B------:R-:W-:Y:S02]  /*1360*/  DFMA R32, R18.reuse, UR18, R32 ;  /* 0x0000001212207c2b */ /* 0x040fe40008000020 */
[----:B------:R-:W-:Y:S01]  /*1370*/  DFMA R14, R18, UR4, R14 ;  /* 0x00000004120e7c2b */ /* 0x000fe2000800000e */
[----:B------:R-:W2:Y:S01]  /*1380*/  LDG.E.128 R16, desc[UR26][R16.64] ;  /* 0x0000001a10107981 */ /* 0x000ea2000c1e1d00 */
[----:B------:R-:W-:Y:S02]  /*1390*/  DADD R30, R38, R30 ;  /* 0x00000000261e7229 */ /* 0x000fe4000000001e */
[----:B------:R-:W-:-:S02]  /*13a0*/  DADD R34, R34, R68 ;  /* 0x0000000022227229 */ /* 0x000fc40000000044 */
[----:B------:R-:W-:Y:S02]  /*13b0*/  DADD R22, R22, R64 ;  /* 0x0000000016167229 */ /* 0x000fe40000000040 */
[----:B------:R-:W-:Y:S02]  /*13c0*/  DADD R24, RZ, R24 ;  /* 0x00000000ff187229 */ /* 0x000fe40000000018 */
[----:B------:R-:W-:Y:S02]  /*13d0*/  DADD R80, RZ, R14 ;  /* 0x00000000ff507229 */ /* 0x000fe4000000000e */
[----:B------:R-:W-:Y:S02]  /*13e0*/  DADD R70, R70, R36 ;  /* 0x0000000046467229 */ /* 0x000fe40000000024 */
[----:B------:R-:W-:Y:S02]  /*13f0*/  DADD R54, R46, R54 ;  /* 0x000000002e367229 */ /* 0x000fe40000000036 */
[----:B------:R-:W-:-:S02]  /*1400*/  DADD R28, RZ, R28 ;  /* 0x00000000ff1c7229 */ /* 0x000fc4000000001c */
[----:B------:R-:W-:Y:S01]  /*1410*/  DADD R12, RZ, R12 ;  /* 0x00000000ff0c7229 */ /* 0x000fe2000000000c */
[----:B------:R-:W-:Y:S01]  /*1420*/  VIADD R7, R7, UR28 ;  /* 0x0000001c07077c36 */ /* 0x000fe20008000000 */
[----:B------:R-:W-:-:S03]  /*1430*/  DADD R50, R50, R32 ;  /* 0x0000000032327229 */ /* 0x000fc60000000020 */
[----:B------:R-:W-:-:S04]  /*1440*/  IMAD R33, R7, UR25, R0 ;  /* 0x0000001907217c24 */ /* 0x000fc8000f8e0200 */
[----:B------:R-:W-:-:S06]  /*1450*/  IMAD.WIDE R32, R33, 0x8, R20 ;  /* 0x0000000821207825 */ /* 0x000fcc00078e0214 */
[----:B------:R-:W3:Y:S01]  /*1460*/  LDG.E.64.CONSTANT R32, desc[UR26][R32.64] ;  /* 0x0000001a20207981 */ /* 0x000ee2000c1e9b00 */
[C---:B--2---:R-:W-:Y:S02]  /*1470*/  DMUL R38, R18.reuse, UR6 ;  /* 0x0000000612267c28 */ /* 0x044fe40008000000 */
[----:B------:R-:W-:-:S06]  /*1480*/  DMUL R64, R18, UR16 ;  /* 0x0000001012407c28 */ /* 0x000fcc0008000000 */
[C---:B------:R-:W-:Y:S02]  /*1490*/  DFMA R68, R16.reuse, UR4, -R38 ;  /* 0x0000000410447c2b */ /* 0x040fe40008000826 */
[C---:B------:R-:W-:Y:S02]  /*14a0*/  DFMA R14, R16.reuse, UR14, -R64 ;  /* 0x0000000e100e7c2b */ /* 0x040fe40008000840 */
[----:B------:R-:W-:-:S04]  /*14b0*/  DFMA R38, R16, UR4, R38 ;  /* 0x0000000410267c2b */ /* 0x000fc80008000026 */
[----:B------:R-:W-:Y:S02]  /*14c0*/  DADD R68, R24, R68 ;  /* 0x0000000018447229 */ /* 0x000fe40000000044 */
[----:B------:R-:W-:Y:S02]  /*14d0*/  DMUL R24, R16, UR16 ;  /* 0x0000001010187c28 */ /* 0x000fe40008000000 */
[----:B------:R-:W-:Y:S02]  /*14e0*/  DADD R60, R60, R14 ;  /* 0x000000003c3c7229 */ /* 0x000fe4000000000e */
[----:B------:R-:W-:Y:S02]  /*14f0*/  DADD R48, R48, R38 ;  /* 0x0000000030307229 */ /* 0x000fe40000000026 */
[C---:B------:R-:W-:Y:S02]  /*1500*/  DMUL R36, R18.reuse, UR12 ;  /* 0x0000000c12247c28 */ /* 0x040fe40008000000 */
[----:B------:R-:W-:-:S02]  /*1510*/  DFMA R14, R18, UR14, R24 ;  /* 0x0000000e120e7c2b */ /* 0x000fc40008000018 */
[----:B------:R-:W-:Y:S02]  /*1520*/  DMUL R38, R18, UR20 ;  /* 0x0000001412267c28 */ /* 0x000fe40008000000 */
[C---:B------:R-:W-:Y:S02]  /*1530*/  DMUL R82, R16.reuse, UR20 ;  /* 0x0000001410527c28 */ /* 0x040fe40008000000 */
[----:B------:R-:W-:Y:S02]  /*1540*/  DFMA R46, R16, UR10, -R36 ;  /* 0x0000000a102e7c2b */ /* 0x000fe40008000824 */
[----:B------:R-:W-:Y:S02]  /*1550*/  DADD R74, R74, R14 ;  /* 0x000000004a4a7229 */ /* 0x000fe4000000000e */
[C---:B------:R-:W-:Y:S02]  /*1560*/  DFMA R14, R16.reuse, UR18, -R38 ;  /* 0x00000012100e7c2b */ /* 0x040fe40008000826 */
[----:B------:R-:W-:-:S02]  /*1570*/  DFMA R36, R16, UR10, R36 ;  /* 0x0000000a10247c2b */ /* 0x000fc40008000024 */
[----:B------:R-:W-:Y:S02]  /*1580*/  DADD R46, R28, R46 ;  /* 0x000000001c2e7229 */ /* 0x000fe4000000002e */
[----:B------:R-:W-:Y:S02]  /*1590*/  DMUL R28, R16, UR12 ;  /* 0x0000000c101c7c28 */ /* 0x000fe40008000000 */
[----:B------:R-:W-:Y:S02]  /*15a0*/  DADD R40, R40, R14 ;  /* 0x0000000028287229 */ /* 0x000fe4000000000e */
[----:B------:R-:W-:Y:S02]  /*15b0*/  DFMA R14, R18, UR18, R82 ;  /* 0x00000012120e7c2b */ /* 0x000fe40008000052 */
[----:B------:R-:W-:Y:S02]  /*15c0*/  DADD R34, R34, R36 ;  /* 0x0000000022227229 */ /* 0x000fe40000000024 */
[----:B------:R-:W-:-:S04]  /*15d0*/  DFMA R36, R18, UR10, R28 ;  /* 0x0000000a12247c2b */ /* 0x000fc8000800001c */
[----:B------:R-:W-:Y:S02]  /*15e0*/  DADD R78, R78, R14 ;  /* 0x000000004e4e7229 */ /* 0x000fe4000000000e */
[----:B------:R-:W-:Y:S02]  /*15f0*/  DMUL R14, R16, UR6 ;  /* 0x00000006100e7c28 */ /* 0x000fe40008000000 */
[----:B------:R-:W-:-:S06]  /*1600*/  DADD R80, R80, R36 ;  /* 0x0000000050507229 */ /* 0x000fcc0000000024 */
[C-C-:B------:R-:W-:Y:S02]  /*1610*/  DFMA R36, R18.reuse, UR4, -R14.reuse ;  /* 0x0000000412247c2b */ /* 0x140fe4000800080e */
[----:B------:R-:W-:-:S06]  /*1620*/  DFMA R72, R18, UR4, R14 ;  /* 0x0000000412487c2b */ /* 0x000fcc000800000e */
[----:B------:R-:W-:Y:S01]  /*1630*/  DADD R52, R52, R36 ;  /* 0x0000000034347229 */ /* 0x000fe20000000024 */
[----:B------:R-:W-:-:S04]  /*1640*/  VIADD R37, R77, UR29 ;  /* 0x0000001d4d257c36 */ /* 0x000fc80008000000 */
[----:B------:R-:W-:Y:S01]  /*1650*/  IMAD R2, R37, UR30, R0 ;  /* 0x0000001e25027c24 */ /* 0x000fe2000f8e0200 */
[----:B------:R-:W-:-:S04]  /*1660*/  DADD R72, R12, R72 ;  /* 0x000000000c487229 */ /* 0x000fc80000000048 */
[----:B------:R-:W-:-:S04]  /*1670*/  IADD3 R4, P0, PT, R2, UR9, RZ ;  /* 0x0000000902047c10 */ /* 0x000fc8000ff1e0ff */
[----:B------:R-:W-:Y:S02]  /*1680*/  LEA.HI.X.SX32 R13, R2, UR31, 0x1, P0 ;  /* 0x0000001f020d7c11 */ /* 0x000fe400080f0eff */
[----:B------:R-:W-:-:S04]  /*1690*/  LEA R12, P0, R4, UR32, 0x4 ;  /* 0x00000020040c7c11 */ /* 0x000fc8000f8020ff */
[----:B------:R-:W-:-:S06]  /*16a0*/  LEA.HI.X R13, R4, UR33, R13, 0x4, P0 ;  /* 0x00000021040d7c11 */ /* 0x000fcc00080f240d */
[----:B------:R-:W2:Y:S01]  /*16b0*/  LDG.E.128 R12, desc[UR26][R12.64] ;  /* 0x0000001a0c0c7981 */ /* 0x000ea2000c1e1d00 */
[----:B------:R-:W-:Y:S02]  /*16c0*/  DFMA R38, R16, UR18, R38 ;  /* 0x0000001210267c2b */ /* 0x000fe40008000026 */
[----:B---3--:R-:W-:Y:S02]  /*16d0*/  DADD R32, R32, UR22 ;  /* 0x0000001620207e29 */ /* 0x008fe40008000000 */
[C---:B------:R-:W-:Y:S02]  /*16e0*/  DFMA R28, R18.reuse, UR10, -R28 ;  /* 0x0000000a121c7c2b */ /* 0x040fe4000800081c */
[----:B------:R-:W-:Y:S02]  /*16f0*/  DFMA R24, R18, UR14, -R24 ;  /* 0x0000000e12187c2b */ /* 0x000fe40008000818 */
[----:B------:R-:W-:Y:S02]  /*1700*/  DADD R38, R10, R38 ;  /* 0x000000000a267229 */ /* 0x000fe40000000026 */
[----:B------:R-:W-:-:S02]  /*1710*/  DFMA R64, R16, UR14, R64 ;  /* 0x0000000e10407c2b */ /* 0x000fc40008000040 */
[----:B------:R-:W-:Y:S02]  /*1720*/  DFMA R70, R16, R32, R70 ;  /* 0x000000201046722b */ /* 0x000fe40000000046 */
[----:B------:R-:W-:Y:S02]  /*1730*/  DADD R26, R26, R28 ;  /* 0x000000001a1a7229 */ /* 0x000fe4000000001c */
[----:B------:R-:W-:Y:S02]  /*1740*/  DFMA R16, R18, UR18, -R82 ;  /* 0x0000001212107c2b */ /* 0x000fe40008000852 */
[----:B------:R-:W-:Y:S02]  /*1750*/  DADD R22, R22, R24 ;  /* 0x0000000016167229 */ /* 0x000fe40000000018 */
[----:B------:R-:W-:-:S04]  /*1760*/  DADD R64, R30, R64 ;  /* 0x000000001e407229 */ /* 0x000fc80000000040 */
[----:B------:R-:W-:Y:S02]  /*1770*/  DADD R56, R56, R16 ;  /* 0x0000000038387229 */ /* 0x000fe40000000010 */
[----:B------:R-:W-:Y:S01]  /*1780*/  DFMA R18, R18, R32, R50 ;  /* 0x000000201212722b */ /* 0x000fe20000000032 */
[----:B------:R-:W-:Y:S01]  /*1790*/  IADD3 R7, PT, PT, R7, UR28, RZ ;  /* 0x0000001c07077c10 */ /* 0x000fe2000fffe0ff */
[----:B------:R-:W-:-:S04]  /*17a0*/  DADD R66, R66, R42 ;  /* 0x0000000042427229 */ /* 0x000fc8000000002a */
[----:B------:R-:W-:Y:S02]  /*17b0*/  IMAD R43, R7, UR25, R0 ;  /* 0x00000019072b7c24 */ /* 0x000fe4000f8e0200 */
[----:B------:R-:W-:Y:S02]  /*17c0*/  VIADD R37, R37, UR29 ;  /* 0x0000001d25257c36 */ /* 0x000fe40008000000 */
[----:B------:R-:W-:-:S04]  /*17d0*/  IMAD.WIDE R42, R43, 0x8, R20 ;  /* 0x000000082b2a7825 */ /* 0x000fc800078e0214 */
[----:B------:R-:W-:Y:S02]  /*17e0*/  IMAD R2, R37, UR30, R0 ;  /* 0x0000001e25027c24 */ /* 0x000fe4000f8e0200 */
[----:B------:R-:W3:Y:S03]  /*17f0*/  LDG.E.64.CONSTANT R42, desc[UR26][R42.64] ;  /* 0x0000001a2a2a7981 */ /* 0x000ee6000c1e9b00 */
[----:B------:R-:W-:Y:S01]  /*1800*/  IADD3 R4, P0, PT, R2, UR9, RZ ;  /* 0x0000000902047c10 */ /* 0x000fe2000ff1e0ff */
[----:B------:R-:W-:-:S04]  /*1810*/  VIADD R7, R7, UR28 ;  /* 0x0000001c07077c36 */ /* 0x000fc80008000000 */
[----:B------:R-:W-:-:S04]  /*1820*/  IMAD R51, R7, UR25, R0 ;  /* 0x0000001907337c24 */ /* 0x000fc8000f8e0200 */
[----:B------:R-:W-:-:S06]  /*1830*/  IMAD.WIDE R50, R51, 0x8, R20 ;  /* 0x0000000833327825 */ /* 0x000fcc00078e0214 */
[----:B------:R-:W4:Y:S01]  /*1840*/  LDG.E.64.CONSTANT R50, desc[UR26][R50.64] ;  /* 0x0000001a32327981 */ /* 0x000f22000c1e9b00 */
[C---:B--2---:R-:W-:Y:S02]  /*1850*/  DMUL R10, R14.reuse, UR12 ;  /* 0x0000000c0e0a7c28 */ /* 0x044fe40008000000 */
[----:B------:R-:W-:-:S06]  /*1860*/  DMUL R24, R14, UR16 ;  /* 0x000000100e187c28 */ /* 0x000fcc0008000000 */
[C-C-:B------:R-:W-:Y:S02]  /*1870*/  DFMA R28, R12.reuse, UR10, -R10.reuse ;  /* 0x0000000a0c1c7c2b */ /* 0x140fe4000800080a */
[----:B------:R-:W-:Y:S02]  /*1880*/  DFMA R16, R12, UR10, R10 ;  /* 0x0000000a0c107c2b */ /* 0x000fe4000800000a */
[----:B------:R-:W-:-:S04]  /*1890*/  DMUL R10, R14, UR20 ;  /* 0x000000140e0a7c28 */ /* 0x000fc80008000000 */
[----:B------:R-:W-:Y:S02]  /*18a0*/  DADD R68, R68, R28 ;  /* 0x0000000044447229 */ /* 0x000fe4000000001c */
[----:B------:R-:W-:Y:S02]  /*18b0*/  DFMA R28, R12, UR14, -R24 ;  /* 0x0000000e0c1c7c2b */ /* 0x000fe40008000818 */
[----:B------:R-:W-:Y:S02]  /*18c0*/  DADD R64, R64, R16 ;  /* 0x0000000040407229 */ /* 0x000fe40000000010 */
[C-C-:B------:R-:W-:Y:S02]  /*18d0*/  DFMA R16, R12.reuse, UR18, -R10.reuse ;  /* 0x000000120c107c2b */ /* 0x140fe4000800080a */
[----:B------:R-:W-:Y:S02]  /*18e0*/  DFMA R10, R12, UR18, R10 ;  /* 0x000000120c0a7c2b */ /* 0x000fe4000800000a */
[----:B------:R-:W-:-:S02]  /*18f0*/  DADD R46, R46, R28 ;  /* 0x000000002e2e7229 */ /* 0x000fc4000000001c */
[----:B------:R-:W-:Y:S02]  /*1900*/  DFMA R28, R12, UR14, R24 ;  /* 0x0000000e0c1c7c2b */ /* 0x000fe40008000018 */
[----:B------:R-:W-:Y:S02]  /*1910*/  DMUL R24, R14, UR6 ;  /* 0x000000060e187c28 */ /* 0x000fe40008000000 */
[----:B------:R-:W-:Y:S02]  /*1920*/  DMUL R32, R12, UR12 ;  /* 0x0000000c0c207c28 */ /* 0x000fe40008000000 */
[----:B------:R-:W-:Y:S02]  /*1930*/  DADD R60, R60, R16 ;  /* 0x000000003c3c7229 */ /* 0x000fe40000000010 */
[----:B------:R-:W-:Y:S02]  /*1940*/  DADD R38, R38, R28 ;  /* 0x0000000026267229 */ /* 0x000fe4000000001c */
[----:B------:R-:W-:-:S02]  /*1950*/  DFMA R16, R12, UR4, -R24 ;  /* 0x000000040c107c2b */ /* 0x000fc40008000818 */
[----:B------:R-:W-:Y:S02]  /*1960*/  DADD R70, R70, R10 ;  /* 0x0000000046467229 */ /* 0x000fe4000000000a */
[----:B------:R-:W-:Y:S02]  /*1970*/  DFMA R10, R14, UR10, R32 ;  /* 0x0000000a0e0a7c2b */ /* 0x000fe40008000020 */
[C---:B------:R-:W-:Y:S02]  /*1980*/  DMUL R28, R12.reuse, UR6 ;  /* 0x000000060c1c7c28 */ /* 0x040fe40008000000 */
[----:B------:R-:W-:Y:S02]  /*1990*/  DMUL R30, R12, UR16 ;  /* 0x000000100c1e7c28 */ /* 0x000fe40008000000 */
[----:B------:R-:W-:Y:S02]  /*19a0*/  DADD R44, R44, R16 ;  /* 0x000000002c2c7229 */ /* 0x000fe40000000010 */
[----:B------:R-:W-:-:S02]  /*19b0*/  DADD R72, R72, R10 ;  /* 0x0000000048487229 */ /* 0x000fc4000000000a */
[C---:B------:R-:W-:Y:S02]  /*19c0*/  DFMA R16, R14.reuse, UR4, R28 ;  /* 0x000000040e107c2b */ /* 0x040fe4000800001c */
[----:B------:R-:W-:Y:S02]  /*19d0*/  DFMA R10, R14, UR14, R30 ;  /* 0x0000000e0e0a7c2b */ /* 0x000fe4000800001e */
[----:B------:R-:W-:-:S04]  /*19e0*/  DMUL R82, R12, UR20 ;  /* 0x000000140c527c28 */ /* 0x000fc80008000000 */
[----:B------:R-:W-:Y:S02]  /*19f0*/  DADD R16, R8, R16 ;  /* 0x0000000008107229 */ /* 0x000fe40000000010 */
[----:B------:R-:W-:Y:S01]  /*1a00*/  DADD R80, R80, R10 ;  /* 0x0000000050507229 */ /* 0x000fe2000000000a */
[----:B------:R-:W-:Y:S01]  /*1a10*/  LEA.HI.X.SX32 R9, R2, UR31, 0x1, P0 ;  /* 0x0000001f02097c11 */ /* 0x000fe200080f0eff */
[----:B------:R-:W-:Y:S01]  /*1a20*/  DFMA R10, R14, UR18, R82 ;  /* 0x000000120e0a7c2b */ /* 0x000fe20008000052 */
[----:B------:R-:W-:-:S04]  /*1a30*/  LEA R8, P0, R4, UR32, 0x4 ;  /* 0x0000002004087c11 */ /* 0x000fc8000f8020ff */
[----:B------:R-:W-:-:S03]  /*1a40*/  LEA.HI.X R9, R4, UR33, R9, 0x4, P0 ;  /* 0x0000002104097c11 */ /* 0x000fc600080f2409 */
[----:B------:R-:W-:-:S03]  /*1a50*/  DADD R74, R74, R10 ;  /* 0x000000004a4a7229 */ /* 0x000fc6000000000a */
[----:B------:R-:W2:Y:S01]  /*1a60*/  LDG.E.128 R8, desc[UR26][R8.64] ;  /* 0x0000001a08087981 */ /* 0x000ea2000c1e1d00 */
[----:B---3--:R-:W-:Y:S02]  /*1a70*/  DADD R42, R42, UR22 ;  /* 0x000000162a2a7e29 */ /* 0x008fe40008000000 */
[----:B------:R-:W-:-:S06]  /*1a80*/  DFMA R24, R12, UR4, R24 ;  /* 0x000000040c187c2b */ /* 0x000fcc0008000018 */
[----:B------:R-:W-:Y:S02]  /*1a90*/  DFMA R40, R12, R42, R40 ;  /* 0x0000002a0c28722b */ /* 0x000fe40000000028 */
[C---:B------:R-:W-:Y:S02]  /*1aa0*/  DFMA R12, R14.reuse, UR18, -R82 ;  /* 0x000000120e0c7c2b */ /* 0x040fe40008000852 */
[----:B------:R-:W-:-:S06]  /*1ab0*/  DFMA R28, R14, UR4, -R28 ;  /* 0x000000040e1c7c2b */ /* 0x000fcc000800081c */
[----:B------:R-:W-:Y:S02]  /*1ac0*/  DADD R18, R18, R12 ;  /* 0x0000000012127229 */ /* 0x000fe4000000000c */
[----:B------:R-:W-:Y:S02]  /*1ad0*/  DADD R26, R26, R28 ;  /* 0x000000001a1a7229 */ /* 0x000fe4000000001c */
[C---:B------:R-:W-:Y:S02]  /*1ae0*/  DFMA R32, R14.reuse, UR10, -R32 ;  /* 0x0000000a0e207c2b */ /* 0x040fe40008000820 */
[C---:B------:R-:W-:Y:S02]  /*1af0*/  DFMA R30, R14.reuse, UR14, -R30 ;  /* 0x0000000e0e1e7c2b */ /* 0x040fe4000800081e */
[----:B------:R-:W-:-:S04]  /*1b00*/  DFMA R42, R14, R42, R78 ;  /* 0x0000002a0e2a722b */ /* 0x000fc8000000004e */
[----:B------:R-:W-:Y:S02]  /*1b10*/  DADD R22, R22, R32 ;  /* 0x0000000016167229 */ /* 0x000fe40000000020 */
[----:B------:R-:W-:Y:S02]  /*1b20*/  DADD R56, R56, R30 ;  /* 0x0000000038387229 */ /* 0x000fe4000000001e */
[----:B------:R-:W-:Y:S02]  /*1b30*/  DADD R24, R34, R24 ;  /* 0x0000000022187229 */ /* 0x000fe40000000018 */
[----:B----4-:R-:W-:Y:S01]  /*1b40*/  DADD R50, R50, UR22 ;  /* 0x0000001632327e29 */ /* 0x010fe20008000000 */
[----:B------:R-:W-:-:S05]  /*1b50*/  IADD3 R37, PT, PT, R37, UR29, RZ ;  /* 0x0000001d25257c10 */ /* 0x000fca000fffe0ff */
[----:B------:R-:W-:-:S05]  /*1b60*/  IMAD R2, R37, UR30, R0 ;  /* 0x0000001e25027c24 */ /* 0x000fca000f8e0200 */
[----:B------:R-:W-:Y:S01]  /*1b70*/  IADD3 R4, P0, PT, R2, UR9, RZ ;  /* 0x0000000902047c10 */ /* 0x000fe2000ff1e0ff */
[----:B------:R-:W-:-:S04]  /*1b80*/  VIADD R7, R7, UR28 ;  /* 0x0000001c07077c36 */ /* 0x000fc80008000000 */
[----:B------:R-:W-:-:S04]  /*1b90*/  IMAD R79, R7, UR25, R0 ;  /* 0x00000019074f7c24 */ /* 0x000fc8000f8e0200 */
[----:B------:R-:W-:-:S06]  /*1ba0*/  IMAD.WIDE R78, R79, 0x8, R20 ;  /* 0x000000084f4e7825 */ /* 0x000fcc00078e0214 */
[----:B------:R-:W3:Y:S01]  /*1bb0*/  LDG.E.64.CONSTANT R78, desc[UR26][R78.64] ;  /* 0x0000001a4e4e7981 */ /* 0x000ee2000c1e9b00 */
[----:B--2---:R-:W-:-:S08]  /*1bc0*/  DMUL R12, R10, UR12 ;  /* 0x0000000c0a0c7c28 */ /* 0x004fd00008000000 */
[C-C-:B------:R-:W-:Y:S02]  /*1bd0*/  DFMA R28, R8.reuse, UR10, -R12.reuse ;  /* 0x0000000a081c7c2b */ /* 0x140fe4000800080c */
[----:B------:R-:W-:Y:S02]  /*1be0*/  DFMA R12, R8, UR10, R12 ;  /* 0x0000000a080c7c2b */ /* 0x000fe4000800000c */
[----:B------:R-:W-:-:S04]  /*1bf0*/  DMUL R14, R10, UR20 ;  /* 0x000000140a0e7c28 */ /* 0x000fc80008000000 */
[----:B------:R-:W-:Y:S02]  /*1c00*/  DADD R44, R44, R28 ;  /* 0x000000002c2c7229 */ /* 0x000fe4000000001c */
[----:B------:R-:W-:Y:S02]  /*1c10*/  DMUL R28, R10, UR6 ;  /* 0x000000060a1c7c28 */ /* 0x000fe40008000000 */
[----:B------:R-:W-:Y:S02]  /*1c20*/  DADD R38, R38, R12 ;  /* 0x0000000026267229 */ /* 0x000fe4000000000c */
[C---:B------:R-:W-:Y:S02]  /*1c30*/  DFMA R30, R8.reuse, UR18, -R14 ;  /* 0x00000012081e7c2b */ /* 0x040fe4000800080e */
[C---:B------:R-:W-:Y:S02]  /*1c40*/  DMUL R32, R8.reuse, UR12 ;  /* 0x0000000c08207c28 */ /* 0x040fe40008000000 */
[----:B------:R-:W-:-:S04]  /*1c50*/  DFMA R12, R8, UR4, -R28 ;  /* 0x00000004080c7c2b */ /* 0x000fc8000800081c */
[----:B------:R-:W-:Y:S02]  /*1c60*/  DADD R46, R46, R30 ;  /* 0x000000002e2e7229 */ /* 0x000fe4000000001e */
[----:B------:R-:W-:Y:S02]  /*1c70*/  DMUL R30, R8, UR16 ;  /* 0x00000010081e7c28 */ /* 0x000fe40008000000 */
[----:B------:R-:W-:Y:S02]  /*1c80*/  DADD R62, R62, R12 ;  /* 0x000000003e3e7229 */ /* 0x000fe4000000000c */
[----:B------:R-:W-:Y:S02]  /*1c90*/  DFMA R12, R10, UR10, R32 ;  /* 0x0000000a0a0c7c2b */ /* 0x000fe40008000020 */
[----:B------:R-:W-:Y:S02]  /*1ca0*/  DFMA R14, R8, UR18, R14 ;  /* 0x00000012080e7c2b */ /* 0x000fe4000800000e */
[----:B------:R-:W-:-:S04]  /*1cb0*/  DMUL R34, R10, UR16 ;  /* 0x000000100a227c28 */ /* 0x000fc80008000000 */
[----:B------:R-:W-:Y:S02]  /*1cc0*/  DADD R16, R16, R12 ;  /* 0x0000000010107229 */ /* 0x000fe4000000000c */
[----:B------:R-:W-:Y:S02]  /*1cd0*/  DFMA R12, R10, UR14, R30 ;  /* 0x0000000e0a0c7c2b */ /* 0x000fe4000800001e */
[----:B------:R-:W-:Y:S02]  /*1ce0*/  DADD R40, R40, R14 ;  /* 0x0000000028287229 */ /* 0x000fe4000000000e */
[C---:B------:R-:W-:Y:S02]  /*1cf0*/  DFMA R14, R8.reuse, UR14, -R34 ;  /* 0x0000000e080e7c2b */ /* 0x040fe40008000822 */
[----:B------:R-:W-:Y:S02]  /*1d00*/  DMUL R82, R8, UR6 ;  /* 0x0000000608527c28 */ /* 0x000fe40008000000 */
[----:B------:R-:W-:-:S02]  /*1d10*/  DADD R72, R72, R12 ;  /* 0x0000000048487229 */ /* 0x000fc4000000000c */
[----:B------:R-:W-:Y:S02]  /*1d20*/  DMUL R12, R8, UR20 ;  /* 0x00000014080c7c28 */ /* 0x000fe40008000000 */
[----:B------:R-:W-:Y:S02]  /*1d30*/  DADD R68, R68, R14 ;  /* 0x0000000044447229 */ /* 0x000fe4000000000e */
[C---:B------:R-:W-:Y:S02]  /*1d40*/  DFMA R34, R8.reuse, UR14, R34 ;  /* 0x0000000e08227c2b */ /* 0x040fe40008000022 */
[C---:B------:R-:W-:Y:S02]  /*1d50*/  DFMA R28, R8.reuse, UR4, R28 ;  /* 0x00000004081c7c2b */ /* 0x040fe4000800001c */
[----:B------:R-:W-:Y:S02]  /*1d60*/  DFMA R60, R8, R50, R60 ;  /* 0x00000032083c722b */ /* 0x000fe4000000003c */
[----:B------:R-:W-:-:S02]  /*1d70*/  DFMA R14, R10, UR18, -R12 ;  /* 0x000000120a0e7c2b */ /* 0x000fc4000800080c */
[C---:B------:R-:W-:Y:S02]  /*1d80*/  DFMA R8, R10.reuse, UR4, R82 ;  /* 0x000000040a087c2b */ /* 0x040fe40008000052 */
[----:B------:R-:W-:-:S06]  /*1d90*/  DFMA R12, R10, UR18, R12 ;  /* 0x000000120a0c7c2b */ /* 0x000fcc000800000c */
[----:B------:R-:W-:Y:S02]  /*1da0*/  DADD R58, R58, R8 ;  /* 0x000000003a3a7229 */ /* 0x000fe40000000008 */
[----:B------:R-:W-:Y:S01]  /*1db0*/  DADD R80, R80, R12 ;  /* 0x0000000050507229 */ /* 0x000fe2000000000c */
[----:B------:R-:W-:Y:S02]  /*1dc0*/  LEA.HI.X.SX32 R9, R2, UR31, 0x1, P0 ;  /* 0x0000001f02097c11 */ /* 0x000fe400080f0eff */
[----:B------:R-:W-:-:S04]  /*1dd0*/  LEA R12, P0, R4, UR32, 0x4 ;  /* 0x00000020040c7c11 */ /* 0x000fc8000f8020ff */
[----:B------:R-:W-:Y:S01]  /*1de0*/  LEA.HI.X R13, R4, UR33, R9, 0x4, P0 ;  /* 0x00000021040d7c11 */ /* 0x000fe200080f2409 */
[----:B------:R-:W-:-:S05]  /*1df0*/  DADD R42, R42, R14 ;  /* 0x000000002a2a7229 */ /* 0x000fca000000000e */
[----:B------:R-:W2:Y:S01]  /*1e00*/  LDG.E.128 R12, desc[UR26][R12.64] ;  /* 0x0000001a0c0c7981 */ /* 0x000ea2000c1e1d00 */
[C---:B------:R-:W-:Y:S02]  /*1e10*/  DFMA R8, R10.reuse, UR14, -R30 ;  /* 0x0000000e0a087c2b */ /* 0x040fe4000800081e */
[C---:B------:R-:W-:Y:S02]  /*1e20*/  DFMA R32, R10.reuse, UR10, -R32 ;  /* 0x0000000a0a207c2b */ /* 0x040fe40008000820 */
[C---:B------:R-:W-:Y:S02]  /*1e30*/  DFMA R30, R10.reuse, UR4, -R82 ;  /* 0x000000040a1e7c2b */ /* 0x040fe40008000852 */
[----:B------:R-:W-:Y:S02]  /*1e40*/  DFMA R50, R10, R50, R74 ;  /* 0x000000320a32722b */ /* 0x000fe4000000004a */
[----:B------:R-:W-:Y:S02]  /*1e50*/  DADD R10, R64, R28 ;  /* 0x00000000400a7229 */ /* 0x000fe4000000001c */
[----:B------:R-:W-:-:S02]  /*1e60*/  DADD R56, R56, R32 ;  /* 0x0000000038387229 */ /* 0x000fc40000000020 */
[----:B------:R-:W-:Y:S02]  /*1e70*/  DADD R8, R18, R8 ;  /* 0x0000000012087229 */ /* 0x000fe40000000008 */
[----:B------:R-:W-:Y:S02]  /*1e80*/  DADD R22, R22, R30 ;  /* 0x0000000016167229 */ /* 0x000fe4000000001e */
[----:B------:R-:W-:Y:S02]  /*1e90*/  DADD R34, R70, R34 ;  /* 0x0000000046227229 */ /* 0x000fe40000000022 */
[----:B---3--:R-:W-:Y:S01]  /*1ea0*/  DADD R78, R78, UR22 ;  /* 0x000000164e4e7e29 */ /* 0x008fe20008000000 */
[----:B------:R-:W-:-:S04]  /*1eb0*/  VIADD R37, R37, UR29 ;  /* 0x0000001d25257c36 */ /* 0x000fc80008000000 */
[----:B------:R-:W-:-:S05]  /*1ec0*/  IMAD R2, R37, UR30, R0 ;  /* 0x0000001e25027c24 */ /* 0x000fca000f8e0200 */
[----:B------:R-:W-:Y:S01]  /*1ed0*/  IADD3 R4, P0, PT, R2, UR9, RZ ;  /* 0x0000000902047c10 */ /* 0x000fe2000ff1e0ff */
[C---:B--2---:R-:W-:Y:S02]  /*1ee0*/  DMUL R28, R14.reuse, UR20 ;  /* 0x000000140e1c7c28 */ /* 0x044fe40008000000 */
[----:B------:R-:W-:-:S06]  /*1ef0*/  DMUL R18, R14, UR16 ;  /* 0x000000100e127c28 */ /* 0x000fcc0008000000 */
[C-C-:B------:R-:W-:Y:S02]  /*1f00*/  DFMA R32, R12.reuse, UR18, -R28.reuse ;  /* 0x000000120c207c2b */ /* 0x140fe4000800081c */
[C---:B------:R-:W-:Y:S02]  /*1f10*/  DFMA R28, R12.reuse, UR18, R28 ;  /* 0x000000120c1c7c2b */ /* 0x040fe4000800001c */
[----:B------:R-:W-:-:S06]  /*1f20*/  DFMA R30, R12, UR14, -R18 ;  /* 0x0000000e0c1e7c2b */ /* 0x000fcc0008000812 */
[----:B------:R-:W-:Y:S02]  /*1f30*/  DADD R60, R60, R28 ;  /* 0x000000003c3c7229 */ /* 0x000fe4000000001c */
[----:B------:R-:W-:Y:S02]  /*1f40*/  DFMA R28, R12, UR14, R18 ;  /* 0x0000000e0c1c7c2b */ /* 0x000fe40008000012 */
[----:B------:R-:W-:Y:S02]  /*1f50*/  DMUL R18, R14, UR6 ;  /* 0x000000060e127c28 */ /* 0x000fe40008000000 */
[----:B------:R-:W-:-:S04]  /*1f60*/  DMUL R70, R12, UR12 ;  /* 0x0000000c0c467c28 */ /* 0x000fc80008000000 */
[----:B------:R-:W-:Y:S02]  /*1f70*/  DADD R40, R40, R28 ;  /* 0x0000000028287229 */ /* 0x000fe4000000001c */
[C---:B------:R-:W-:Y:S02]  /*1f80*/  DFMA R28, R12.reuse, UR4, -R18 ;  /* 0x000000040c1c7c2b */ /* 0x040fe40008000812 */
[----:B------:R-:W-:-:S06]  /*1f90*/  DMUL R64, R12, UR16 ;  /* 0x000000100c407c28 */ /* 0x000fcc0008000000 */
[----:B------:R-:W-:Y:S02]  /*1fa0*/  DADD R54, R54, R28 ;  /* 0x0000000036367229 */ /* 0x000fe4000000001c */
[----:B------:R-:W-:Y:S02]  /*1fb0*/  DFMA R28, R14, UR10, R70 ;  /* 0x0000000a0e1c7c2b */ /* 0x000fe40008000046 */
[----:B------:R-:W-:Y:S02]  /*1fc0*/  DADD R68, R68, R32 ;  /* 0x0000000044447229 */ /* 0x000fe40000000020 */
[----:B------:R-:W-:Y:S02]  /*1fd0*/  DMUL R32, R14, UR12 ;  /* 0x0000000c0e207c28 */ /* 0x000fe40008000000 */
[----:B------:R-:W-:Y:S02]  /*1fe0*/  DMUL R74, R12, UR20 ;  /* 0x000000140c4a7c28 */ /* 0x000fe40008000000 */
[----:B------:R-:W-:-:S02]  /*1ff0*/  DADD R58, R58, R28 ;  /* 0x000000003a3a7229 */ /* 0x000fc4000000001c */
[----:B------:R-:W-:Y:S02]  /*2000*/  DFMA R28, R14, UR14, R64 ;  /* 0x0000000e0e1c7c2b */ /* 0x000fe40008000040 */
[----:B------:R-:W-:Y:S02]  /*2010*/  DADD R44, R44, R30 ;  /* 0x000000002c2c7229 */ /* 0x000fe4000000001e */
[C-C-:B------:R-:W-:Y:S02]  /*2020*/  DFMA R30, R12.reuse, UR10, -R32.reuse ;  /* 0x0000000a0c1e7c2b */ /* 0x140fe40008000820 */
[----:B------:R-:W-:Y:S02]  /*2030*/  DFMA R32, R12, UR10, R32 ;  /* 0x0000000a0c207c2b */ /* 0x000fe40008000020 */
[----:B------:R-:W-:Y:S02]  /*2040*/  DADD R16, R16, R28 ;  /* 0x0000000010107229 */ /* 0x000fe4000000001c */
[----:B------:R-:W-:-:S02]  /*2050*/  DFMA R18, R12, UR4, R18 ;  /* 0x000000040c127c2b */ /* 0x000fc40008000012 */
[----:B------:R-:W-:Y:S02]  /*2060*/  DFMA R46, R12, R78, R46 ;  /* 0x0000004e0c2e722b */ /* 0x000fe4000000002e */
[----:B------:R-:W-:Y:S02]  /*2070*/  DFMA R28, R14, UR18, R74 ;  /* 0x000000120e1c7c2b */ /* 0x000fe4000800004a */
[----:B------:R-:W-:-:S06]  /*2080*/  DMUL R12, R12, UR6 ;  /* 0x000000060c0c7c28 */ /* 0x000fcc0008000000 */
[----:B------:R-:W-:Y:S02]  /*2090*/  DADD R72, R72, R28 ;  /* 0x0000000048487229 */ /* 0x000fe4000000001c */
[----:B------:R-:W-:-:S08]  /*20a0*/  DFMA R28, R14, UR4, R12 ;  /* 0x000000040e1c7c2b */ /* 0x000fd0000800000c */
[----:B------:R-:W-:Y:S01]  /*20b0*/  DADD R66, R66, R28 ;  /* 0x0000000042427229 */ /* 0x000fe2000000001c */
[----:B------:R-:W-:Y:S02]  /*20c0*/  LEA.HI.X.SX32 R29, R2, UR31, 0x1, P0 ;  /* 0x0000001f021d7c11 */ /* 0x000fe400080f0eff */
[----:B------:R-:W-:-:S04]  /*20d0*/  LEA R28, P0, R4, UR32, 0x4 ;  /* 0x00000020041c7c11 */ /* 0x000fc8000f8020ff */
[----:B------:R-:W-:Y:S01]  /*20e0*/  LEA.HI.X R29, R4, UR33, R29, 0x4, P0 ;  /* 0x00000021041d7c11 */ /* 0x000fe200080f241d */
[----:B------:R-:W-:-:S05]  /*20f0*/  DADD R62, R62, R30 ;  /* 0x000000003e3e7229 */ /* 0x000fca000000001e */
[----:B------:R-:W2:Y:S01]  /*2100*/  LDG.E.128 R28, desc[UR26][R28.64] ;  /* 0x0000001a1c1c7981 */ /* 0x000ea2000c1e1d00 */
[C---:B------:R-:W-:Y:S02]  /*2110*/  DFMA R64, R14.reuse, UR14, -R64 ;  /* 0x0000000e0e407c2b */ /* 0x040fe40008000840 */
[----:B------:R-:W-:-:S06]  /*2120*/  DFMA R74, R14, UR18, -R74 ;  /* 0x000000120e4a7c2b */ /* 0x000fcc000800084a */
[----:B------:R-:W-:Y:S02]  /*2130*/  DADD R42, R42, R64 ;  /* 0x000000002a2a7229 */ /* 0x000fe40000000040 */
[----:B------:R-:W-:Y:S02]  /*2140*/  DADD R34, R34, R32 ;  /* 0x0000000022227229 */ /* 0x000fe40000000020 */
[----:B------:R-:W-:Y:S02]  /*2150*/  DADD R50, R50, R74 ;  /* 0x0000000032327229 */ /* 0x000fe4000000004a */
[----:B------:R-:W-:-:S08]  /*2160*/  DFMA R70, R14, UR10, -R70 ;  /* 0x0000000a0e467c2b */ /* 0x000fd00008000846 */
[----:B------:R-:W-:Y:S01]  /*2170*/  DADD R70, R8, R70 ;  /* 0x0000000008467229 */ /* 0x000fe20000000046 */
[----:B------:R-:W0:Y:S01]  /*2180*/  LDC.64 R8, c[0x0][0x3b0] ;  /* 0x0000ec00ff087b82 */ /* 0x000e220000000a00 */
[----:B------:R-:W-:Y:S02]  /*2190*/  DFMA R12, R14, UR4, -R12 ;  /* 0x000000040e0c7c2b */ /* 0x000fe4000800080c */
[----:B------:R-:W-:Y:S02]  /*21a0*/  DADD R18, R38, R18 ;  /* 0x0000000026127229 */ /* 0x000fe40000000012 */
[----:B------:R-:W-:-:S04]  /*21b0*/  DFMA R78, R14, R78, R80 ;  /* 0x0000004e0e4e722b */ /* 0x000fc80000000050 */
[----:B------:R-:W-:Y:S01]  /*21c0*/  DADD R14, R56, R12 ;  /* 0x00000000380e7229 */ /* 0x000fe2000000000c */
[----:B------:R-:W-:-:S05]  /*21d0*/  IADD3 R77, PT, PT, R77, UR8, RZ ;  /* 0x000000084d4d7c10 */ /* 0x000fca000fffe0ff */
[----:B------:R-:W-:-:S04]  /*21e0*/  IMAD R83, R77, UR30, R0 ;  /* 0x0000001e4d537c24 */ /* 0x000fc8000f8e0200 */
[----:B0-----:R-:W-:-:S04]  /*21f0*/  IMAD.WIDE R82, R83, 0x10, R8 ;  /* 0x0000001053527825 */ /* 0x001fc800078e0208 */
[----:B------:R-:W-:Y:S02]  /*2200*/  VIADD R37, R37, UR29 ;  /* 0x0000001d25257c36 */ /* 0x000fe40008000000 */
[----:B------:R-:W-:Y:S02]  /*2210*/  VIADD R7, R7, UR28 ;  /* 0x0000001c07077c36 */ /* 0x000fe40008000000 */
[----:B------:R-:W-:-:S05]  /*2220*/  IMAD R4, R37, UR30, R0 ;  /* 0x0000001e25047c24 */ /* 0x000fca000f8e0200 */
[----:B------:R-:W-:Y:S01]  /*2230*/  IADD3 R2, P0, PT, R4, UR9, RZ ;  /* 0x0000000904027c10 */ /* 0x000fe2000ff1e0ff */
[----:B--2---:R-:W-:Y:S02]  /*2240*/  DMUL R64, R30, UR6 ;  /* 0x000000061e407c28 */ /* 0x004fe40008000000 */
[----:B------:R-:W-:-:S06]  /*2250*/  DMUL R74, R28, UR6 ;  /* 0x000000061c4a7c28 */ /* 0x000fcc0008000000 */
[----:B------:R-:W-:-:S08]  /*2260*/  DFMA R32, R28, UR4, R64 ;  /* 0x000000041c207c2b */ /* 0x000fd00008000040 */
[----:B------:R-:W-:Y:S02]  /*2270*/  DADD R32, R34, R32 ;  /* 0x0000000022207229 */ /* 0x000fe40000000020 */
[C---:B------:R-:W-:Y:S02]  /*2280*/  DFMA R34, R30.reuse, UR4, -R74 ;  /* 0x000000041e227c2b */ /* 0x040fe4000800084a */
[----:B------:R-:W-:-:S06]  /*2290*/  DMUL R38, R30, UR12 ;  /* 0x0000000c1e267c28 */ /* 0x000fcc0008000000 */
[----:B------:R-:W-:Y:S02]  /*22a0*/  DADD R34, R70, R34 ;  /* 0x0000000046227229 */ /* 0x000fe40000000022 */
[C---:B------:R-:W-:Y:S02]  /*22b0*/  DMUL R70, R28.reuse, UR12 ;  /* 0x0000000c1c467c28 */ /* 0x040fe40008000000 */
[----:B------:R-:W-:-:S06]  /*22c0*/  DFMA R56, R28, UR10, -R38 ;  /* 0x0000000a1c387c2b */ /* 0x000fcc0008000826 */
[C-C-:B------:R-:W-:Y:S02]  /*22d0*/  DFMA R80, R30.reuse, UR10, R70.reuse ;  /* 0x0000000a1e507c2b */ /* 0x140fe40008000046 */
[----:B------:R-:W-:Y:S02]  /*22e0*/  DFMA R12, R30, UR10, -R70 ;  /* 0x0000000a1e0c7c2b */ /* 0x000fe40008000846 */
[----:B------:R-:W-:Y:S02]  /*22f0*/  DMUL R70, R28, UR16 ;  /* 0x000000101c467c28 */ /* 0x000fe40008000000 */
[----:B------:R-:W-:Y:S02]  /*2300*/  DADD R54, R54, R56 ;  /* 0x0000000036367229 */ /* 0x000fe40000000038 */
[----:B------:R-:W-:Y:S02]  /*2310*/  DMUL R56, R30, UR16 ;  /* 0x000000101e387c28 */ /* 0x000fe40008000000 */
[----:B------:R-:W-:-:S02]  /*2320*/  DADD R42, R42, R12 ;  /* 0x000000002a2a7229 */ /* 0x000fc4000000000c */
[----:B------:R-:W-:Y:S01]  /*2330*/  DFMA R12, R30, UR14, R70 ;  /* 0x0000000e1e0c7c2b */ /* 0x000fe20008000046 */
[----:B------:R0:W-:Y:S07]  /*2340*/  STG.E.128 desc[UR26][R82.64], R32 ;  /* 0x0000002052007986 */ /* 0x0001ee000c101d1a */
[----:B------:R-:W-:Y:S02]  /*2350*/  DADD R58, R58, R12 ;  /* 0x000000003a3a7229 */ /* 0x000fe4000000000c */
[----:B------:R-:W-:-:S02]  /*2360*/  DFMA R12, R28, UR14, -R56 ;  /* 0x0000000e1c0c7c2b */ /* 0x000fc40008000838 */
[----:B0-----:R-:W-:-:S06]  /*2370*/  DMUL R32, R28, UR20 ;  /* 0x000000141c207c28 */ /* 0x001fcc0008000000 */
[----:B------:R-:W-:Y:S02]  /*2380*/  DADD R12, R62, R12 ;  /* 0x000000003e0c7229 */ /* 0x000fe4000000000c */
[C-C-:B------:R-:W-:Y:S02]  /*2390*/  DFMA R62, R30.reuse, UR18, -R32.reuse ;  /* 0x000000121e3e7c2b */ /* 0x140fe40008000820 */
[----:B------:R-:W-:-:S06]  /*23a0*/  DFMA R32, R30, UR18, R32 ;  /* 0x000000121e207c2b */ /* 0x000fcc0008000020 */
[----:B------:R-:W-:Y:S02]  /*23b0*/  DADD R62, R78, R62 ;  /* 0x000000004e3e7229 */ /* 0x000fe4000000003e */
[----:B------:R-:W-:Y:S02]  /*23c0*/  DMUL R78, R30, UR20 ;  /* 0x000000141e4e7c28 */ /* 0x000fe40008000000 */
[----:B------:R-:W-:Y:S01]  /*23d0*/  DADD R16, R16, R32 ;  /* 0x0000000010107229 */ /* 0x000fe20000000020 */
[----:B------:R-:W-:-:S05]  /*23e0*/  IMAD R83, R7, UR25, R0 ;  /* 0x0000001907537c24 */ /* 0x000fca000f8e0200 */
[----:B------:R-:W-:Y:S01]  /*23f0*/  DFMA R32, R28, UR18, R78 ;  /* 0x000000121c207c2b */ /* 0x000fe2000800004e */
[----:B------:R-:W-:Y:S01]  /*2400*/  IMAD.WIDE R82, R83, 0x8, R20 ;  /* 0x0000000853527825 */ /* 0x000fe200078e0214 */
[----:B------:R-:W-:-:S04]  /*2410*/  DADD R66, R66, R80 ;  /* 0x0000000042427229 */ /* 0x000fc80000000050 */
[----:B------:R-:W2:Y:S02]  /*2420*/  LDG.E.64.CONSTANT R80, desc[UR26][R82.64] ;  /* 0x0000001a52507981 */ /* 0x000ea4000c1e9b00 */
[----:B------:R-:W-:Y:S01]  /*2430*/  DADD R46, R46, R32 ;  /* 0x000000002e2e7229 */ /* 0x000fe20000000020 */
[----:B------:R-:W-:Y:S02]  /*2440*/  LEA.HI.X.SX32 R33, R4, UR31, 0x1, P0 ;  /* 0x0000001f04217c11 */ /* 0x000fe400080f0eff */
[----:B------:R-:W-:-:S04]  /*2450*/  LEA R32, P0, R2, UR32, 0x4 ;  /* 0x0000002002207c11 */ /* 0x000fc8000f8020ff */
[----:B------:R-:W-:-:S06]  /*2460*/  LEA.HI.X R33, R2, UR33, R33, 0x4, P0 ;  /* 0x0000002102217c11 */ /* 0x000fcc00080f2421 */
[----:B------:R-:W3:Y:S01]  /*2470*/  LDG.E.128 R32, desc[UR26][R32.64] ;  /* 0x0000001a20207981 */ /* 0x000ee2000c1e1d00 */
[----:B------:R-:W-:Y:S02]  /*2480*/  DFMA R38, R28, UR10, R38 ;  /* 0x0000000a1c267c2b */ /* 0x000fe40008000026 */
[C---:B------:R-:W-:Y:S02]  /*2490*/  DFMA R70, R30.reuse, UR14, -R70 ;  /* 0x0000000e1e467c2b */ /* 0x040fe40008000846 */
[----:B------:R-:W-:Y:S02]  /*24a0*/  DFMA R74, R30, UR4, R74 ;  /* 0x000000041e4a7c2b */ /* 0x000fe4000800004a */
[C---:B------:R-:W-:Y:S02]  /*24b0*/  DFMA R78, R28.reuse, UR18, -R78 ;  /* 0x000000121c4e7c2b */ /* 0x040fe4000800084e */
[C---:B------:R-:W-:Y:S02]  /*24c0*/  DFMA R56, R28.reuse, UR14, R56 ;  /* 0x0000000e1c387c2b */ /* 0x040fe40008000038 */
[----:B------:R-:W-:-:S02]  /*24d0*/  DFMA R64, R28, UR4, -R64 ;  /* 0x000000041c407c2b */ /* 0x000fc40008000840 */
[----:B------:R-:W-:Y:S01]  /*24e0*/  DADD R40, R40, R38 ;  /* 0x0000000028287229 */ /* 0x000fe20000000026 */
[----:B------:R-:W-:Y:S01]  /*24f0*/  IADD3 R77, PT, PT, R77, UR29, RZ ;  /* 0x0000001d4d4d7c10 */ /* 0x000fe2000fffe0ff */
[----:B--2---:R-:W-:-:S08]  /*2500*/  DADD R80, R80, UR22 ;  /* 0x0000001650507e29 */ /* 0x004fd00008000000 */
[-C--:B------:R-:W-:Y:S02]  /*2510*/  DFMA R72, R30, R80.reuse, R72 ;  /* 0x000000501e48722b */ /* 0x080fe40000000048 */
[----:B---3--:R-:W-:Y:S02]  /*2520*/  DMUL R30, R34, UR6 ;  /* 0x00000006221e7c28 */ /* 0x008fe40008000000 */
[----:B------:R-:W-:Y:S02]  /*2530*/  DFMA R68, R28, R80, R68 ;  /* 0x000000501c44722b */ /* 0x000fe40000000044 */
[----:B------:R-:W-:Y:S02]  /*2540*/  DADD R28, R44, R78 ;  /* 0x000000002c1c7229 */ /* 0x000fe4000000004e */
[C---:B------:R-:W-:Y:S01]  /*2550*/  DMUL R44, R32.reuse, UR6 ;  /* 0x00000006202c7c28 */ /* 0x040fe20008000000 */
[----:B------:R-:W-:Y:S01]  /*2560*/  VIADD R79, R37, UR29 ;  /* 0x0000001d254f7c36 */ /* 0x000fe20008000000 */
[----:B------:R-:W-:-:S03]  /*2570*/  DFMA R38, R32, UR4, R30 ;  /* 0x0000000420267c2b */ /* 0x000fc6000800001e */
[----:B------:R-:W-:-:S05]  /*2580*/  IMAD R2, R79, UR30, R0 ;  /* 0x0000001e4f027c24 */ /* 0x000fca000f8e0200 */
[----:B------:R-:W-:Y:S01]  /*2590*/  DADD R40, R40, R38 ;  /* 0x0000000028287229 */ /* 0x000fe20000000026 */
[C---:B------:R-:W-:Y:S01]  /*25a0*/  IADD3 R4, P0, PT, R2.reuse, UR9, RZ ;  /* 0x0000000902047c10 */ /* 0x040fe2000ff1e0ff */
[----:B------:R-:W-:Y:S01]  /*25b0*/  DFMA R38, R34, UR4, -R44 ;  /* 0x0000000422267c2b */ /* 0x000fe2000800082c */
[----:B------:R-:W-:Y:S02]  /*25c0*/  IMAD R81, R77, UR30, R0 ;  /* 0x0000001e4d517c24 */ /* 0x000fe4000f8e0200 */
[----:B------:R-:W-:Y:S02]  /*25d0*/  LEA.HI.X.SX32 R37, R2, UR31, 0x1, P0 ;  /* 0x0000001f02257c11 */ /* 0x000fe400080f0eff */
[C---:B------:R-:W-:Y:S01]  /*25e0*/  LEA R36, P0, R4.reuse, UR32, 0x4 ;  /* 0x0000002004247c11 */ /* 0x040fe2000f8020ff */
[----:B------:R-:W-:Y:S02]  /*25f0*/  IMAD.WIDE R80, R81, 0x10, R8 ;  /* 0x0000001051507825 */ /* 0x000fe400078e0208 */
[----:B------:R-:W-:Y:S01]  /*2600*/  DADD R42, R42, R38 ;  /* 0x000000002a2a7229 */ /* 0x000fe20000000026 */
[----:B------:R-:W-:-:S06]  /*2610*/  LEA.HI.X R37, R4, UR33, R37, 0x4, P0 ;  /* 0x0000002104257c11 */ /* 0x000fcc00080f2425 */
[----:B------:R0:W-:Y:S04]  /*2620*/  STG.E.128 desc[UR26][R80.64], R40 ;  /* 0x0000002850007986 */ /* 0x0001e8000c101d1a */
[----:B------:R-:W2:Y:S01]  /*2630*/  LDG.E.128 R36, desc[UR26][R36.64] ;  /* 0x0000001a24247981 */ /* 0x000ea2000c1e1d00 */
[----:B------:R-:W-:Y:S02]  /*2640*/  DADD R70, R50, R70 ;  /* 0x0000000032467229 */ /* 0x000fe40000000046 */
[----:B------:R-:W-:Y:S02]  /*2650*/  DADD R64, R48, R64 ;  /* 0x0000000030407229 */ /* 0x000fe40000000040 */
[----:B------:R-:W-:Y:S02]  /*2660*/  DMUL R50, R34, UR12 ;  /* 0x0000000c22327c28 */ /* 0x000fe40008000000 */
[----:B------:R-:W-:-:S02]  /*2670*/  DMUL R48, R32, UR12 ;  /* 0x0000000c20307c28 */ /* 0x000fc40008000000 */
[----:B------:R-:W-:Y:S02]  /*2680*/  DADD R52, R52, R74 ;  /* 0x0000000034347229 */ /* 0x000fe4000000004a */
[----:B0-----:R-:W-:Y:S02]  /*2690*/  DADD R40, R60, R56 ;  /* 0x000000003c287229 */ /* 0x001fe40000000038 */
[----:B------:R-:W-:Y:S02]  /*26a0*/  DFMA R60, R32, UR10, R50 ;  /* 0x0000000a203c7c2b */ /* 0x000fe40008000032 */
[--C-:B------:R-:W-:Y:S02]  /*26b0*/  DFMA R42, R34, UR10, -R48.reuse ;  /* 0x0000000a222a7c2b */ /* 0x100fe40008000830 */
[----:B------:R-:W-:Y:S02]  /*26c0*/  DMUL R56, R32, UR16 ;  /* 0x0000001020387c28 */ /* 0x000fe40008000000 */
[----:B------:R-:W-:-:S02]  /*26d0*/  DFMA R48, R34, UR10, R48 ;  /* 0x0000000a22307c2b */ /* 0x000fc40008000030 */
[----:B------:R-:W-:-:S04]  /*26e0*/  DADD R40, R40, R60 ;  /* 0x0000000028287229 */ /* 0x000fc8000000003c */
[----:B------:R-:W-:Y:S02]  /*26f0*/  DFMA R60, R34, UR14, -R56 ;  /* 0x0000000e223c7c2b */ /* 0x000fe40008000838 */
[----:B------:R-:W-:Y:S02]  /*2700*/  DADD R48, R52, R48 ;  /* 0x0000000034307229 */ /* 0x000fe40000000030 */
[C---:B------:R-:W-:Y:S02]  /*2710*/  DFMA R56, R34.reuse, UR14, R56 ;  /* 0x0000000e22387c2b */ /* 0x040fe40008000038 */
[----:B------:R-:W-:Y:S02]  /*2720*/  DMUL R52, R34, UR16 ;  /* 0x0000001022347c28 */ /* 0x000fe40008000000 */
[----:B------:R-:W-:Y:S02]  /*2730*/  DADD R62, R62, R60 ;  /* 0x000000003e3e7229 */ /* 0x000fe4000000003c */
[----:B------:R-:W-:-:S02]  /*2740*/  DMUL R60, R32, UR20 ;  /* 0x00000014203c7c28 */ /* 0x000fc40008000000 */
[----:B------:R-:W-:Y:S02]  /*2750*/  DADD R66, R66, R56 ;  /* 0x0000000042427229 */ /* 0x000fe40000000038 */
[C-C-:B------:R-:W-:Y:S02]  /*2760*/  DFMA R56, R32.reuse, UR14, R52.reuse ;  /* 0x0000000e20387c2b */ /* 0x140fe40008000034 */
[----:B------:R-:W-:-:S06]  /*2770*/  DFMA R52, R32, UR14, -R52 ;  /* 0x0000000e20347c2b */ /* 0x000fcc0008000834 */
[----:B------:R-:W-:Y:S02]  /*2780*/  DADD R46, R46, R56 ;  /* 0x000000002e2e7229 */ /* 0x000fe40000000038 */
[----:B------:R-:W-:Y:S02]  /*2790*/  DFMA R56, R34, UR18, -R60 ;  /* 0x0000001222387c2b */ /* 0x000fe4000800083c */
[----:B------:R-:W-:Y:S02]  /*27a0*/  DADD R54, R54, R52 ;  /* 0x0000000036367229 */ /* 0x000fe40000000034 */
[C---:B------:R-:W-:Y:S02]  /*27b0*/  DFMA R60, R34.reuse, UR18, R60 ;  /* 0x00000012223c7c2b */ /* 0x040fe4000800003c */
[----:B------:R-:W-:Y:S02]  /*27c0*/  DMUL R52, R34, UR20 ;  /* 0x0000001422347c28 */ /* 0x000fe40008000000 */
[----:B------:R-:W-:-:S04]  /*27d0*/  DFMA R50, R32, UR10, -R50 ;  /* 0x0000000a20327c2b */ /* 0x000fc80008000832 */
[----:B------:R-:W-:Y:S02]  /*27e0*/  DADD R58, R58, R60 ;  /* 0x000000003a3a7229 */ /* 0x000fe4000000003c */
[----:B------:R-:W-:Y:S02]  /*27f0*/  DFMA R60, R32, UR18, R52 ;  /* 0x00000012203c7c2b */ /* 0x000fe40008000034 */
[----:B------:R-:W-:Y:S01]  /*2800*/  DADD R50, R64, R50 ;  /* 0x0000000040327229 */ /* 0x000fe20000000032 */
[----:B------:R-:W-:-:S05]  /*2810*/  VIADD R65, R7, UR28 ;  /* 0x0000001c07417c36 */ /* 0x000fca0008000000 */
[----:B------:R-:W-:Y:S01]  /*2820*/  DADD R68, R68, R60 ;  /* 0x0000000044447229 */ /* 0x000fe2000000003c */
[----:B------:R-:W-:Y:S01]  /*2830*/  IMAD R61, R65, UR25, R0 ;  /* 0x00000019413d7c24 */ /* 0x000fe2000f8e0200 */
[----:B------:R-:W-:-:S03]  /*2840*/  DADD R72, R72, R56 ;  /* 0x0000000048487229 */ /* 0x000fc60000000038 */
[----:B------:R-:W-:-:S06]  /*2850*/  IMAD.WIDE R60, R61, 0x8, R20 ;  /* 0x000000083d3c7825 */ /* 0x000fcc00078e0214 */
[----:B------:R-:W3:Y:S01]  /*2860*/  LDG.E.64.CONSTANT R60, desc[UR26][R60.64] ;  /* 0x0000001a3c3c7981 */ /* 0x000ee2000c1e9b00 */
[----:B------:R-:W-:Y:S01]  /*2870*/  VIADD R79, R79, UR29 ;  /* 0x0000001d4f4f7c36 */ /* 0x000fe20008000000 */
[----:B------:R-:W-:-:S03]  /*2880*/  DADD R42, R70, R42 ;  /* 0x00000000462a7229 */ /* 0x000fc6000000002a */
[--C-:B------:R-:W-:Y:S01]  /*2890*/  IMAD R79, R79, UR30, R0.reuse ;  /* 0x0000001e4f4f7c24 */ /* 0x100fe2000f8e0200 */
[----:B------:R-:W-:Y:S02]  /*28a0*/  IADD3 R75, PT, PT, R65, UR28, RZ ;  /* 0x0000001c414b7c10 */ /* 0x000fe4000fffe0ff */
[----:B------:R-:W-:Y:S02]  /*28b0*/  IADD3 R77, PT, PT, R77, UR29, RZ ;  /* 0x0000001d4d4d7c10 */ /* 0x000fe4000fffe0ff */
[----:B------:R-:W-:Y:S01]  /*28c0*/  IADD3 R2, P0, PT, R79, UR9, RZ ;  /* 0x000000094f027c10 */ /* 0x000fe2000ff1e0ff */
[----:B------:R-:W-:-:S03]  /*28d0*/  IMAD R65, R75, UR25, R0 ;  /* 0x000000194b417c24 */ /* 0x000fc6000f8e0200 */
[----:B------:R-:W-:Y:S02]  /*28e0*/  LEA.HI.X.SX32 R79, R79, UR31, 0x1, P0 ;  /* 0x0000001f4f4f7c11 */ /* 0x000fe400080f0eff */
[----:B------:R-:W-:Y:S01]  /*28f0*/  LEA R78, P0, R2, UR32, 0x4 ;  /* 0x00000020024e7c11 */ /* 0x000fe2000f8020ff */
[----:B------:R-:W-:-:S03]  /*2900*/  IMAD.WIDE R64, R65, 0x8, R20 ;  /* 0x0000000841407825 */ /* 0x000fc600078e0214 */
[----:B------:R-:W-:-:S03]  /*2910*/  LEA.HI.X R79, R2, UR33, R79, 0x4, P0 ;  /* 0x00000021024f7c11 */ /* 0x000fc600080f244f */
[----:B------:R-:W4:Y:S01]  /*2920*/  LDG.E.64.CONSTANT R64, desc[UR26][R64.64] ;  /* 0x0000001a40407981 */ /* 0x000f22000c1e9b00 */
[----:B------:R-:W-:-:S04]  /*2930*/  VIADD R75, R75, UR28 ;  /* 0x0000001c4b4b7c36 */ /* 0x000fc80008000000 */
[----:B------:R-:W-:-:S04]  /*2940*/  IMAD R75, R75, UR25, R0 ;  /* 0x000000194b4b7c24 */ /* 0x000fc8000f8e0200 */
[----:B------:R-:W-:-:S06]  /*2950*/  IMAD.WIDE R20, R75, 0x8, R20 ;  /* 0x000000084b147825 */ /* 0x000fcc00078e0214 */
[----:B------:R-:W5:Y:S01]  /*2960*/  LDG.E.64.CONSTANT R20, desc[UR26][R20.64] ;  /* 0x0000001a14147981 */ /* 0x000f62000c1e9b00 */
[----:B--2---:R-:W-:-:S08]  /*2970*/  DMUL R56, R38, UR6 ;  /* 0x0000000626387c28 */ /* 0x004fd00008000000 */
[----:B------:R-:W-:-:S08]  /*2980*/  DFMA R6, R36, UR4, R56 ;  /* 0x0000000424067c2b */ /* 0x000fd00008000038 */
[----:B------:R-:W-:Y:S02]  /*2990*/  DADD R40, R40, R6 ;  /* 0x0000000028287229 */ /* 0x000fe40000000006 */
[----:B------:R-:W-:-:S08]  /*29a0*/  DMUL R6, R36, UR6 ;  /* 0x0000000624067c28 */ /* 0x000fd00008000000 */
[----:B------:R-:W-:-:S08]  /*29b0*/  DFMA R70, R38, UR4, -R6 ;  /* 0x0000000426467c2b */ /* 0x000fd00008000806 */
[----:B------:R-:W-:Y:S01]  /*29c0*/  DADD R42, R42, R70 ;  /* 0x000000002a2a7229 */ /* 0x000fe20000000046 */
[----:B------:R-:W-:-:S04]  /*29d0*/  IMAD R71, R77, UR30, R0 ;  /* 0x0000001e4d477c24 */ /* 0x000fc8000f8e0200 */
[----:B------:R-:W-:-:S05]  /*29e0*/  IMAD.WIDE R70, R71, 0x10, R8 ;  /* 0x0000001047467825 */ /* 0x000fca00078e0208 */
[----:B------:R0:W-:Y:S04]  /*29f0*/  STG.E.128 desc[UR26][R70.64], R40 ;  /* 0x0000002846007986 */ /* 0x0001e8000c101d1a */
[----:B0-----:R-:W2:Y:S01]  /*2a00*/  LDG.E.128 R40, desc[UR26][R78.64] ;  /* 0x0000001a4e287981 */ /* 0x001ea2000c1e1d00 */
[C---:B------:R-:W-:Y:S02]  /*2a10*/  DFMA R52, R32.reuse, UR18, -R52 ;  /* 0x0000001220347c2b */ /* 0x040fe40008000834 */
[----:B------:R-:W-:Y:S02]  /*2a20*/  DFMA R30, R32, UR4, -R30 ;  /* 0x00000004201e7c2b */ /* 0x000fe4000800081e */
[----:B------:R-:W-:-:S04]  /*2a30*/  DFMA R44, R34, UR4, R44 ;  /* 0x00000004222c7c2b */ /* 0x000fc8000800002c */
[----:B------:R-:W-:Y:S02]  /*2a40*/  DADD R12, R12, R52 ;  /* 0x000000000c0c7229 */ /* 0x000fe40000000034 */
[----:B------:R-:W-:Y:S02]  /*2a50*/  DADD R24, R24, R30 ;  /* 0x0000000018187229 */ /* 0x000fe4000000001e */
[----:B------:R-:W-:Y:S02]  /*2a60*/  DADD R52, R26, R44 ;  /* 0x000000001a347229 */ /* 0x000fe4000000002c */
[----:B------:R-:W-:Y:S02]  /*2a70*/  DMUL R30, R36, UR12 ;  /* 0x0000000c241e7c28 */ /* 0x000fe40008000000 */
[----:B------:R-:W-:Y:S02]  /*2a80*/  DMUL R44, R38, UR12 ;  /* 0x0000000c262c7c28 */ /* 0x000fe40008000000 */
[----:B---3--:R-:W-:-:S08]  /*2a90*/  DADD R60, R60, UR22 ;  /* 0x000000163c3c7e29 */ /* 0x008fd00008000000 */
[-C--:B------:R-:W-:Y:S02]  /*2aa0*/  DFMA R26, R34, R60.reuse, R16 ;  /* 0x0000003c221a722b */ /* 0x080fe40000000010 */
[----:B------:R-:W-:Y:S02]  /*2ab0*/  DFMA R28, R32, R60, R28 ;  /* 0x0000003c201c722b */ /* 0x000fe4000000001c */
[C-C-:B------:R-:W-:Y:S02]  /*2ac0*/  DFMA R16, R38.reuse, UR10, -R30.reuse ;  /* 0x0000000a26107c2b */ /* 0x140fe4000800081e */
[----:B------:R-:W-:Y:S02]  /*2ad0*/  DFMA R60, R38, UR10, R30 ;  /* 0x0000000a263c7c2b */ /* 0x000fe4000800001e */
[C---:B------:R-:W-:Y:S02]  /*2ae0*/  DFMA R34, R36.reuse, UR10, R44 ;  /* 0x0000000a24227c2b */ /* 0x040fe4000800002c */
[----:B------:R-:W-:-:S02]  /*2af0*/  DMUL R32, R36, UR16 ;  /* 0x0000001024207c28 */ /* 0x000fc40008000000 */
[----:B------:R-:W-:Y:S02]  /*2b00*/  DADD R30, R62, R16 ;  /* 0x000000003e1e7229 */ /* 0x000fe40000000010 */
[----:B------:R-:W-:Y:S02]  /*2b10*/  DADD R16, R52, R60 ;  /* 0x0000000034107229 */ /* 0x000fe4000000003c */
[----:B------:R-:W-:Y:S02]  /*2b20*/  DADD R46, R46, R34 ;  /* 0x000000002e2e7229 */ /* 0x000fe40000000022 */
[----:B------:R-:W-:Y:S02]  /*2b30*/  DFMA R60, R36, UR10, -R44 ;  /* 0x0000000a243c7c2b */ /* 0x000fe4000800082c */
[C-C-:B------:R-:W-:Y:S02]  /*2b40*/  DFMA R34, R38.reuse, UR14, -R32.reuse ;  /* 0x0000000e26227c2b */ /* 0x140fe40008000820 */
[----:B------:R-:W-:-:S02]  /*2b50*/  DFMA R52, R38, UR14, R32 ;  /* 0x0000000e26347c2b */ /* 0x000fc40008000020 */
[----:B------:R-:W-:Y:S02]  /*2b60*/  DMUL R44, R38, UR16 ;  /* 0x00000010262c7c28 */ /* 0x000fe40008000000 */
[----:B------:R-:W-:-:S04]  /*2b70*/  DMUL R32, R36, UR20 ;  /* 0x0000001424207c28 */ /* 0x000fc80008000000 */
[----:B------:R-:W-:Y:S02]  /*2b80*/  DADD R48, R48, R52 ;  /* 0x0000000030307229 */ /* 0x000fe40000000034 */
[C-C-:B------:R-:W-:Y:S02]  /*2b90*/  DFMA R62, R36.reuse, UR14, R44.reuse ;  /* 0x0000000e243e7c2b */ /* 0x140fe4000800002c */
[----:B------:R-:W-:Y:S02]  /*2ba0*/  DFMA R70, R36, UR14, -R44 ;  /* 0x0000000e24467c2b */ /* 0x000fe4000800082c */
[C---:B------:R-:W-:Y:S02]  /*2bb0*/  DFMA R52, R38.reuse, UR18, -R32 ;  /* 0x0000001226347c2b */ /* 0x040fe40008000820 */
[----:B------:R-:W-:Y:S02]  /*2bc0*/  DMUL R44, R38, UR20 ;  /* 0x00000014262c7c28 */ /* 0x000fe40008000000 */
[----:B------:R-:W-:-:S02]  /*2bd0*/  DADD R24, R24, R60 ;  /* 0x0000000018187229 */ /* 0x000fc4000000003c */
[----:B------:R-:W-:Y:S02]  /*2be0*/  DFMA R60, R38, UR18, R32 ;  /* 0x00000012263c7c2b */ /* 0x000fe40008000020 */
[----:B------:R-:W-:Y:S02]  /*2bf0*/  DADD R26, R26, R52 ;  /* 0x000000001a1a7229 */ /* 0x000fe40000000034 */
[----:B------:R-:W-:Y:S02]  /*2c00*/  DADD R32, R68, R62 ;  /* 0x0000000044207229 */ /* 0x000fe4000000003e */
[----:B------:R-:W-:Y:S02]  /*2c10*/  DFMA R52, R36, UR18, R44 ;  /* 0x0000001224347c2b */ /* 0x000fe4000800002c */
[----:B----4-:R-:W-:Y:S02]  /*2c20*/  DADD R64, R64, UR22 ;  /* 0x0000001640407e29 */ /* 0x010fe40008000000 */
[----:B------:R-:W-:-:S02]  /*2c30*/  DFMA R62, R36, UR4, -R56 ;  /* 0x00000004243e7c2b */ /* 0x000fc40008000838 */
[----:B------:R-:W-:Y:S02]  /*2c40*/  DFMA R68, R38, UR4, R6 ;  /* 0x0000000426447c2b */ /* 0x000fe40008000006 */
[----:B------:R-:W-:Y:S02]  /*2c50*/  DADD R66, R66, R60 ;  /* 0x0000000042427229 */ /* 0x000fe4000000003c */
[----:B------:R-:W-:Y:S02]  /*2c60*/  DFMA R60, R36, UR18, -R44 ;  /* 0x00000012243c7c2b */ /* 0x000fe4000800082c */
[----:B------:R-:W-:Y:S02]  /*2c70*/  DADD R44, R28, R52 ;  /* 0x000000001c2c7229 */ /* 0x000fe40000000034 */
[----:B------:R-:W-:Y:S02]  /*2c80*/  DADD R10, R10, R62 ;  /* 0x000000000a0a7229 */ /* 0x000fe4000000003e */
[----:B------:R-:W-:-:S02]  /*2c90*/  DFMA R52, R36, R64, R12 ;  /* 0x000000402434722b */ /* 0x000fc4000000000c */
[----:B------:R-:W-:Y:S02]  /*2ca0*/  DFMA R62, R38, R64, R58 ;  /* 0x00000040263e722b */ /* 0x000fe4000000003a */
[----:B------:R-:W-:Y:S02]  /*2cb0*/  DADD R60, R54, R60 ;  /* 0x00000000363c7229 */ /* 0x000fe4000000003c */
[----:B------:R-:W-:Y:S02]  /*2cc0*/  DADD R50, R50, R70 ;  /* 0x0000000032327229 */ /* 0x000fe40000000046 */
[----:B------:R-:W-:Y:S02]  /*2cd0*/  DADD R34, R72, R34 ;  /* 0x0000000048227229 */ /* 0x000fe40000000022 */
[----:B------:R-:W-:Y:S01]  /*2ce0*/  DADD R22, R22, R68 ;  /* 0x0000000016167229 */ /* 0x000fe20000000044 */
[----:B------:R-:W-:Y:S01]  /*2cf0*/  IADD3 R77, PT, PT, R77, UR29, RZ ;  /* 0x0000001d4d4d7c10 */ /* 0x000fe2000fffe0ff */
[----:B-----5:R-:W-:-:S02]  /*2d00*/  DADD R20, R20, UR22 ;  /* 0x0000001614147e29 */ /* 0x020fc40008000000 */
[----:B--2---:R-:W-:Y:S02]  /*2d10*/  DMUL R56, R40, UR6 ;  /* 0x0000000628387c28 */ /* 0x004fe40008000000 */
[C---:B------:R-:W-:Y:S02]  /*2d20*/  DMUL R6, R42.reuse, UR6 ;  /* 0x000000062a067c28 */ /* 0x040fe40008000000 */
[----:B------:R-:W-:-:S04]  /*2d30*/  DMUL R58, R42, UR16 ;  /* 0x000000102a3a7c28 */ /* 0x000fc80008000000 */
[----:B------:R-:W-:Y:S02]  /*2d40*/  DFMA R36, R42, UR4, -R56 ;  /* 0x000000042a247c2b */ /* 0x000fe40008000838 */
[----:B------:R-:W-:Y:S02]  /*2d50*/  DFMA R28, R40, UR4, R6 ;  /* 0x00000004281c7c2b */ /* 0x000fe40008000006 */
[----:B------:R-:W-:-:S04]  /*2d60*/  DMUL R12, R42, UR12 ;  /* 0x0000000c2a0c7c28 */ /* 0x000fc80008000000 */
[----:B------:R-:W-:Y:S02]  /*2d70*/  DADD R30, R30, R36 ;  /* 0x000000001e1e7229 */ /* 0x000fe40000000024 */
[----:B------:R-:W-:Y:S02]  /*2d80*/  DADD R28, R46, R28 ;  /* 0x000000002e1c7229 */ /* 0x000fe4000000001c */
[----:B------:R-:W-:Y:S02]  /*2d90*/  DFMA R36, R40, UR14, R58 ;  /* 0x0000000e28247c2b */ /* 0x000fe4000800003a */
[----:B------:R-:W-:Y:S02]  /*2da0*/  DMUL R46, R42, UR20 ;  /* 0x000000142a2e7c28 */ /* 0x000fe40008000000 */
[C---:B------:R-:W-:Y:S02]  /*2db0*/  DMUL R54, R40.reuse, UR12 ;  /* 0x0000000c28367c28 */ /* 0x040fe40008000000 */
[----:B------:R-:W-:-:S02]  /*2dc0*/  DFMA R38, R40, UR10, R12 ;  /* 0x0000000a28267c2b */ /* 0x000fc4000800000c */
[----:B------:R-:W-:Y:S02]  /*2dd0*/  DMUL R64, R40, UR16 ;  /* 0x0000001028407c28 */ /* 0x000fe40008000000 */
[----:B------:R-:W-:Y:S02]  /*2de0*/  DADD R36, R44, R36 ;  /* 0x000000002c247229 */ /* 0x000fe40000000024 */
[----:B------:R-:W-:Y:S02]  /*2df0*/  DFMA R44, R40, UR18, R46 ;  /* 0x00000012282c7c2b */ /* 0x000fe4000800002e */
[----:B------:R-:W-:Y:S02]  /*2e00*/  DFMA R70, R42, UR10, -R54 ;  /* 0x0000000a2a467c2b */ /* 0x000fe40008000836 */
[----:B------:R-:W-:Y:S02]  /*2e10*/  DADD R32, R32, R38 ;  /* 0x0000000020207229 */ /* 0x000fe40000000026 */
[----:B------:R-:W-:-:S02]  /*2e20*/  DMUL R68, R40, UR20 ;  /* 0x0000001428447c28 */ /* 0x000fc40008000000 */
[----:B------:R-:W-:Y:S02]  /*2e30*/  DFMA R38, R42, UR14, -R64 ;  /* 0x0000000e2a267c2b */ /* 0x000fe40008000840 */
[----:B------:R-:W-:Y:S02]  /*2e40*/  DADD R44, R52, R44 ;  /* 0x00000000342c7229 */ /* 0x000fe4000000002c */
[----:B------:R-:W-:Y:S02]  /*2e50*/  DFMA R52, R40, UR18, -R46 ;  /* 0x0000001228347c2b */ /* 0x000fe4000800082e */
[----:B------:R-:W-:Y:S02]  /*2e60*/  DADD R34, R34, R70 ;  /* 0x0000000022227229 */ /* 0x000fe40000000046 */
[----:B------:R-:W-:Y:S02]  /*2e70*/  DFMA R70, R42, UR18, -R68 ;  /* 0x000000122a467c2b */ /* 0x000fe40008000844 */
[----:B------:R-:W-:-:S02]  /*2e80*/  DADD R38, R26, R38 ;  /* 0x000000001a267229 */ /* 0x000fc40000000026 */
[C---:B------:R-:W-:Y:S02]  /*2e90*/  DFMA R68, R42.reuse, UR18, R68 ;  /* 0x000000122a447c2b */ /* 0x040fe40008000044 */
[----:B------:R-:W-:Y:S02]  /*2ea0*/  DFMA R26, R42, UR14, R64 ;  /* 0x0000000e2a1a7c2b */ /* 0x000fe40008000040 */
[----:B------:R-:W-:Y:S02]  /*2eb0*/  DFMA R12, R40, UR10, -R12 ;  /* 0x0000000a280c7c2b */ /* 0x000fe4000800080c */
[----:B------:R-:W-:Y:S02]  /*2ec0*/  DADD R52, R50, R52 ;  /* 0x0000000032347229 */ /* 0x000fe40000000034 */
[----:B------:R-:W-:Y:S01]  /*2ed0*/  DFMA R50, R42, UR10, R54 ;  /* 0x0000000a2a327c2b */ /* 0x000fe20008000036 */
[----:B------:R-:W-:Y:S01]  /*2ee0*/  UIMAD UR6, UR29, 0xb, UR8 ;  /* 0x0000000b1d0678a4 */ /* 0x000fe2000f8e0208 */
[----:B------:R-:W-:-:S02]  /*2ef0*/  DADD R54, R48, R68 ;  /* 0x0000000030367229 */ /* 0x000fc40000000044 */
[----:B------:R-:W-:Y:S02]  /*2f00*/  DADD R26, R16, R26 ;  /* 0x00000000101a7229 */ /* 0x000fe4000000001a */
[----:B------:R-:W-:Y:S01]  /*2f10*/  DADD R48, R10, R12 ;  /* 0x000000000a307229 */ /* 0x000fe2000000000c */
[----:B------:R-:W-:Y:S01]  /*2f20*/  VIADD R17, R77, UR29 ;  /* 0x0000001d4d117c36 */ /* 0x000fe20008000000 */
[----:B------:R-:W-:Y:S01]  /*2f30*/  IADD3 R11, PT, PT, R3, UR8, RZ ;  /* 0x00000008030b7c10 */ /* 0x000fe2000fffe0ff */
[C---:B------:R-:W-:Y:S01]  /*2f40*/  DFMA R58, R40.reuse, UR14, -R58 ;  /* 0x0000000e283a7c2b */ /* 0x040fe2000800083a */
[C---:B------:R-:W-:Y:S01]  /*2f50*/  VIADD R3, R5.reuse, UR8 ;  /* 0x0000000805037c36 */ /* 0x040fe20008000000 */
[----:B------:R-:W-:Y:S01]  /*2f60*/  DFMA R6, R40, UR4, -R6 ;  /* 0x0000000428067c2b */ /* 0x000fe20008000806 */
[----:B------:R-:W-:Y:S01]  /*2f70*/  VIADD R5, R5, UR6 ;  /* 0x0000000605057c36 */ /* 0x000fe20008000000 */
[----:B------:R-:W-:Y:S02]  /*2f80*/  DADD R50, R22, R50 ;  /* 0x0000000016327229 */ /* 0x000fe40000000032 */
[----:B------:R-:W-:Y:S01]  /*2f90*/  DFMA R40, R40, R20, R60 ;  /* 0x000000142828722b */ /* 0x000fe2000000003c */
[----:B------:R-:W-:Y:S01]  /*2fa0*/  VIADD R23, R17, UR29 ;  /* 0x0000001d11177c36 */ /* 0x000fe20008000000 */
[----:B------:R-:W-:Y:S01]  /*2fb0*/  IADD3 R61, PT, PT, R11, UR29, RZ ;  /* 0x0000001d0b3d7c10 */ /* 0x000fe2000fffe0ff */
[----:B------:R-:W-:Y:S01]  /*2fc0*/  DADD R46, R62, R70 ;  /* 0x000000003e2e7229 */ /* 0x000fe20000000046 */
[--C-:B------:R-:W-:Y:S01]  /*2fd0*/  IMAD R13, R3, UR30, R0.reuse ;  /* 0x0000001e030d7c24 */ /* 0x100fe2000f8e0200 */
[----:B------:R-:W-:Y:S01]  /*2fe0*/  DADD R24, R24, R58 ;  /* 0x0000000018187229 */ /* 0x000fe2000000003a */
[----:B------:R-:W-:Y:S01]  /*2ff0*/  IADD3 R63, PT, PT, R61, UR29, RZ ;  /* 0x0000001d3d3f7c10 */ /* 0x000fe2000fffe0ff */
[--C-:B------:R-:W-:Y:S01]  /*3000*/  IMAD R3, R5, UR30, R0.reuse ;  /* 0x0000001e05037c24 */ /* 0x100fe2000f8e0200 */
[----:B------:R-:W-:Y:S01]  /*3010*/  IADD3 R5, PT, PT, R23, UR29, RZ ;  /* 0x0000001d17057c10 */ /* 0x000fe2000fffe0ff */
[----:B------:R-:W-:-:S02]  /*3020*/  IMAD R59, R11, UR30, R0 ;  /* 0x0000001e0b3b7c24 */ /* 0x000fc4000f8e0200 */
[--C-:B------:R-:W-:Y:S01]  /*3030*/  IMAD R11, R77, UR30, R0.reuse ;  /* 0x0000001e4d0b7c24 */ /* 0x100fe2000f8e0200 */
[C---:B------:R-:W-:Y:S01]  /*3040*/  DFMA R56, R42.reuse, UR4, R56 ;  /* 0x000000042a387c2b */ /* 0x040fe20008000038 */
[--C-:B------:R-:W-:Y:S02]  /*3050*/  IMAD R65, R61, UR30, R0.reuse ;  /* 0x0000001e3d417c24 */ /* 0x100fe4000f8e0200 */
[--C-:B------:R-:W-:Y:S02]  /*3060*/  IMAD R17, R17, UR30, R0.reuse ;  /* 0x0000001e11117c24 */ /* 0x100fe4000f8e0200 */
[--C-:B------:R-:W-:Y:S02]  /*3070*/  IMAD R69, R63, UR30, R0.reuse ;  /* 0x0000001e3f457c24 */ /* 0x100fe4000f8e0200 */
[--C-:B------:R-:W-:Y:S01]  /*3080*/  IMAD R61, R23, UR30, R0.reuse ;  /* 0x0000001e173d7c24 */ /* 0x100fe2000f8e0200 */
[----:B------:R-:W-:Y:S01]  /*3090*/  DFMA R42, R42, R20, R66 ;  /* 0x000000142a2a722b */ /* 0x000fe20000000042 */
[----:B------:R-:W-:-:S02]  /*30a0*/  IMAD R63, R5, UR30, R0 ;  /* 0x0000001e053f7c24 */ /* 0x000fc4000f8e0200 */
[----:B------:R-:W-:-:S04]  /*30b0*/  IMAD.WIDE R10, R11, 0x10, R8 ;  /* 0x000000100b0a7825 */ /* 0x000fc800078e0208 */
[----:B------:R-:W-:-:S04]  /*30c0*/  IMAD.WIDE R4, R13, 0x10, R8 ;  /* 0x000000100d047825 */ /* 0x000fc800078e0208 */
[----:B------:R-:W-:-:S04]  /*30d0*/  IMAD.WIDE R20, R59, 0x10, R8 ;  /* 0x000000103b147825 */ /* 0x000fc800078e0208 */
[--C-:B------:R-:W-:Y:S01]  /*30e0*/  IMAD.WIDE R12, R17, 0x10, R8.reuse ;  /* 0x00000010110c7825 */ /* 0x100fe200078e0208 */
[----:B------:R-:W-:Y:S03]  /*30f0*/  STG.E.128 desc[UR26][R10.64], R28 ;  /* 0x0000001c0a007986 */ /* 0x000fe6000c101d1a */
[----:B------:R-:W-:-:S04]  /*3100*/  IMAD.WIDE R2, R3, 0x10, R8 ;  /* 0x0000001003027825 */ /* 0x000fc800078e0208 */
[----:B------:R-:W-:-:S04]  /*3110*/  IMAD.WIDE R22, R65, 0x10, R8 ;  /* 0x0000001041167825 */ /* 0x000fc800078e0208 */
[----:B------:R-:W-:-:S04]  /*3120*/  IMAD.WIDE R58, R69, 0x10, R8 ;  /* 0x00000010453a7825 */ /* 0x000fc800078e0208 */
[----:B------:R-:W-:Y:S01]  /*3130*/  IMAD.WIDE R16, R61, 0x10, R8 ;  /* 0x000000103d107825 */ /* 0x000fe200078e0208 */
[----:B------:R-:W-:-:S03]  /*3140*/  DADD R60, R18, R6 ;  /* 0x00000000123c7229 */ /* 0x000fc60000000006 */
[----:B------:R-:W-:Y:S01]  /*3150*/  IMAD.WIDE R8, R63, 0x10, R8 ;  /* 0x000000103f087825 */ /* 0x000fe200078e0208 */
[----:B------:R-:W-:Y:S01]  /*3160*/  STG.E.128 desc[UR26][R12.64], R32 ;  /* 0x000000200c007986 */ /* 0x000fe2000c101d1a */
[----:B------:R-:W-:-:S03]  /*3170*/  DADD R62, R14, R56 ;  /* 0x000000000e3e7229 */ /* 0x000fc60000000038 */
[----:B------:R-:W-:Y:S04]  /*3180*/  STG.E.128 desc[UR26][R16.64], R36 ;  /* 0x0000002410007986 */ /* 0x000fe8000c101d1a */
[----:B------:R-:W-:Y:S04]  /*3190*/  STG.E.128 desc[UR26][R8.64], R44 ;  /* 0x0000002c08007986 */ /* 0x000fe8000c101d1a */
[----:B------:R-:W-:Y:S04]  /*31a0*/  STG.E.128 desc[UR26][R2.64], R40 ;  /* 0x0000002802007986 */ /* 0x000fe8000c101d1a */
[----:B------:R-:W-:Y:S04]  /*31b0*/  STG.E.128 desc[UR26][R4.64], R52 ;  /* 0x0000003404007986 */ /* 0x000fe8000c101d1a */
[----:B------:R-:W-:Y:S04]  /*31c0*/  STG.E.128 desc[UR26][R20.64], R24 ;  /* 0x0000001814007986 */ /* 0x000fe8000c101d1a */
[----:B------:R-:W-:Y:S04]  /*31d0*/  STG.E.128 desc[UR26][R22.64], R48 ;  /* 0x0000003016007986 */ /* 0x000fe8000c101d1a */
[----:B------:R-:W-:Y:S01]  /*31e0*/  STG.E.128 desc[UR26][R58.64], R60 ;  /* 0x0000003c3a007986 */ /* 0x000fe2000c101d1a */
[----:B------:R-:W-:Y:S05]  /*31f0*/  EXIT ;  /* 0x000000000000794d */ /* 0x000fea0003800000 */
.L_x_0:
[----:B------:R-:W-:-:S00]  /*3200*/  BRA `(.L_x_0) ;  /* 0xfffffffc00fc7947 */ /* 0x000fc0000383ffff */
[----:B------:R-:W-:-:S00]  /*3210*/  NOP ;  /* 0x0000000000007918 */ /* 0x000fc00000000000 */
        /* <DEDUP_REMOVED lines=14> */
.L_x_5:


//--------------------- .text._Z26hpsi1_rt_stencil_kern_v8_1ILi16EEviPKdS1_S1_S1_PK7double2PS2_iiiiiiPKiS7_S7_ --------------------------
	.section	.text._Z26hpsi1_rt_stencil_kern_v8_1ILi16EEviPKdS1_S1_S1_PK7double2PS2_iiiiiiPKiS7_S7_,"ax",@progbits
	.align	128
        .global         _Z26hpsi1_rt_stencil_kern_v8_1ILi16EEviPKdS1_S1_S1_PK7double2PS2_iiiiiiPKiS7_S7_
        .type           _Z26hpsi1_rt_stencil_kern_v8_1ILi16EEviPKdS1_S1_S1_PK7double2PS2_iiiiiiPKiS7_S7_,@function
        .size           _Z26hpsi1_rt_stencil_kern_v8_1ILi16EEviPKdS1_S1_S1_PK7double2PS2_iiiiiiPKiS7_S7_,(.L_x_6 - _Z26hpsi1_rt_stencil_kern_v8_1ILi16EEviPKdS1_S1_S1_PK7double2PS2_iiiiiiPKiS7_S7_)
        .other          _Z26hpsi1_rt_stencil_kern_v8_1ILi16EEviPKdS1_S1_S1_PK7double2PS2_iiiiiiPKiS7_S7_,@"STO_CUDA_ENTRY STV_DEFAULT"
_Z26hpsi1_rt_stencil_kern_v8_1ILi16EEviPKdS1_S1_S1_PK7double2PS2_iiiiiiPKiS7_S7_:
.text._Z26hpsi1_rt_stencil_kern_v8_1ILi16EEviPKdS1_S1_S1_PK7double2PS2_iiiiiiPKiS7_S7_:
        /* <DEDUP_REMOVED lines=14> */
[----:B-1----:R-:W-:-:S05]  /*00e0*/  IMAD R0, R7, UR4, R6 ;  /* 0x0000000407007c24 */ /* 0x002fca000f8e0206 */
[----:B------:R-:W-:Y:S02]  /*00f0*/  IABS R9, R0 ;  /* 0x0000000000097213 */ /* 0x000fe40000000000 */
[----:B------:R-:W-:-:S04]  /*0100*/  LOP3.LUT R0, R0, UR30, RZ, 0x3c, !PT ;  /* 0x0000001e00007c12 */ /* 0x000fc8000f8e3cff */
[----:B------:R-:W-:Y:S01]  /*0110*/  ISETP.GE.AND P0, PT, R0, RZ, PT ;  /* 0x000000ff0000720c */ /* 0x000fe20003f06270 */
[----:B0-----:R-:W-:-:S04]  /*0120*/  VIADD R2, R4, 0xffffffe ;  /* 0x0ffffffe04027836 */ /* 0x001fc80000000000 */
[----:B------:R0:W1:Y:S02]  /*0130*/  F2I.FTZ.U32.TRUNC.NTZ R3, R2 ;  /* 0x0000000200037305 */ /* 0x000064000021f000 */
[----:B0-----:R-:W-:Y:S02]  /*0140*/  HFMA2 R2, -RZ, RZ, 0, 0 ;  /* 0x00000000ff027431 */ /* 0x001fe400000001ff */
[----:B-1----:R-:W-:-:S04]  /*0150*/  IMAD.MOV R5, RZ, RZ, -R3 ;  /* 0x000000ffff057224 */ /* 0x002fc800078e0a03 */
[----:B------:R-:W-:-:S04]  /*0160*/  IMAD R5, R5, R8, RZ ;  /* 0x0000000805057224 */ /* 0x000fc800078e02ff */
[----:B------:R-:W-:-:S04]  /*0170*/  IMAD.HI.U32 R3, R3, R5, R2 ;  /* 0x0000000503037227 */ /* 0x000fc800078e0002 */
[----:B------:R-:W-:-:S04]  /*0180*/  IMAD.MOV.U32 R5, RZ, RZ, R9 ;  /* 0x000000ffff057224 */ /* 0x000fc800078e0009 */
[----:B------:R-:W-:-:S04]  /*0190*/  IMAD.HI.U32 R4, R3, R5, RZ ;  /* 0x0000000503047227 */ /* 0x000fc800078e00ff */
[----:B------:R-:W-:-:S04]  /*01a0*/  IMAD.MOV R2, RZ, RZ, -R4 ;  /* 0x000000ffff027224 */ /* 0x000fc800078e0a04 */
[----:B------:R-:W-:Y:S01]  /*01b0*/  IMAD R2, R8, R2, R5 ;  /* 0x0000000208027224 */ /* 0x000fe200078e0205 */
[----:B------:R-:W-:-:S04]  /*01c0*/  LOP3.LUT R5, RZ, UR30, RZ, 0x33, !PT ;  /* 0x0000001eff057c12 */ /* 0x000fc8000f8e33ff */
[----:B------:R-:W-:-:S13]  /*01d0*/  ISETP.GT.U32.AND P2, PT, R8, R2, PT ;  /* 0x000000020800720c */ /* 0x000fda0003f44070 */
[----:B------:R-:W-:Y:S01]  /*01e0*/  @!P2 IADD3 R2, PT, PT, R2, -R8, RZ ;  /* 0x800000080202a210 */ /* 0x000fe20007ffe0ff */
[----:B------:R-:W-:-:S03]  /*01f0*/  @!P2 VIADD R4, R4, 0x1 ;  /* 0x000000010404a836 */ /* 0x000fc60000000000 */
[----:B------:R-:W-:-:S13]  /*0200*/  ISETP.GE.U32.AND P1, PT, R2, R8, PT ;  /* 0x000000080200720c */ /* 0x000fda0003f26070 */
[----:B------:R-:W-:Y:S01]  /*0210*/  @P1 VIADD R4, R4, 0x1 ;  /* 0x0000000104041836 */ /* 0x000fe20000000000 */
[----:B------:R-:W-:-:S04]  /*0220*/  ISETP.NE.AND P1, PT, RZ, UR30, PT ;  /* 0x0000001eff007c0c */ /* 0x000fc8000bf25270 */
[----:B------:R-:W-:-:S04]  /*0230*/  @!P0 IADD3 R4, PT, PT, -R4, RZ, RZ ;  /* 0x000000ff04048210 */ /* 0x000fc80007ffe1ff */
[----:B------:R-:W-:-:S04]  /*0240*/  SEL R0, R5, R4, !P1 ;  /* 0x0000000405007207 */ /* 0x000fc80004800000 */
[----:B--2---:R-:W-:-:S13]  /*0250*/  ISETP.GE.AND P0, PT, R0, UR31, PT ;  /* 0x0000001f00007c0c */ /* 0x004fda000bf06270 */
[----:B------:R-:W-:Y:S05]  /*0260*/  @P0 EXIT ;  /* 0x000000000000094d */ /* 0x000fea0003800000 */
[----:B------:R-:W0:Y:S01]  /*0270*/  LDCU UR4, c[0x0][0x360] ;  /* 0x00006c00ff0477ac */ /* 0x000e220008000800 */
[----:B------:R-:W1:Y:S01]  /*0280*/  LDC.64 R46, c[0x0][0x398] ;  /* 0x0000e600ff2e7b82 */ /* 0x000e620000000a00 */
[----:B------:R-:W2:Y:S01]  /*0290*/  LDCU.64 UR10, c[0x0][0x3b8] ;  /* 0x00007700ff0a77ac */ /* 0x000ea20008000a00 */
[----:B------:R-:W3:Y:S06]  /*02a0*/  LDCU.64 UR6, c[0x0][0x388] ;  /* 0x00007100ff0677ac */ /* 0x000eec0008000a00 */
[----:B------:R-:W4:Y:S01]  /*02b0*/  LDC.64 R12, c[0x0][0x390] ;  /* 0x0000e400ff0c7b82 */ /* 0x000f220000000a00 */
[----:B------:R-:W5:Y:S01]  /*02c0*/  LDCU UR32, c[0x0][0x3c0] ;  /* 0x00007800ff2077ac */ /* 0x000f620008000800 */
[----:B------:R-:W-:Y:S01]  /*02d0*/  UIMAD UR8, UR9, 0xc, URZ ;  /* 0x0000000c090878a4 */ /* 0x000fe2000f8e02ff */
[----:B0-----:R-:W-:Y:S01]  /*02e0*/  IMAD R2, R7, UR4, R6 ;  /* 0x0000000407027c24 */ /* 0x001fe2000f8e0206 */
[----:B------:R-:W0:Y:S04]  /*02f0*/  LDCU.64 UR4, c[0x0][0x3a0] ;  /* 0x00007400ff0477ac */ /* 0x000e280008000a00 */
[----:B------:R-:W-:Y:S01]  /*0300*/  IABS R4, R2 ;  /* 0x0000000200047213 */ /* 0x000fe20000000000 */
[----:B------:R-:W4:Y:S01]  /*0310*/  LDCU.64 UR34, c[0x0][0x3a8] ;  /* 0x00007500ff2277ac */ /* 0x000f220008000a00 */
[----:B------:R-:W-:Y:S01]  /*0320*/  ISETP.GE.AND P2, PT, R2, RZ, PT ;  /* 0x000000ff0200720c */ /* 0x000fe20003f46270 */
[----:B--2---:R-:W-:-:S02]  /*0330*/  VIADD R2, R0, UR11 ;  /* 0x0000000b00027c36 */ /* 0x004fc40008000000 */
[----:B------:R-:W-:Y:S01]  /*0340*/  IMAD.HI.U32 R3, R3, R4, RZ ;  /* 0x0000000403037227 */ /* 0x000fe200078e00ff */
[----:B---3--:R-:W-:Y:S01]  /*0350*/  UIMAD.WIDE.U32 UR6, UR9, 0x8, UR6 ;  /* 0x00000008090678a5 */ /* 0x008fe2000f8e0006 */
[----:B------:R-:W1:Y:S02]  /*0360*/  LDCU.64 UR28, c[0x0][0x358] ;  /* 0x00006b00ff1c77ac */ /* 0x000e640008000a00 */
[----:B------:R-:W-:-:S04]  /*0370*/  IMAD.MOV R3, RZ, RZ, -R3 ;  /* 0x000000ffff037224 */ /* 0x000fc800078e0a03 */
[C---:B------:R-:W-:Y:S01]  /*0380*/  IMAD R3, R8.reuse, R3, R4 ;  /* 0x0000000308037224 */ /* 0x040fe200078e0204 */
[----:B0-----:R-:W-:Y:S02]  /*0390*/  UIMAD.WIDE.U32 UR4, UR8, 0x8, UR4 ;  /* 0x00000008080478a5 */ /* 0x001fe4000f8e0004 */
[----:B------:R-:W-:Y:S02]  /*03a0*/  UIMAD UR8, UR9, UR10, URZ ;  /* 0x0000000a090872a4 */ /* 0x000fe4000f8e02ff */
[C---:B------:R-:W-:Y:S02]  /*03b0*/  ISETP.GT.U32.AND P0, PT, R8.reuse, R3, PT ;  /* 0x000000030800720c */ /* 0x040fe40003f04070 */
[----:B------:R-:W-:Y:S01]  /*03c0*/  MOV R36, UR6 ;  /* 0x0000000600247c02 */ /* 0x000fe20008000f00 */
[----:B------:R-:W-:Y:S01]  /*03d0*/  IMAD.U32 R37, RZ, RZ, UR7 ;  /* 0x00000007ff257e24 */ /* 0x000fe2000f8e00ff */
[----:B------:R-:W-:Y:S01]  /*03e0*/  UIMAD UR8, UR8, UR11, URZ ;  /* 0x0000000b080872a4 */ /* 0x000fe2000f8e02ff */
[----:B-1----:R-:W2:Y:S04]  /*03f0*/  LDG.E.64.CONSTANT R14, desc[UR28][R46.64+0x18] ;  /* 0x0000181c2e0e7981 */ /* 0x002ea8000c1e9b00 */
[----:B------:R-:W3:Y:S04]  /*0400*/  LDG.E.64.CONSTANT R20, desc[UR28][R46.64+0x10] ;  /* 0x0000101c2e147981 */ /* 0x000ee8000c1e9b00 */
[----:B------:R-:W-:Y:S01]  /*0410*/  @!P0 IMAD.IADD R3, R3, 0x1, -R8 ;  /* 0x0000000103038824 */ /* 0x000fe200078e0a08 */
[----:B------:R-:W-:Y:S01]  /*0420*/  MOV R44, UR4 ;  /* 0x00000004002c7c02 */ /* 0x000fe20008000f00 */
[----:B------:R-:W-:Y:S01]  /*0430*/  IMAD.U32 R42, RZ, RZ, UR4 ;  /* 0x00000004ff2a7e24 */ /* 0x000fe2000f8e00ff */
[----:B------:R-:W-:Y:S01]  /*0440*/  MOV R29, UR5 ;  /* 0x00000005001d7c02 */ /* 0x000fe20008000f00 */
[----:B------:R-:W-:Y:S01]  /*0450*/  IMAD.U32 R43, RZ, RZ, UR5 ;  /* 0x00000005ff2b7e24 */ /* 0x000fe2000f8e00ff */
[----:B------:R-:W-:Y:S01]  /*0460*/  ISETP.GT.U32.AND P0, PT, R8, R3, PT ;  /* 0x000000030800720c */ /* 0x000fe20003f04070 */
[----:B-----5:R-:W-:Y:S01]  /*0470*/  UIMAD UR6, UR8, UR32, URZ ;  /* 0x00000020080672a4 */ /* 0x020fe2000f8e02ff */
[----:B------:R-:W-:Y:S01]  /*0480*/  IMAD.U32 R45, RZ, RZ, UR5 ;  /* 0x00000005ff2d7e24 */ /* 0x000fe2000f8e00ff */
[----:B------:R-:W-:Y:S01]  /*0490*/  MOV R30, UR4 ;  /* 0x00000004001e7c02 */ /* 0x000fe20008000f00 */
[----:B------:R-:W-:Y:S01]  /*04a0*/  IMAD.U32 R28, RZ, RZ, UR4 ;  /* 0x00000004ff1c7e24 */ /* 0x000fe2000f8e00ff */
[----:B------:R-:W5:Y:S01]  /*04b0*/  LDG.E.64.CONSTANT R16, desc[UR28][R46.64+0x8] ;  /* 0x0000081c2e107981 */ /* 0x000f62000c1e9b00 */
[----:B------:R-:W-:-:S03]  /*04c0*/  IMAD.U32 R31, RZ, RZ, UR5 ;  /* 0x00000005ff1f7e24 */ /* 0x000fc6000f8e00ff */
[----:B------:R-:W5:Y:S04]  /*04d0*/  LDG.E.64.CONSTANT R36, desc[UR28][R36.64] ;  /* 0x0000001c24247981 */ /* 0x000f68000c1e9b00 */
[----:B------:R-:W-:Y:S01]  /*04e0*/  @!P0 IADD3 R3, PT, PT, R3, -R8, RZ ;  /* 0x8000000803038210 */ /* 0x000fe20007ffe0ff */
[----:B------:R-:W-:Y:S01]  /*04f0*/  USHF.R.S32.HI UR7, URZ, 0x1f, UR6 ;  /* 0x0000001fff077899 */ /* 0x000fe20008011406 */
[----:B------:R-:W5:Y:S03]  /*0500*/  LDG.E.64.CONSTANT R46, desc[UR28][R46.64] ;  /* 0x0000001c2e2e7981 */ /* 0x000f66000c1e9b00 */
[----:B------:R-:W-:Y:S01]  /*0510*/  @!P2 IMAD.MOV R3, RZ, RZ, -R3 ;  /* 0x000000ffff03a224 */ /* 0x000fe200078e0a03 */
[----:B------:R-:W5:Y:S04]  /*0520*/  LDG.E.64.CONSTANT R42, desc[UR28][R42.64+0x8] ;  /* 0x0000081c2a2a7981 */ /* 0x000f68000c1e9b00 */
[----:B------:R-:W-:Y:S01]  /*0530*/  SEL R3, R5, R3, !P1 ;  /* 0x0000000305037207 */ /* 0x000fe20004800000 */
[----:B------:R-:W5:Y:S04]  /*0540*/  LDG.E.64.CONSTANT R28, desc[UR28][R28.64+0x10] ;  /* 0x0000101c1c1c7981 */ /* 0x000f68000c1e9b00 */
[----:B------:R-:W-:Y:S01]  /*0550*/  IMAD R4, R0, UR32, R3 ;  /* 0x0000002000047c24 */ /* 0x000fe2000f8e0203 */
[----:B------:R-:W5:Y:S04]  /*0560*/  LDG.E.64.CONSTANT R30, desc[UR28][R30.64] ;  /* 0x0000001c1e1e7981 */ /* 0x000f68000c1e9b00 */
[C---:B------:R-:W-:Y:S01]  /*0570*/  IADD3 R5, P0, PT, R4.reuse, UR6, RZ ;  /* 0x0000000604057c10 */ /* 0x040fe2000ff1e0ff */
[----:B------:R-:W5:Y:S03]  /*0580*/  LDG.E.64.CONSTANT R44, desc[UR28][R44.64+0x18] ;  /* 0x0000181c2c2c7981 */ /* 0x000f66000c1e9b00 */
[----:B------:R-:W-:-:S02]  /*0590*/  LEA.HI.X.SX32 R4, R4, UR7, 0x1, P0 ;  /* 0x0000000704047c11 */ /* 0x000fc400080f0eff */
[----:B----4-:R-:W-:-:S04]  /*05a0*/  LEA R24, P0, R5, UR34, 0x4 ;  /* 0x0000002205187c11 */ /* 0x010fc8000f8020ff */
[----:B------:R-:W-:Y:S01]  /*05b0*/  LEA.HI.X R25, R5, UR35, R4, 0x4, P0 ;  /* 0x0000002305197c11 */ /* 0x000fe200080f2404 */
[----:B------:R-:W-:-:S05]  /*05c0*/  IMAD R4, R2, UR32, R3 ;  /* 0x0000002002047c24 */ /* 0x000fca000f8e0203 */
[----:B------:R-:W-:Y:S01]  /*05d0*/  IADD3 R5, P0, PT, R4, UR6, RZ ;  /* 0x0000000604057c10 */ /* 0x000fe2000ff1e0ff */
[----:B------:R-:W-:Y:S01]  /*05e0*/  IMAD R49, R0, UR30, R3 ;  /* 0x0000001e00317c24 */ /* 0x000fe2000f8e0203 */
[----:B------:R-:W4:Y:S02]  /*05f0*/  LDG.E.128 R24, desc[UR28][R24.64] ;  /* 0x0000001c18187981 */ /* 0x000f24000c1e1d00 */
[----:B------:R-:W-:Y:S02]  /*0600*/  LEA.HI.X.SX32 R4, R4, UR7, 0x1, P0 ;  /* 0x0000000704047c11 */ /* 0x000fe400080f0eff */
[----:B------:R-:W-:Y:S01]  /*0610*/  LEA R8, P0, R5, UR34, 0x4 ;  /* 0x0000002205087c11 */ /* 0x000fe2000f8020ff */
[----:B------:R-:W-:-:S03]  /*0620*/  IMAD.WIDE R48, R49, 0x8, R12 ;  /* 0x0000000831307825 */ /* 0x000fc600078e020c */
[----:B------:R-:W-:-:S03]  /*0630*/  LEA.HI.X R9, R5, UR35, R4, 0x4, P0 ;  /* 0x0000002305097c11 */ /* 0x000fc600080f2404 */
[----:B------:R-:W4:Y:S04]  /*0640*/  LDG.E.64.CONSTANT R48, desc[UR28][R48.64] ;  /* 0x0000001c30307981 */ /* 0x000f28000c1e9b00 */
[----:B------:R-:W4:Y:S01]  /*0650*/  LDG.E.128 R8, desc[UR28][R8.64] ;  /* 0x0000001c08087981 */ /* 0x000f22000c1e1d00 */
[----:B------:R-:W-:-:S05]  /*0660*/  IADD3 R38, PT, PT, R2, UR11, RZ ;  /* 0x0000000b02267c10 */ /* 0x000fca000fffe0ff */
[----:B------:R-:W-:-:S05]  /*0670*/  IMAD R5, R38, UR32, R3 ;  /* 0x0000002026057c24 */ /* 0x000fca000f8e0203 */
[----:B------:R-:W-:Y:S01]  /*0680*/  IADD3 R6, P0, PT, R5, UR6, RZ ;  /* 0x0000000605067c10 */ /* 0x000fe2000ff1e0ff */
[----:B------:R-:W-:-:S03]  /*0690*/  VIADD R4, R0, UR31 ;  /* 0x0000001f00047c36 */ /* 0x000fc60008000000 */
[----:B------:R-:W-:Y:S02]  /*06a0*/  LEA.HI.X.SX32 R5, R5, UR7, 0x1, P0 ;  /* 0x0000000705057c11 */ /* 0x000fe400080f0eff */
[----:B------:R-:W-:Y:S01]  /*06b0*/  LEA R32, P0, R6, UR34, 0x4 ;  /* 0x0000002206207c11 */ /* 0x000fe2000f8020ff */
[----:B------:R-:W-:-:S03]  /*06c0*/  IMAD R53, R4, UR30, R3 ;  /* 0x0000001e04357c24 */ /* 0x000fc6000f8e0203 */
[----:B------:R-:W-:Y:S01]  /*06d0*/  LEA.HI.X R33, R6, UR35, R5, 0x4, P0 ;  /* 0x0000002306217c11 */ /* 0x000fe200080f2405 */
[----:B------:R-:W-:-:S05]  /*06e0*/  IMAD.WIDE R52, R53, 0x8, R12 ;  /* 0x0000000835347825 */ /* 0x000fca00078e020c */
[----:B------:R-:W4:Y:S04]  /*06f0*/  LDG.E.128 R32, desc[UR28][R32.64] ;  /* 0x0000001c20207981 */ /* 0x000f28000c1e1d00 */
[----:B------:R-:W4:Y:S01]  /*0700*/  LDG.E.64.CONSTANT R52, desc[UR28][R52.64] ;  /* 0x0000001c34347981 */ /* 0x000f22000c1e9b00 */
[----:B------:R-:W-:Y:S01]  /*0710*/  IADD3 R4, PT, PT, R4, UR31, RZ ;  /* 0x0000001f04047c10 */ /* 0x000fe2000fffe0ff */
[----:B------:R-:W-:-:S03]  /*0720*/  VIADD R38, R38, UR11 ;  /* 0x0000000b26267c36 */ /* 0x000fc60008000000 */
[C---:B------:R-:W-:Y:S01]  /*0730*/  IADD3 R40, PT, PT, R4.reuse, UR31, RZ ;  /* 0x0000001f04287c10 */ /* 0x040fe2000fffe0ff */
[--C-:B------:R-:W-:Y:S02]  /*0740*/  IMAD R23, R4, UR30, R3.reuse ;  /* 0x0000001e04177c24 */ /* 0x100fe4000f8e0203 */
[----:B------:R-:W-:Y:S02]  /*0750*/  IMAD R4, R38, UR32, R3 ;  /* 0x0000002026047c24 */ /* 0x000fe4000f8e0203 */
[----:B------:R-:W-:-:S03]  /*0760*/  IMAD.WIDE R22, R23, 0x8, R12 ;  /* 0x0000000817167825 */ /* 0x000fc600078e020c */
[----:B------:R-:W-:Y:S01]  /*0770*/  IADD3 R5, P0, PT, R4, UR6, RZ ;  /* 0x0000000604057c10 */ /* 0x000fe2000ff1e0ff */
[----:B------:R-:W-:Y:S02]  /*0780*/  IMAD R19, R40, UR30, R3 ;  /* 0x0000001e28137c24 */ /* 0x000fe4000f8e0203 */
[----:B------:R-:W4:Y:S01]  /*0790*/  LDG.E.64.CONSTANT R22, desc[UR28][R22.64] ;  /* 0x0000001c16167981 */ /* 0x000f22000c1e9b00 */
[----:B------:R-:W-:Y:S01]  /*07a0*/  LEA.HI.X.SX32 R6, R4, UR7, 0x1, P0 ;  /* 0x0000000704067c11 */ /* 0x000fe200080f0eff */
[----:B------:R-:W-:Y:S01]  /*07b0*/  IMAD.WIDE R18, R19, 0x8, R12 ;  /* 0x0000000813127825 */ /* 0x000fe200078e020c */
[----:B------:R-:W-:-:S04]  /*07c0*/  LEA R4, P0, R5, UR34, 0x4 ;  /* 0x0000002205047c11 */ /* 0x000fc8000f8020ff */
[----:B------:R-:W-:Y:S01]  /*07d0*/  LEA.HI.X R5, R5, UR35, R6, 0x4, P0 ;  /* 0x0000002305057c11 */ /* 0x000fe200080f2406 */
[----:B------:R-:W4:Y:S05]  /*07e0*/  LDG.E.64.CONSTANT R18, desc[UR28][R18.64] ;  /* 0x0000001c12127981 */ /* 0x000f2a000c1e9b00 */
[----:B------:R-:W4:Y:S01]  /*07f0*/  LDG.E.128 R4, desc[UR28][R4.64] ;  /* 0x0000001c04047981 */ /* 0x000f22000c1e1d00 */
[----:B--2---:R-:W-:Y:S02]  /*0800*/  DMUL R14, R14, -0.5 ;  /* 0xbfe000000e0e7828 */ /* 0x004fe40000000000 */
[----:B---3--:R-:W-:Y:S02]  /*0810*/  DMUL R20, R20, -0.5 ;  /* 0xbfe0000014147828 */ /* 0x008fe40000000000 */
[----:B-----5:R-:W-:Y:S01]  /*0820*/  DMUL R16, R16, -0.5 ;  /* 0xbfe0000010107828 */ /* 0x020fe20000000000 */
[----:B------:R-:W-:-:S02]  /*0830*/  R2UR UR26, R36 ;  /* 0x00000000241a72ca */ /* 0x000fc400000e0000 */
[----:B------:R-:W-:Y:S01]  /*0840*/  R2UR UR27, R37 ;  /* 0x00000000251b72ca */ /* 0x000fe200000e0000 */
[----:B------:R-:W-:Y:S01]  /*0850*/  DMUL R46, R46, -0.5 ;  /* 0xbfe000002e2e7828 */ /* 0x000fe20000000000 */
[----:B------:R-:W-:Y:S02]  /*0860*/  R2UR UR20, R42 ;  /* 0x000000002a1472ca */ /* 0x000fe400000e0000 */
[----:B------:R-:W-:Y:S02]  /*0870*/  R2UR UR21, R43 ;  /* 0x000000002b1572ca */ /* 0x000fe400000e0000 */
[----:B------:R-:W-:Y:S02]  /*0880*/  R2UR UR16, R28 ;  /* 0x000000001c1072ca */ /* 0x000fe400000e0000 */
[----:B------:R-:W-:Y:S02]  /*0890*/  R2UR UR17, R29 ;  /* 0x000000001d1172ca */ /* 0x000fe400000e0000 */
[----:B------:R-:W-:-:S02]  /*08a0*/  R2UR UR24, R30 ;  /* 0x000000001e1872ca */ /* 0x000fc400000e0000 */
[----:B------:R-:W-:Y:S02]  /*08b0*/  R2UR UR25, R31 ;  /* 0x000000001f1972ca */ /* 0x000fe400000e0000 */
        /* <DEDUP_REMOVED lines=9> */
[----:B------:R-:W-:Y:S01]  /*0950*/  R2UR UR5, R15 ;  /* 0x000000000f0572ca */ /* 0x000fe200000e0000 */
[C---:B----4-:R-:W-:Y:S02]  /*0960*/  DMUL R64, R24.reuse, UR20 ;  /* 0x0000001418407c28 */ /* 0x050fe40008000000 */
[----:B------:R-:W-:-:S02]  /*0970*/  DMUL R78, R24, UR16 ;  /* 0x00000010184e7c28 */ /* 0x000fc40008000000 */
[C---:B------:R-:W-:Y:S02]  /*0980*/  DMUL R44, R24.reuse, UR24 ;  /* 0x00000018182c7c28 */ /* 0x040fe40008000000 */
[----:B------:R-:W-:Y:S02]  /*0990*/  DMUL R16, R24, UR12 ;  /* 0x0000000c18107c28 */ /* 0x000fe40008000000 */
[----:B------:R-:W-:Y:S02]  /*09a0*/  DADD R50, R48, UR26 ;  /* 0x0000001a30327e29 */ /* 0x000fe40008000000 */
[----:B------:R-:W-:Y:S02]  /*09b0*/  DMUL R72, R26, UR20 ;  /* 0x000000141a487c28 */ /* 0x000fe40008000000 */
[----:B------:R-:W-:Y:S02]  /*09c0*/  DMUL R74, R10, UR24 ;  /* 0x000000180a4a7c28 */ /* 0x000fe40008000000 */
[----:B------:R-:W-:-:S02]  /*09d0*/  DMUL R14, R8, UR24 ;  /* 0x00000018080e7c28 */ /* 0x000fc40008000000 */
[C---:B------:R-:W-:Y:S02]  /*09e0*/  DMUL R70, R26.reuse, UR16 ;  /* 0x000000101a467c28 */ /* 0x040fe40008000000 */
[C---:B------:R-:W-:Y:S02]  /*09f0*/  DMUL R48, R26.reuse, UR24 ;  /* 0x000000181a307c28 */ /* 0x040fe40008000000 */
[C---:B------:R-:W-:Y:S02]  /*0a00*/  DFMA R20, R26.reuse, UR18, -R64 ;  /* 0x000000121a147c2b */ /* 0x040fe40008000840 */
[C---:B------:R-:W-:Y:S02]  /*0a10*/  DFMA R54, R26.reuse, R50, RZ ;  /* 0x000000321a36722b */ /* 0x040fe400000000ff */
[C---:B------:R-:W-:Y:S02]  /*0a20*/  DMUL R28, R26.reuse, UR12 ;  /* 0x0000000c1a1c7c28 */ /* 0x040fe40008000000 */
[----:B------:R-:W-:-:S02]  /*0a30*/  DFMA R42, R26, UR14, -R78 ;  /* 0x0000000e1a2a7c2b */ /* 0x000fc4000800084e */
[C---:B------:R-:W-:Y:S02]  /*0a40*/  DFMA R36, R26.reuse, UR22, -R44 ;  /* 0x000000161a247c2b */ /* 0x040fe4000800082c */
[----:B------:R-:W-:Y:S02]  /*0a50*/  DFMA R68, R26, UR4, -R16 ;  /* 0x000000041a447c2b */ /* 0x000fe40008000810 */
[----:B------:R-:W-:Y:S02]  /*0a60*/  DFMA R50, R24, R50, RZ ;  /* 0x000000321832722b */ /* 0x000fe400000000ff */
[C---:B------:R-:W-:Y:S02]  /*0a70*/  DMUL R30, R8.reuse, UR16 ;  /* 0x00000010081e7c28 */ /* 0x040fe40008000000 */
[----:B------:R-:W-:Y:S02]  /*0a80*/  DFMA R66, R8, UR22, R74 ;  /* 0x0000001608427c2b */ /* 0x000fe4000800004a */
[----:B------:R-:W-:-:S02]  /*0a90*/  DFMA R78, R26, UR14, R78 ;  /* 0x0000000e1a4e7c2b */ /* 0x000fc4000800004e */
[C---:B------:R-:W-:Y:S02]  /*0aa0*/  DFMA R64, R26.reuse, UR18, R64 ;  /* 0x000000121a407c2b */ /* 0x040fe40008000040 */
[C---:B------:R-:W-:Y:S02]  /*0ab0*/  DFMA R44, R26.reuse, UR22, R44 ;  /* 0x000000161a2c7c2b */ /* 0x040fe4000800002c */
[----:B------:R-:W-:Y:S02]  /*0ac0*/  DFMA R16, R26, UR4, R16 ;  /* 0x000000041a107c2b */ /* 0x000fe40008000010 */
[----:B------:R-:W-:Y:S02]  /*0ad0*/  DFMA R26, R24, UR18, R72 ;  /* 0x00000012181a7c2b */ /* 0x000fe40008000048 */
[C---:B------:R-:W-:Y:S02]  /*0ae0*/  DFMA R80, R10.reuse, UR22, -R14 ;  /* 0x000000160a507c2b */ /* 0x040fe4000800080e */
[----:B------:R-:W-:-:S02]  /*0af0*/  DMUL R58, R10, UR16 ;  /* 0x000000100a3a7c28 */ /* 0x000fc40008000000 */
[C---:B------:R-:W-:Y:S02]  /*0b00*/  DFMA R60, R24.reuse, UR14, R70 ;  /* 0x0000000e183c7c2b */ /* 0x040fe40008000046 */
[C---:B------:R-:W-:Y:S02]  /*0b10*/  DFMA R76, R24.reuse, UR22, R48 ;  /* 0x00000016184c7c2b */ /* 0x040fe40008000030 */
[----:B------:R-:W-:Y:S02]  /*0b20*/  DADD R56, RZ, R20 ;  /* 0x00000000ff387229 */ /* 0x000fe40000000014 */
[C---:B------:R-:W-:Y:S02]  /*0b30*/  DFMA R70, R24.reuse, UR14, -R70 ;  /* 0x0000000e18467c2b */ /* 0x040fe40008000846 */
[C---:B------:R-:W-:Y:S02]  /*0b40*/  DFMA R72, R24.reuse, UR18, -R72 ;  /* 0x0000001218487c2b */ /* 0x040fe40008000848 */
[----:B------:R-:W-:-:S02]  /*0b50*/  DFMA R48, R24, UR22, -R48 ;  /* 0x0000001618307c2b */ /* 0x000fc40008000830 */
[----:B------:R-:W-:Y:S02]  /*0b60*/  DFMA R46, R24, UR4, R28 ;  /* 0x00000004182e7c2b */ /* 0x000fe4000800001c */
[----:B------:R-:W-:Y:S02]  /*0b70*/  DFMA R62, R10, UR14, -R30 ;  /* 0x0000000e0a3e7c2b */ /* 0x000fe4000800081e */
[----:B------:R-:W-:Y:S02]  /*0b80*/  DADD R20, R50, R66 ;  /* 0x0000000032147229 */ /* 0x000fe40000000042 */
[----:B------:R-:W-:Y:S02]  /*0b90*/  DFMA R24, R24, UR4, -R28 ;  /* 0x0000000418187c2b */ /* 0x000fe4000800081c */
[----:B------:R-:W-:Y:S02]  /*0ba0*/  DFMA R50, R10, UR14, R30 ;  /* 0x0000000e0a327c2b */ /* 0x000fe4000800001e */
[----:B------:R-:W-:-:S02]  /*0bb0*/  DADD R28, R54, R80 ;  /* 0x00000000361c7229 */ /* 0x000fc40000000050 */
[----:B------:R-:W-:Y:S02]  /*0bc0*/  DFMA R30, R8, UR14, R58 ;  /* 0x0000000e081e7c2b */ /* 0x000fe4000800003a */
[----:B------:R-:W-:Y:S02]  /*0bd0*/  DADD R26, RZ, R26 ;  /* 0x00000000ff1a7229 */ /* 0x000fe4000000001a */
[----:B------:R-:W-:Y:S02]  /*0be0*/  DMUL R80, R10, UR20 ;  /* 0x000000140a507c28 */ /* 0x000fe40008000000 */
[----:B------:R-:W-:Y:S02]  /*0bf0*/  DADD R16, RZ, R16 ;  /* 0x00000000ff107229 */ /* 0x000fe40000000010 */
[----:B------:R-:W-:Y:S02]  /*0c00*/  DADD R54, R56, R62 ;  /* 0x0000000038367229 */ /* 0x000fe4000000003e */
[----:B------:R-:W-:-:S02]  /*0c10*/  DFMA R62, R8, UR14, -R58 ;  /* 0x0000000e083e7c2b */ /* 0x000fc4000800083a */
[----:B------:R-:W-:Y:S02]  /*0c20*/  DADD R58, R26, R30 ;  /* 0x000000001a3a7229 */ /* 0x000fe4000000001e */
[----:B------:R-:W-:Y:S02]  /*0c30*/  DFMA R26, R8, UR18, -R80 ;  /* 0x00000012081a7c2b */ /* 0x000fe40008000850 */
[----:B------:R-:W-:Y:S02]  /*0c40*/  DADD R70, RZ, R70 ;  /* 0x00000000ff467229 */ /* 0x000fe40000000046 */
[----:B------:R-:W-:Y:S02]  /*0c50*/  DADD R24, RZ, R24 ;  /* 0x00000000ff187229 */ /* 0x000fe40000000018 */
[----:B------:R-:W-:Y:S02]  /*0c60*/  DADD R56, R16, R50 ;  /* 0x0000000010387229 */ /* 0x000fe40000000032 */
[----:B------:R-:W-:-:S02]  /*0c70*/  DMUL R50, R8, UR20 ;  /* 0x0000001408327c28 */ /* 0x000fc40008000000 */
[----:B------:R-:W-:Y:S02]  /*0c80*/  DFMA R14, R10, UR22, R14 ;  /* 0x000000160a0e7c2b */ /* 0x000fe4000800000e */
[----:B------:R-:W-:Y:S02]  /*0c90*/  DADD R64, RZ, R64 ;  /* 0x00000000ff407229 */ /* 0x000fe40000000040 */
[----:B------:R-:W-:Y:S02]  /*0ca0*/  DADD R26, R70, R26 ;  /* 0x00000000461a7229 */ /* 0x000fe4000000001a */
[----:B------:R-:W-:Y:S02]  /*0cb0*/  DMUL R70, R8, UR12 ;  /* 0x0000000c08467c28 */ /* 0x000fe40008000000 */
[----:B------:R-:W-:Y:S02]  /*0cc0*/  DMUL R66, R10, UR12 ;  /* 0x0000000c0a427c28 */ /* 0x000fe40008000000 */
[----:B------:R-:W-:-:S02]  /*0cd0*/  DADD R62, R24, R62 ;  /* 0x00000000183e7229 */ /* 0x000fc4000000003e */
[C---:B------:R-:W-:Y:S02]  /*0ce0*/  DFMA R24, R10.reuse, UR18, -R50 ;  /* 0x000000120a187c2b */ /* 0x040fe40008000832 */
[----:B------:R-:W-:Y:S02]  /*0cf0*/  DADD R36, RZ, R36 ;  /* 0x00000000ff247229 */ /* 0x000fe40000000024 */
[----:B------:R-:W-:Y:S02]  /*0d00*/  DFMA R50, R10, UR18, R50 ;  /* 0x000000120a327c2b */ /* 0x000fe40008000032 */
[----:B------:R-:W-:Y:S02]  /*0d10*/  DFMA R74, R8, UR22, -R74 ;  /* 0x00000016084a7c2b */ /* 0x000fe4000800084a */
[----:B------:R-:W-:Y:S02]  /*0d20*/  DADD R78, RZ, R78 ;  /* 0x00000000ff4e7229 */ /* 0x000fe4000000004e */
[----:B------:R-:W-:-:S02]  /*0d30*/  DADD R72, RZ, R72 ;  /* 0x00000000ff487229 */ /* 0x000fc40000000048 */
[----:B------:R-:W-:Y:S02]  /*0d40*/  DFMA R16, R8, UR18, R80 ;  /* 0x0000001208107c2b */ /* 0x000fe40008000050 */
[----:B------:R-:W-:Y:S02]  /*0d50*/  DADD R14, R64, R14 ;  /* 0x00000000400e7229 */ /* 0x000fe4000000000e */
[----:B------:R-:W-:Y:S02]  /*0d60*/  DMUL R64, R32, UR16 ;  /* 0x0000001020407c28 */ /* 0x000fe40008000000 */
[----:B------:R-:W-:Y:S02]  /*0d70*/  DFMA R80, R10, UR4, R70 ;  /* 0x000000040a507c2b */ /* 0x000fe40008000046 */
[----:B------:R-:W-:Y:S02]  /*0d80*/  DFMA R30, R8, UR4, R66 ;  /* 0x00000004081e7c2b */ /* 0x000fe40008000042 */
[----:B------:R-:W-:-:S02]  /*0d90*/  DADD R60, RZ, R60 ;  /* 0x00000000ff3c7229 */ /* 0x000fc4000000003c */
[----:B------:R-:W-:Y:S02]  /*0da0*/  DADD R24, R36, R24 ;  /* 0x0000000024187229 */ /* 0x000fe40000000018 */
[----:B------:R-:W-:Y:S02]  /*0db0*/  DADD R36, R78, R50 ;  /* 0x000000004e247229 */ /* 0x000fe40000000032 */
[----:B------:R-:W-:Y:S02]  /*0dc0*/  DADD R74, R72, R74 ;  /* 0x00000000484a7229 */ /* 0x000fe4000000004a */
[----:B------:R-:W-:Y:S02]  /*0dd0*/  DADD R72, R52, UR26 ;  /* 0x0000001a34487e29 */ /* 0x000fe40008000000 */
[----:B------:R-:W-:Y:S02]  /*0de0*/  DADD R78, RZ, R42 ;  /* 0x00000000ff4e7229 */ /* 0x000fe4000000002a */
[----:B------:R-:W-:-:S02]  /*0df0*/  DADD R84, RZ, R48 ;  /* 0x00000000ff547229 */ /* 0x000fc40000000030 */
[----:B------:R-:W-:Y:S02]  /*0e00*/  DFMA R52, R10, UR4, -R70 ;  /* 0x000000040a347c2b */ /* 0x000fe40008000846 */
[----:B------:R-:W-:Y:S02]  /*0e10*/  DADD R42, RZ, R44 ;  /* 0x00000000ff2a7229 */ /* 0x000fe4000000002c */
[C---:B------:R-:W-:Y:S02]  /*0e20*/  DFMA R70, R34.reuse, UR14, R64 ;  /* 0x0000000e22467c2b */ /* 0x040fe40008000040 */
[----:B------:R-:W-:Y:S02]  /*0e30*/  DADD R48, RZ, R80 ;  /* 0x00000000ff307229 */ /* 0x000fe40000000050 */
[----:B------:R-:W-:Y:S02]  /*0e40*/  DADD R76, RZ, R76 ;  /* 0x00000000ff4c7229 */ /* 0x000fe4000000004c */
[----:B------:R-:W-:-:S02]  /*0e50*/  DMUL R44, R34, UR20 ;  /* 0x00000014222c7c28 */ /* 0x000fc40008000000 */
[----:B------:R-:W-:Y:S02]  /*0e60*/  DADD R30, R60, R30 ;  /* 0x000000003c1e7229 */ /* 0x000fe4000000001e */
[----:B------:R-:W-:Y:S02]  /*0e70*/  DMUL R60, R32, UR20 ;  /* 0x00000014203c7c28 */ /* 0x000fe40008000000 */
[-C--:B------:R-:W-:Y:S02]  /*0e80*/  DFMA R84, R8, R72.reuse, R84 ;  /* 0x000000480854722b */ /* 0x080fe40000000054 */
[----:B------:R-:W-:Y:S02]  /*0e90*/  DFMA R72, R10, R72, R42 ;  /* 0x000000480a48722b */ /* 0x000fe4000000002a */
[----:B------:R-:W-:Y:S02]  /*0ea0*/  DADD R42, R48, R70 ;  /* 0x00000000302a7229 */ /* 0x000fe40000000046 */
[----:B------:R-:W-:-:S02]  /*0eb0*/  DADD R16, R76, R16 ;  /* 0x000000004c107229 */ /* 0x000fc40000000010 */
[----:B------:R-:W-:Y:S02]  /*0ec0*/  DMUL R50, R34, UR16 ;  /* 0x0000001022327c28 */ /* 0x000fe40008000000 */
[----:B------:R-:W-:Y:S02]  /*0ed0*/  DFMA R48, R32, UR18, R44 ;  /* 0x0000001220307c2b */ /* 0x000fe4000800002c */
[----:B------:R-:W-:Y:S02]  /*0ee0*/  DFMA R76, R8, UR4, -R66 ;  /* 0x00000004084c7c2b */ /* 0x000fe40008000842 */
[----:B------:R-:W-:Y:S02]  /*0ef0*/  DFMA R44, R32, UR18, -R44 ;  /* 0x00000012202c7c2b */ /* 0x000fe4000800082c */
[C---:B------:R-:W-:Y:S02]  /*0f00*/  DFMA R66, R34.reuse, UR18, -R60 ;  /* 0x0000001222427c2b */ /* 0x040fe4000800083c */
[----:B------:R-:W-:-:S02]  /*0f10*/  DFMA R10, R34, UR14, -R64 ;  /* 0x0000000e220a7c2b */ /* 0x000fc40008000840 */
[----:B------:R-:W-:Y:S02]  /*0f20*/  DMUL R64, R34, UR12 ;  /* 0x0000000c22407c28 */ /* 0x000fe40008000000 */
[C---:B------:R-:W-:Y:S02]  /*0f30*/  DMUL R8, R32.reuse, UR24 ;  /* 0x0000001820087c28 */ /* 0x040fe40008000000 */
[C-C-:B------:R-:W-:Y:S02]  /*0f40*/  DFMA R86, R32.reuse, UR14, -R50.reuse ;  /* 0x0000000e20567c2b */ /* 0x140fe40008000832 */
[----:B------:R-:W-:Y:S02]  /*0f50*/  DFMA R50, R32, UR14, R50 ;  /* 0x0000000e20327c2b */ /* 0x000fe40008000032 */
[----:B------:R-:W-:Y:S02]  /*0f60*/  DFMA R60, R34, UR18, R60 ;  /* 0x00000012223c7c2b */ /* 0x000fe4000800003c */
[----:B------:R-:W-:-:S02]  /*0f70*/  DADD R62, R62, R44 ;  /* 0x000000003e3e7229 */ /* 0x000fc4000000002c */
[----:B------:R-:W-:Y:S02]  /*0f80*/  DADD R28, R28, R66 ;  /* 0x000000001c1c7229 */ /* 0x000fe40000000042 */
[----:B------:R-:W-:Y:S01]  /*0f90*/  DMUL R44, R34, UR24 ;  /* 0x00000018222c7c28 */ /* 0x000fe20008000000 */
[----:B------:R-:W-:Y:S01]  /*0fa0*/  VIADD R66, R38, UR11 ;  /* 0x0000000b26427c36 */ /* 0x000fe20008000000 */
[----:B------:R-:W-:Y:S02]  /*0fb0*/  DADD R20, R20, R48 ;  /* 0x0000000014147229 */ /* 0x000fe40000000030 */
[----:B------:R-:W-:Y:S02]  /*0fc0*/  DFMA R38, R32, UR4, R64 ;  /* 0x0000000420267c2b */ /* 0x000fe40008000040 */
[----:B------:R-:W-:Y:S01]  /*0fd0*/  DFMA R48, R34, UR22, -R8 ;  /* 0x0000001622307c2b */ /* 0x000fe20008000808 */
[----:B------:R-:W-:Y:S01]  /*0fe0*/  IMAD R66, R66, UR32, R3 ;  /* 0x0000002042427c24 */ /* 0x000fe2000f8e0203 */
[----:B------:R-:W-:-:S02]  /*0ff0*/  DADD R16, R16, R50 ;  /* 0x0000000010107229 */ /* 0x000fc40000000032 */
[----:B------:R-:W-:Y:S02]  /*1000*/  DADD R56, R56, R60 ;  /* 0x0000000038387229 */ /* 0x000fe4000000003c */
[----:B------:R-:W-:Y:S02]  /*1010*/  DFMA R60, R34, UR22, R8 ;  /* 0x00000016223c7c2b */ /* 0x000fe40008000008 */
[----:B------:R-:W-:Y:S02]  /*1020*/  DFMA R50, R32, UR22, -R44 ;  /* 0x0000001620327c2b */ /* 0x000fe4000800082c */
[----:B------:R-:W-:Y:S02]  /*1030*/  DADD R10, R24, R10 ;  /* 0x00000000180a7229 */ /* 0x000fe4000000000a */
[----:B------:R-:W-:Y:S02]  /*1040*/  DADD R58, R58, R38 ;  /* 0x000000003a3a7229 */ /* 0x000fe40000000026 */
[----:B------:R-:W-:Y:S01]  /*1050*/  DADD R24, R72, R48 ;  /* 0x0000000048187229 */ /* 0x000fe20000000030 */
[----:B------:R-:W-:Y:S01]  /*1060*/  IADD3 R39, P0, PT, R66, UR6, RZ ;  /* 0x0000000642277c10 */ /* 0x000fe2000ff1e0ff */
[----:B------:R-:W-:-:S02]  /*1070*/  DADD R22, R22, UR26 ;  /* 0x0000001a16167e29 */ /* 0x000fc40008000000 */
[C---:B------:R-:W-:Y:S02]  /*1080*/  DMUL R8, R32.reuse, UR12 ;  /* 0x0000000c20087c28 */ /* 0x040fe40008000000 */
[----:B------:R-:W-:Y:S01]  /*1090*/  DFMA R48, R32, UR22, R44 ;  /* 0x0000001620307c2b */ /* 0x000fe2000800002c */
[----:B------:R-:W-:Y:S01]  /*10a0*/  LEA.HI.X.SX32 R66, R66, UR7, 0x1, P0 ;  /* 0x0000000742427c11 */ /* 0x000fe200080f0eff */
[----:B------:R-:W-:Y:S01]  /*10b0*/  DADD R36, R36, R60 ;  /* 0x0000000024247229 */ /* 0x000fe2000000003c */
[C---:B------:R-:W-:Y:S01]  /*10c0*/  LEA R38, P0, R39.reuse, UR34, 0x4 ;  /* 0x0000002227267c11 */ /* 0x040fe2000f8020ff */
[----:B------:R-:W-:Y:S02]  /*10d0*/  DADD R26, R26, R50 ;  /* 0x000000001a1a7229 */ /* 0x000fe40000000032 */
[----:B------:R-:W-:Y:S01]  /*10e0*/  DADD R18, R18, UR26 ;  /* 0x0000001a12127e29 */ /* 0x000fe20008000000 */
[----:B------:R-:W-:Y:S01]  /*10f0*/  LEA.HI.X R39, R39, UR35, R66, 0x4, P0 ;  /* 0x0000002327277c11 */ /* 0x000fe200080f2442 */
[----:B------:R-:W-:-:S02]  /*1100*/  DFMA R64, R32, UR4, -R64 ;  /* 0x0000000420407c2b */ /* 0x000fc40008000840 */
[----:B------:R-:W-:Y:S02]  /*1110*/  DFMA R74, R32, R22, R74 ;  /* 0x00000016204a722b */ /* 0x000fe4000000004a */
[----:B------:R-:W-:Y:S02]  /*1120*/  DFMA R44, R34, UR4, -R8 ;  /* 0x00000004222c7c2b */ /* 0x000fe40008000808 */
[----:B------:R-:W-:Y:S02]  /*1130*/  DADD R84, R84, R48 ;  /* 0x0000000054547229 */ /* 0x000fe40000000030 */
[----:B------:R-:W-:Y:S02]  /*1140*/  DFMA R32, R34, UR4, R8 ;  /* 0x0000000422207c2b */ /* 0x000fe40008000008 */
[----:B------:R-:W-:Y:S02]  /*1150*/  DADD R76, RZ, R76 ;  /* 0x00000000ff4c7229 */ /* 0x000fe4000000004c */
[----:B------:R-:W-:-:S02]  /*1160*/  DMUL R80, R6, UR16 ;  /* 0x0000001006507c28 */ /* 0x000fc40008000000 */
[C---:B------:R-:W-:Y:S02]  /*1170*/  DMUL R8, R6.reuse, UR20 ;  /* 0x0000001406087c28 */ /* 0x040fe40008000000 */
[C---:B------:R-:W-:Y:S02]  /*1180*/  DMUL R72, R6.reuse, UR24 ;  /* 0x0000001806487c28 */ /* 0x040fe40008000000 */
[----:B------:R-:W-:Y:S02]  /*1190*/  DMUL R48, R6, UR12 ;  /* 0x0000000c06307c28 */ /* 0x000fe40008000000 */
[----:B------:R-:W-:Y:S02]  /*11a0*/  DFMA R14, R34, R22, R14 ;  /* 0x00000016220e722b */ /* 0x000fe4000000000e */
[-C--:B------:R-:W-:Y:S02]  /*11b0*/  DFMA R22, R4, R18.reuse, R26 ;  /* 0x000000120416722b */ /* 0x080fe4000000001a */
[----:B------:R-:W-:Y:S01]  /*11c0*/  DFMA R18, R6, R18, R36 ;  /* 0x000000120612722b */ /* 0x000fe20000000024 */
[----:B------:R-:W2:Y:S01]  /*11d0*/  LDG.E.128 R36, desc[UR28][R38.64] ;  /* 0x0000001c26247981 */ /* 0x000ea2000c1e1d00 */
[----:B------:R-:W-:-:S02]  /*11e0*/  DADD R86, R76, R86 ;  /* 0x000000004c567229 */ /* 0x000fc40000000056 */
[----:B------:R-:W-:Y:S02]  /*11f0*/  DADD R54, R54, R44 ;  /* 0x0000000036367229 */ /* 0x000fe4000000002c */
[C---:B------:R-:W-:Y:S02]  /*1200*/  DFMA R90, R4.reuse, UR14, R80 ;  /* 0x0000000e045a7c2b */ /* 0x040fe40008000050 */
[C---:B------:R-:W-:Y:S02]  /*1210*/  DFMA R26, R4.reuse, UR18, R8 ;  /* 0x00000012041a7c2b */ /* 0x040fe40008000008 */
[C---:B------:R-:W-:Y:S02]  /*1220*/  DFMA R60, R4.reuse, UR22, R72 ;  /* 0x00000016043c7c2b */ /* 0x040fe40008000048 */
[C---:B------:R-:W-:Y:S02]  /*1230*/  DFMA R70, R4.reuse, UR4, R48 ;  /* 0x0000000404467c2b */ /* 0x040fe40008000030 */
[----:B------:R-:W-:-:S02]  /*1240*/  DMUL R76, R4, UR16 ;  /* 0x00000010044c7c28 */ /* 0x000fc40008000000 */
[C---:B------:R-:W-:Y:S02]  /*1250*/  DMUL R88, R4.reuse, UR20 ;  /* 0x0000001404587c28 */ /* 0x040fe40008000000 */
[C---:B------:R-:W-:Y:S02]  /*1260*/  DMUL R50, R4.reuse, UR24 ;  /* 0x0000001804327c28 */ /* 0x040fe40008000000 */
[C---:B------:R-:W-:Y:S02]  /*1270*/  DFMA R80, R4.reuse, UR14, -R80 ;  /* 0x0000000e04507c2b */ /* 0x040fe40008000850 */
[C---:B------:R-:W-:Y:S02]  /*1280*/  DFMA R8, R4.reuse, UR18, -R8 ;  /* 0x0000001204087c2b */ /* 0x040fe40008000808 */
[C---:B------:R-:W-:Y:S02]  /*1290*/  DFMA R72, R4.reuse, UR22, -R72 ;  /* 0x0000001604487c2b */ /* 0x040fe40008000848 */
[----:B------:R-:W-:-:S02]  /*12a0*/  DFMA R48, R4, UR4, -R48 ;  /* 0x0000000404307c2b */ /* 0x000fc40008000830 */
[----:B------:R-:W-:Y:S02]  /*12b0*/  DMUL R44, R4, UR12 ;  /* 0x0000000c042c7c28 */ /* 0x000fe40008000000 */
[----:B------:R-:W-:-:S08]  /*12c0*/  DADD R4, RZ, R64 ;  /* 0x00000000ff047229 */ /* 0x000fd00000000040 */
[----:B------:R-:W-:Y:S01]  /*12d0*/  DADD R80, R4, R80 ;  /* 0x0000000004507229 */ /* 0x000fe20000000050 */
[----:B------:R-:W-:-:S05]  /*12e0*/  IADD3 R4, PT, PT, R2, UR11, RZ ;  /* 0x0000000b02047c10 */ /* 0x000fca000fffe0ff */
[----:B------:R-:W-:-:S05]  /*12f0*/  VIADD R4, R4, UR11 ;  /* 0x0000000b04047c36 */ /* 0x000fca0008000000 */
[----:B------:R-:W-:Y:S01]  /*1300*/  IADD3 R41, PT, PT, R4, UR11, RZ ;  /* 0x0000000b04297c10 */ /* 0x000fe2000fffe0ff */
[----:B------:R-:W-:-:S04]  /*1310*/  DFMA R92, R6, UR14, -R76 ;  /* 0x0000000e065c7c2b */ /* 0x000fc8000800084c */
[----:B------:R-:W-:Y:S01]  /*1320*/  VIADD R4, R41, UR11 ;  /* 0x0000000b29047c36 */ /* 0x000fe20008000000 */
[----:B------:R-:W-:Y:S02]  /*1330*/  DFMA R76, R6, UR14, R76 ;  /* 0x0000000e064c7c2b */ /* 0x000fe4000800004c */
[----:B------:R-:W-:Y:S01]  /*1340*/  DADD R32, RZ, R32 ;  /* 0x00000000ff207229 */ /* 0x000fe20000000020 */
[----:B------:R-:W-:Y:S01]  /*1350*/  IMAD R5, R4, UR32, R3 ;  /* 0x0000002004057c24 */ /* 0x000fe2000f8e0203 */
[----:B------:R-:W-:Y:S01]  /*1360*/  DADD R52, R78, R52 ;  /* 0x000000004e347229 */ /* 0x000fe20000000034 */
[----:B------:R-:W-:Y:S01]  /*1370*/  IADD3 R4, PT, PT, R40, UR31, RZ ;  /* 0x0000001f28047c10 */ /* 0x000fe2000fffe0ff */
[C---:B------:R-:W-:Y:S02]  /*1380*/  DFMA R78, R6.reuse, UR18, -R88 ;  /* 0x00000012064e7c2b */ /* 0x040fe40008000858 */
[C---:B------:R-:W-:Y:S02]  /*1390*/  DFMA R82, R6.reuse, UR22, -R50 ;  /* 0x0000001606527c2b */ /* 0x040fe40008000832 */
[----:B------:R-:W-:-:S02]  /*13a0*/  DFMA R64, R6, UR4, -R44 ;  /* 0x0000000406407c2b */ /* 0x000fc4000800082c */
[C---:B------:R-:W-:Y:S02]  /*13b0*/  DFMA R88, R6.reuse, UR18, R88 ;  /* 0x0000001206587c2b */ /* 0x040fe40008000058 */
[C---:B------:R-:W-:Y:S02]  /*13c0*/  DFMA R50, R6.reuse, UR22, R50 ;  /* 0x0000001606327c2b */ /* 0x040fe40008000032 */
[----:B------:R-:W-:Y:S01]  /*13d0*/  DFMA R44, R6, UR4, R44 ;  /* 0x00000004062c7c2b */ /* 0x000fe2000800002c */
[C---:B------:R-:W-:Y:S01]  /*13e0*/  IADD3 R6, P0, PT, R5.reuse, UR6, RZ ;  /* 0x0000000605067c10 */ /* 0x040fe2000ff1e0ff */
[----:B------:R-:W-:Y:S01]  /*13f0*/  DADD R76, R32, R76 ;  /* 0x00000000204c7229 */ /* 0x000fe2000000004c */
[----:B------:R-:W-:Y:S02]  /*1400*/  IMAD R67, R4, UR30, R3 ;  /* 0x0000001e04437c24 */ /* 0x000fe4000f8e0203 */
[----:B------:R-:W-:Y:S02]  /*1410*/  LEA.HI.X.SX32 R5, R5, UR7, 0x1, P0 ;  /* 0x0000000705057c11 */ /* 0x000fe400080f0eff */
[----:B------:R-:W-:Y:S01]  /*1420*/  LEA R32, P0, R6, UR34, 0x4 ;  /* 0x0000002206207c11 */ /* 0x000fe2000f8020ff */
[----:B------:R-:W-:-:S03]  /*1430*/  IMAD.WIDE R66, R67, 0x8, R12 ;  /* 0x0000000843427825 */ /* 0x000fc600078e020c */
[----:B------:R-:W-:-:S03]  /*1440*/  LEA.HI.X R33, R6, UR35, R5, 0x4, P0 ;  /* 0x0000002306217c11 */ /* 0x000fc600080f2405 */
[----:B------:R-:W3:Y:S04]  /*1450*/  LDG.E.64.CONSTANT R66, desc[UR28][R66.64] ;  /* 0x0000001c42427981 */ /* 0x000ee8000c1e9b00 */
[----:B------:R-:W4:Y:S01]  /*1460*/  LDG.E.128 R32, desc[UR28][R32.64] ;  /* 0x0000001c20207981 */ /* 0x000f22000c1e1d00 */
[----:B------:R-:W-:Y:S01]  /*1470*/  VIADD R40, R4, UR31 ;  /* 0x0000001f04287c36 */ /* 0x000fe20008000000 */
[----:B------:R-:W-:-:S03]  /*1480*/  DADD R86, R86, R8 ;  /* 0x0000000056567229 */ /* 0x000fc60000000008 */
[----:B------:R-:W-:-:S04]  /*1490*/  IMAD R9, R40, UR30, R3 ;  /* 0x0000001e28097c24 */ /* 0x000fc8000f8e0203 */
[----:B------:R-:W-:-:S06]  /*14a0*/  IMAD.WIDE R8, R9, 0x8, R12 ;  /* 0x0000000809087825 */ /* 0x000fcc00078e020c */
[----:B------:R-:W5:Y:S01]  /*14b0*/  LDG.E.64.CONSTANT R8, desc[UR28][R8.64] ;  /* 0x0000001c08087981 */ /* 0x000f62000c1e9b00 */
[----:B------:R-:W-:Y:S01]  /*14c0*/  DADD R20, R20, R90 ;  /* 0x0000000014147229 */ /* 0x000fe2000000005a */
[----:B------:R-:W-:-:S05]  /*14d0*/  VIADD R90, R41, UR11 ;  /* 0x0000000b295a7c36 */ /* 0x000fca0008000000 */
[----:B------:R-:W-:-:S05]  /*14e0*/  IADD3 R90, PT, PT, R90, UR11, RZ ;  /* 0x0000000b5a5a7c10 */ /* 0x000fca000fffe0ff */
[----:B------:R-:W-:-:S05]  /*14f0*/  IMAD R5, R90, UR32, R3 ;  /* 0x000000205a057c24 */ /* 0x000fca000f8e0203 */
[----:B------:R-:W-:-:S04]  /*1500*/  IADD3 R6, P0, PT, R5, UR6, RZ ;  /* 0x0000000605067c10 */ /* 0x000fc8000ff1e0ff */
[----:B------:R-:W-:Y:S02]  /*1510*/  LEA.HI.X.SX32 R5, R5, UR7, 0x1, P0 ;  /* 0x0000000705057c11 */ /* 0x000fe400080f0eff */
[----:B------:R-:W-:-:S04]  /*1520*/  LEA R4, P0, R6, UR34, 0x4 ;  /* 0x0000002206047c11 */ /* 0x000fc8000f8020ff */
[----:B------:R-:W-:-:S06]  /*1530*/  LEA.HI.X R5, R6, UR35, R5, 0x4, P0 ;  /* 0x0000002306057c11 */ /* 0x000fcc00080f2405 */
[----:B------:R-:W5:Y:S01]  /*1540*/  LDG.E.128 R4, desc[UR28][R4.64] ;  /* 0x0000001c04047981 */ /* 0x000f62000c1e1d00 */
[----:B------:R-:W-:Y:S01]  /*1550*/  IADD3 R40, PT, PT, R40, UR31, RZ ;  /* 0x0000001f28287c10 */ /* 0x000fe2000fffe0ff */
[----:B------:R-:W-:-:S04]  /*1560*/  DADD R24, R24, R78 ;  /* 0x0000000018187229 */ /* 0x000fc8000000004e */
[----:B------:R-:W-:-:S04]  /*1570*/  IMAD R79, R40, UR30, R3 ;  /* 0x0000001e284f7c24 */ /* 0x000fc8000f8e0203 */
[----:B------:R-:W-:-:S06]  /*1580*/  IMAD.WIDE R78, R79, 0x8, R12 ;  /* 0x000000084f4e7825 */ /* 0x000fcc00078e020c */
[----:B------:R-:W5:Y:S01]  /*1590*/  LDG.E.64.CONSTANT R78, desc[UR28][R78.64] ;  /* 0x0000001c4e4e7981 */ /* 0x000f62000c1e9b00 */
[----:B------:R-:W-:Y:S02]  /*15a0*/  DADD R56, R56, R50 ;  /* 0x0000000038387229 */ /* 0x000fe40000000032 */
[----:B------:R-:W-:Y:S02]  /*15b0*/  DADD R42, R42, R88 ;  /* 0x000000002a2a7229 */ /* 0x000fe40000000058 */
[----:B------:R-:W-:Y:S02]  /*15c0*/  DADD R62, R62, R72 ;  /* 0x000000003e3e7229 */ /* 0x000fe40000000048 */
[----:B------:R-:W-:Y:S02]  /*15d0*/  DADD R72, RZ, R44 ;  /* 0x00000000ff487229 */ /* 0x000fe4000000002c */
[----:B------:R-:W-:Y:S02]  /*15e0*/  DADD R10, R10, R64 ;  /* 0x000000000a0a7229 */ /* 0x000fe40000000040 */
[----:B------:R-:W-:-:S02]  /*15f0*/  DADD R28, R28, R92 ;  /* 0x000000001c1c7229 */ /* 0x000fc4000000005c */
[----:B------:R-:W-:Y:S02]  /*1600*/  DADD R16, R16, R70 ;  /* 0x0000000010107229 */ /* 0x000fe40000000046 */
[----:B------:R-:W-:Y:S02]  /*1610*/  DADD R70, RZ, R48 ;  /* 0x00000000ff467229 */ /* 0x000fe40000000030 */
[----:B------:R-:W-:Y:S02]  /*1620*/  DADD R14, R14, R82 ;  /* 0x000000000e0e7229 */ /* 0x000fe40000000052 */
[----:B------:R-:W-:Y:S01]  /*1630*/  DADD R60, R74, R60 ;  /* 0x000000004a3c7229 */ /* 0x000fe2000000003c */
[----:B------:R-:W-:Y:S01]  /*1640*/  VIADD R90, R90, UR11 ;  /* 0x0000000b5a5a7c36 */ /* 0x000fe20008000000 */
[----:B------:R-:W-:Y:S02]  /*1650*/  DADD R26, R84, R26 ;  /* 0x00000000541a7229 */ /* 0x000fe4000000001a */
[----:B--2---:R-:W-:-:S02]  /*1660*/  DMUL R50, R36, UR16 ;  /* 0x0000001024327c28 */ /* 0x004fc40008000000 */
[----:B------:R-:W-:-:S06]  /*1670*/  DMUL R64, R36, UR20 ;  /* 0x0000001424407c28 */ /* 0x000fcc0008000000 */
[C---:B------:R-:W-:Y:S02]  /*1680*/  DFMA R88, R38.reuse, UR14, R50 ;  /* 0x0000000e26587c2b */ /* 0x040fe40008000032 */
[----:B------:R-:W-:-:S06]  /*1690*/  DMUL R44, R38, UR16 ;  /* 0x00000010262c7c28 */ /* 0x000fcc0008000000 */
[----:B------:R-:W-:Y:S02]  /*16a0*/  DADD R88, R72, R88 ;  /* 0x0000000048587229 */ /* 0x000fe40000000058 */
[----:B------:R-:W-:Y:S02]  /*16b0*/  DFMA R72, R38, UR18, R64 ;  /* 0x0000001226487c2b */ /* 0x000fe40008000040 */
[----:B------:R-:W-:Y:S02]  /*16c0*/  DFMA R92, R36, UR14, -R44 ;  /* 0x0000000e245c7c2b */ /* 0x000fe4000800082c */
[C---:B------:R-:W-:Y:S02]  /*16d0*/  DFMA R50, R38.reuse, UR14, -R50 ;  /* 0x0000000e26327c2b */ /* 0x040fe40008000832 */
[----:B------:R-:W-:Y:S02]  /*16e0*/  DMUL R48, R38, UR20 ;  /* 0x0000001426307c28 */ /* 0x000fe40008000000 */
[----:B------:R-:W-:-:S02]  /*16f0*/  DADD R76, R76, R72 ;  /* 0x000000004c4c7229 */ /* 0x000fc40000000048 */
[----:B------:R-:W-:Y:S02]  /*1700*/  DFMA R72, R36, UR14, R44 ;  /* 0x0000000e24487c2b */ /* 0x000fe4000800002c */
[----:B------:R-:W-:Y:S02]  /*1710*/  DFMA R44, R38, UR18, -R64 ;  /* 0x00000012262c7c2b */ /* 0x000fe40008000840 */
[----:B------:R-:W-:Y:S02]  /*1720*/  DADD R92, R70, R92 ;  /* 0x00000000465c7229 */ /* 0x000fe4000000005c */
[----:B------:R-:W-:Y:S02]  /*1730*/  DADD R24, R24, R50 ;  /* 0x0000000018187229 */ /* 0x000fe40000000032 */
[C---:B------:R-:W-:Y:S02]  /*1740*/  DFMA R70, R36.reuse, UR18, -R48 ;  /* 0x0000001224467c2b */ /* 0x040fe40008000830 */
[----:B------:R-:W-:-:S02]  /*1750*/  DMUL R50, R36, UR24 ;  /* 0x0000001824327c28 */ /* 0x000fc40008000000 */
[----:B------:R-:W-:Y:S02]  /*1760*/  DFMA R48, R36, UR18, R48 ;  /* 0x0000001224307c2b */ /* 0x000fe40008000030 */
[----:B------:R-:W-:Y:S02]  /*1770*/  DADD R14, R14, R44 ;  /* 0x000000000e0e7229 */ /* 0x000fe4000000002c */
[----:B------:R-:W-:Y:S02]  /*1780*/  DMUL R44, R36, UR12 ;  /* 0x0000000c242c7c28 */ /* 0x000fe40008000000 */
[----:B------:R-:W-:Y:S02]  /*1790*/  DADD R80, R80, R70 ;  /* 0x0000000050507229 */ /* 0x000fe40000000046 */
[C-C-:B------:R-:W-:Y:S02]  /*17a0*/  DFMA R70, R38.reuse, UR22, R50.reuse ;  /* 0x0000001626467c2b */ /* 0x140fe40008000032 */
[----:B------:R-:W-:-:S02]  /*17b0*/  DFMA R50, R38, UR22, -R50 ;  /* 0x0000001626327c2b */ /* 0x000fc40008000832 */
[----:B------:R-:W-:Y:S02]  /*17c0*/  DMUL R64, R38, UR24 ;  /* 0x0000001826407c28 */ /* 0x000fe40008000000 */
[----:B------:R-:W-:Y:S02]  /*17d0*/  DADD R60, R60, R48 ;  /* 0x000000003c3c7229 */ /* 0x000fe40000000030 */
[----:B------:R-:W-:Y:S02]  /*17e0*/  DFMA R48, R38, UR4, -R44 ;  /* 0x0000000426307c2b */ /* 0x000fe4000800082c */
[----:B------:R-:W-:Y:S02]  /*17f0*/  DADD R42, R42, R70 ;  /* 0x000000002a2a7229 */ /* 0x000fe40000000046 */
[----:B------:R-:W-:Y:S02]  /*1800*/  DADD R18, R18, R50 ;  /* 0x0000000012127229 */ /* 0x000fe40000000032 */
[----:B------:R-:W-:-:S02]  /*1810*/  DFMA R70, R36, UR22, -R64 ;  /* 0x0000001624467c2b */ /* 0x000fc40008000840 */
[----:B------:R-:W-:Y:S02]  /*1820*/  DMUL R50, R38, UR12 ;  /* 0x0000000c26327c28 */ /* 0x000fe40008000000 */
[----:B------:R-:W-:Y:S02]  /*1830*/  DADD R28, R28, R48 ;  /* 0x000000001c1c7229 */ /* 0x000fe40000000030 */
[----:B------:R-:W-:Y:S02]  /*1840*/  DFMA R44, R38, UR4, R44 ;  /* 0x00000004262c7c2b */ /* 0x000fe4000800002c */
[----:B------:R-:W-:Y:S02]  /*1850*/  DADD R86, R86, R70 ;  /* 0x0000000056567229 */ /* 0x000fe40000000046 */
[C---:B------:R-:W-:Y:S02]  /*1860*/  DFMA R70, R36.reuse, UR4, R50 ;  /* 0x0000000424467c2b */ /* 0x040fe40008000032 */
[----:B------:R-:W-:-:S02]  /*1870*/  DFMA R64, R36, UR22, R64 ;  /* 0x0000001624407c2b */ /* 0x000fc40008000040 */
[----:B------:R-:W-:Y:S02]  /*1880*/  DFMA R50, R36, UR4, -R50 ;  /* 0x0000000424327c2b */ /* 0x000fe40008000832 */
[----:B---3--:R-:W-:Y:S02]  /*1890*/  DADD R66, R66, UR26 ;  /* 0x0000001a42427e29 */ /* 0x008fe40008000000 */
[----:B----4-:R-:W-:-:S06]  /*18a0*/  DMUL R48, R32, UR16 ;  /* 0x0000001020307c28 */ /* 0x010fcc0008000000 */
[-C--:B------:R-:W-:Y:S02]  /*18b0*/  DFMA R62, R36, R66.reuse, R62 ;  /* 0x00000042243e722b */ /* 0x080fe4000000003e */
[----:B------:R-:W-:Y:S02]  /*18c0*/  DFMA R38, R38, R66, R56 ;  /* 0x000000422626722b */ /* 0x000fe40000000038 */
[C---:B------:R-:W-:Y:S02]  /*18d0*/  DFMA R66, R34.reuse, UR14, R48 ;  /* 0x0000000e22427c2b */ /* 0x040fe40008000030 */
[----:B------:R-:W-:Y:S02]  /*18e0*/  DADD R36, RZ, R44 ;  /* 0x00000000ff247229 */ /* 0x000fe4000000002c */
[----:B------:R-:W-:Y:S02]  /*18f0*/  DMUL R56, R34, UR16 ;  /* 0x0000001022387c28 */ /* 0x000fe40008000000 */
[----:B------:R-:W-:-:S02]  /*1900*/  DMUL R44, R32, UR20 ;  /* 0x00000014202c7c28 */ /* 0x000fc40008000000 */
[----:B------:R-:W-:Y:S02]  /*1910*/  DADD R22, R22, R64 ;  /* 0x0000000016167229 */ /* 0x000fe40000000040 */
[----:B------:R-:W-:Y:S02]  /*1920*/  DADD R64, R36, R66 ;  /* 0x0000000024407229 */ /* 0x000fe40000000042 */
[----:B------:R-:W-:Y:S02]  /*1930*/  DFMA R66, R32, UR14, -R56 ;  /* 0x0000000e20427c2b */ /* 0x000fe40008000838 */
[----:B------:R-:W-:Y:S02]  /*1940*/  DADD R82, RZ, R50 ;  /* 0x00000000ff527229 */ /* 0x000fe40000000032 */
[C---:B------:R-:W-:Y:S02]  /*1950*/  DFMA R36, R34.reuse, UR18, R44 ;  /* 0x0000001222247c2b */ /* 0x040fe4000800002c */
[----:B------:R-:W-:-:S02]  /*1960*/  DMUL R50, R34, UR20 ;  /* 0x0000001422327c28 */ /* 0x000fc40008000000 */
[----:B------:R-:W-:Y:S02]  /*1970*/  DFMA R48, R34, UR14, -R48 ;  /* 0x0000000e22307c2b */ /* 0x000fe40008000830 */
[----:B------:R-:W-:Y:S02]  /*1980*/  DADD R82, R82, R66 ;  /* 0x0000000052527229 */ /* 0x000fe40000000042 */
[----:B------:R-:W-:Y:S02]  /*1990*/  DADD R88, R88, R36 ;  /* 0x0000000058587229 */ /* 0x000fe40000000024 */
[----:B------:R-:W-:Y:S02]  /*19a0*/  DFMA R66, R32, UR18, -R50 ;  /* 0x0000001220427c2b */ /* 0x000fe40008000832 */
[----:B------:R-:W-:Y:S02]  /*19b0*/  DMUL R36, R34, UR24 ;  /* 0x0000001822247c28 */ /* 0x000fe40008000000 */
[----:B------:R-:W-:-:S02]  /*19c0*/  DADD R14, R14, R48 ;  /* 0x000000000e0e7229 */ /* 0x000fc40000000030 */
[----:B------:R-:W-:Y:S02]  /*19d0*/  DFMA R56, R32, UR14, R56 ;  /* 0x0000000e20387c2b */ /* 0x000fe40008000038 */
[----:B------:R-:W-:Y:S02]  /*19e0*/  DADD R92, R92, R66 ;  /* 0x000000005c5c7229 */ /* 0x000fe40000000042 */
[C---:B------:R-:W-:Y:S02]  /*19f0*/  DMUL R48, R32.reuse, UR24 ;  /* 0x0000001820307c28 */ /* 0x040fe40008000000 */
[----:B------:R-:W-:Y:S02]  /*1a00*/  DFMA R66, R32, UR22, -R36 ;  /* 0x0000001620427c2b */ /* 0x000fe40008000824 */
[----:B------:R-:W-:Y:S02]  /*1a10*/  DADD R20, R20, R70 ;  /* 0x0000000014147229 */ /* 0x000fe40000000046 */
[----:B------:R-:W-:-:S02]  /*1a20*/  DADD R60, R60, R56 ;  /* 0x000000003c3c7229 */ /* 0x000fc40000000038 */
[----:B------:R-:W-:Y:S02]  /*1a30*/  DFMA R70, R34, UR22, R48 ;  /* 0x0000001622467c2b */ /* 0x000fe40008000030 */
[----:B------:R-:W-:Y:S02]  /*1a40*/  DADD R80, R80, R66 ;  /* 0x0000000050507229 */ /* 0x000fe40000000042 */
[----:B------:R-:W-:Y:S01]  /*1a50*/  DFMA R56, R34, UR18, -R44 ;  /* 0x0000001222387c2b */ /* 0x000fe2000800082c */
[----:B------:R-:W-:Y:S01]  /*1a60*/  IMAD R67, R90, UR32, R3 ;  /* 0x000000205a437c24 */ /* 0x000fe2000f8e0203 */
[----:B------:R-:W-:Y:S02]  /*1a70*/  DFMA R50, R32, UR18, R50 ;  /* 0x0000001220327c2b */ /* 0x000fe40008000032 */
[C---:B------:R-:W-:Y:S02]  /*1a80*/  DMUL R44, R34.reuse, UR12 ;  /* 0x0000000c222c7c28 */ /* 0x040fe40008000000 */
[----:B------:R-:W-:Y:S01]  /*1a90*/  DFMA R48, R34, UR22, -R48 ;  /* 0x0000001622307c2b */ /* 0x000fe20008000830 */
[----:B------:R-:W-:Y:S01]  /*1aa0*/  IADD3 R66, P0, PT, R67, UR6, RZ ;  /* 0x0000000643427c10 */ /* 0x000fe2000ff1e0ff */
[----:B------:R-:W-:-:S02]  /*1ab0*/  DADD R26, R26, R72 ;  /* 0x000000001a1a7229 */ /* 0x000fc40000000048 */
[----:B------:R-:W-:Y:S01]  /*1ac0*/  DADD R22, R22, R50 ;  /* 0x0000000016167229 */ /* 0x000fe20000000032 */
[----:B------:R-:W-:Y:S01]  /*1ad0*/  LEA.HI.X.SX32 R67, R67, UR7, 0x1, P0 ;  /* 0x0000000743437c11 */ /* 0x000fe200080f0eff */
[----:B------:R-:W-:Y:S02]  /*1ae0*/  DADD R18, R18, R56 ;  /* 0x0000000012127229 */ /* 0x000fe40000000038 */
[----:B------:R-:W-:Y:S02]  /*1af0*/  DFMA R50, R32, UR4, R44 ;  /* 0x0000000420327c2b */ /* 0x000fe4000800002c */
[----:B------:R-:W-:Y:S02]  /*1b00*/  DADD R38, R38, R48 ;  /* 0x0000000026267229 */ /* 0x000fe40000000030 */
[----:B------:R-:W-:Y:S02]  /*1b10*/  DMUL R48, R32, UR12 ;  /* 0x0000000c20307c28 */ /* 0x000fe40008000000 */
[----:B-----5:R-:W-:Y:S01]  /*1b20*/  DADD R56, R8, UR26 ;  /* 0x0000001a08387e29 */ /* 0x020fe20008000000 */
[----:B------:R-:W-:Y:S01]  /*1b30*/  LEA R8, P0, R66, UR34, 0x4 ;  /* 0x0000002242087c11 */ /* 0x000fe2000f8020ff */
[----:B------:R-:W-:-:S03]  /*1b40*/  DADD R26, R26, R50 ;  /* 0x000000001a1a7229 */ /* 0x000fc60000000032 */
[----:B------:R-:W-:Y:S01]  /*1b50*/  LEA.HI.X R9, R66, UR35, R67, 0x4, P0 ;  /* 0x0000002342097c11 */ /* 0x000fe200080f2443 */
[----:B------:R-:W-:Y:S02]  /*1b60*/  DFMA R50, R34, UR4, R48 ;  /* 0x0000000422327c2b */ /* 0x000fe40008000030 */
[C---:B------:R-:W-:Y:S02]  /*1b70*/  DFMA R36, R32.reuse, UR22, R36 ;  /* 0x0000001620247c2b */ /* 0x040fe40008000024 */
[C---:B------:R-:W-:Y:S02]  /*1b80*/  DFMA R44, R32.reuse, UR4, -R44 ;  /* 0x00000004202c7c2b */ /* 0x040fe4000800082c */
[-C--:B------:R-:W-:Y:S02]  /*1b90*/  DFMA R86, R32, R56.reuse, R86 ;  /* 0x000000382056722b */ /* 0x080fe40000000056 */
[C---:B------:R-:W-:Y:S02]  /*1ba0*/  DFMA R48, R34.reuse, UR4, -R48 ;  /* 0x0000000422307c2b */ /* 0x040fe40008000830 */
[----:B------:R-:W-:Y:S01]  /*1bb0*/  DFMA R42, R34, R56, R42 ;  /* 0x00000038222a722b */ /* 0x000fe2000000002a */
[----:B------:R0:W2:Y:S01]  /*1bc0*/  LDG.E.128 R32, desc[UR28][R8.64] ;  /* 0x0000001c08207981 */ /* 0x0000a2000c1e1d00 */
[----:B------:R-:W-:-:S02]  /*1bd0*/  DADD R76, R76, R70 ;  /* 0x000000004c4c7229 */ /* 0x000fc40000000046 */
[----:B------:R-:W-:Y:S02]  /*1be0*/  DMUL R70, R4, UR20 ;  /* 0x0000001404467c28 */ /* 0x000fe40008000000 */
[----:B------:R-:W-:Y:S02]  /*1bf0*/  DADD R24, R24, R48 ;  /* 0x0000000018187229 */ /* 0x000fe40000000030 */
[----:B------:R-:W-:Y:S02]  /*1c00*/  DADD R48, RZ, R44 ;  /* 0x00000000ff307229 */ /* 0x000fe4000000002c */
[----:B------:R-:W-:Y:S02]  /*1c10*/  DMUL R84, R4, UR24 ;  /* 0x0000001804547c28 */ /* 0x000fe40008000000 */
[C---:B------:R-:W-:Y:S02]  /*1c20*/  DFMA R44, R6.reuse, UR18, R70 ;  /* 0x00000012062c7c2b */ /* 0x040fe40008000046 */
[----:B------:R-:W-:-:S02]  /*1c30*/  DMUL R74, R6, UR20 ;  /* 0x00000014064a7c28 */ /* 0x000fc40008000000 */
[----:B------:R-:W-:Y:S02]  /*1c40*/  DADD R62, R62, R36 ;  /* 0x000000003e3e7229 */ /* 0x000fe40000000024 */
[----:B0-----:R-:W-:Y:S02]  /*1c50*/  DFMA R8, R6, UR22, R84 ;  /* 0x0000001606087c2b */ /* 0x001fe40008000054 */
[----:B------:R-:W-:Y:S02]  /*1c60*/  DADD R64, R64, R44 ;  /* 0x0000000040407229 */ /* 0x000fe4000000002c */
[C---:B------:R-:W-:Y:S02]  /*1c70*/  DMUL R36, R4.reuse, UR16 ;  /* 0x0000001004247c28 */ /* 0x040fe40008000000 */
[----:B------:R-:W-:Y:S02]  /*1c80*/  DFMA R44, R4, UR18, -R74 ;  /* 0x00000012042c7c2b */ /* 0x000fe4000800084a */
[----:B------:R-:W-:-:S02]  /*1c90*/  DMUL R72, R6, UR24 ;  /* 0x0000001806487c28 */ /* 0x000fc40008000000 */
[----:B------:R-:W-:Y:S02]  /*1ca0*/  DADD R88, R88, R8 ;  /* 0x0000000058587229 */ /* 0x000fe40000000008 */
[----:B------:R-:W-:Y:S02]  /*1cb0*/  DFMA R56, R6, UR14, R36 ;  /* 0x0000000e06387c2b */ /* 0x000fe40008000024 */
[----:B------:R-:W-:Y:S02]  /*1cc0*/  DADD R50, RZ, R50 ;  /* 0x00000000ff327229 */ /* 0x000fe40000000032 */
[----:B------:R-:W-:Y:S02]  /*1cd0*/  DADD R82, R82, R44 ;  /* 0x0000000052527229 */ /* 0x000fe4000000002c */
[----:B------:R-:W-:Y:S02]  /*1ce0*/  DFMA R8, R4, UR22, -R72 ;  /* 0x0000001604087c2b */ /* 0x000fe40008000848 */
[----:B------:R-:W-:-:S02]  /*1cf0*/  DMUL R66, R6, UR16 ;  /* 0x0000001006427c28 */ /* 0x000fc40008000000 */
[----:B------:R-:W-:Y:S02]  /*1d00*/  DMUL R44, R6, UR12 ;  /* 0x0000000c062c7c28 */ /* 0x000fe40008000000 */
[----:B------:R-:W-:Y:S02]  /*1d10*/  DFMA R72, R4, UR22, R72 ;  /* 0x0000001604487c2b */ /* 0x000fe40008000048 */
[----:B------:R-:W-:Y:S01]  /*1d20*/  DADD R78, R78, UR26 ;  /* 0x0000001a4e4e7e29 */ /* 0x000fe20008000000 */
[----:B------:R-:W-:Y:S01]  /*1d30*/  IADD3 R40, PT, PT, R40, UR31, RZ ;  /* 0x0000001f28287c10 */ /* 0x000fe2000fffe0ff */
[----:B------:R-:W-:Y:S02]  /*1d40*/  DADD R50, R50, R56 ;  /* 0x0000000032327229 */ /* 0x000fe40000000038 */
[----:B------:R-:W-:Y:S02]  /*1d50*/  DADD R92, R92, R8 ;  /* 0x000000005c5c7229 */ /* 0x000fe40000000008 */
[----:B------:R-:W-:-:S02]  /*1d60*/  DFMA R56, R4, UR14, -R66 ;  /* 0x0000000e04387c2b */ /* 0x000fc40008000842 */
[----:B------:R-:W-:Y:S02]  /*1d70*/  DFMA R8, R4, UR4, R44 ;  /* 0x0000000404087c2b */ /* 0x000fe4000800002c */
[----:B------:R-:W-:Y:S02]  /*1d80*/  DADD R86, R86, R72 ;  /* 0x0000000056567229 */ /* 0x000fe40000000048 */
[C---:B------:R-:W-:Y:S01]  /*1d90*/  DFMA R66, R4.reuse, UR14, R66 ;  /* 0x0000000e04427c2b */ /* 0x040fe20008000042 */
[----:B------:R-:W-:Y:S01]  /*1da0*/  IMAD R73, R40, UR30, R3 ;  /* 0x0000001e28497c24 */ /* 0x000fe2000f8e0203 */
[C---:B------:R-:W-:Y:S02]  /*1db0*/  DFMA R74, R4.reuse, UR18, R74 ;  /* 0x00000012044a7c2b */ /* 0x040fe4000800004a */
[C---:B------:R-:W-:Y:S02]  /*1dc0*/  DFMA R44, R4.reuse, UR4, -R44 ;  /* 0x00000004042c7c2b */ /* 0x040fe4000800082c */
[----:B------:R-:W-:-:S02]  /*1dd0*/  DFMA R80, R4, R78, R80 ;  /* 0x0000004e0450722b */ /* 0x000fc40000000050 */
[----:B------:R-:W-:Y:S02]  /*1de0*/  DMUL R94, R4, UR12 ;  /* 0x0000000c045e7c28 */ /* 0x000fe40008000000 */
[----:B------:R-:W-:Y:S01]  /*1df0*/  DFMA R4, R6, UR14, -R36 ;  /* 0x0000000e06047c2b */ /* 0x000fe20008000824 */
[----:B------:R-:W-:-:S04]  /*1e00*/  IMAD.WIDE R72, R73, 0x8, R12 ;  /* 0x0000000849487825 */ /* 0x000fc800078e020c */
[----:B------:R-:W-:Y:S02]  /*1e10*/  VIADD R90, R90, UR11 ;  /* 0x0000000b5a5a7c36 */ /* 0x000fe40008000000 */
[----:B------:R-:W3:Y:S01]  /*1e20*/  LDG.E.64.CONSTANT R72, desc[UR28][R72.64] ;  /* 0x0000001c48487981 */ /* 0x000ee2000c1e9b00 */
[----:B------:R-:W-:Y:S01]  /*1e30*/  DADD R18, R18, R4 ;  /* 0x0000000012127229 */ /* 0x000fe20000000004 */
[----:B------:R-:W-:Y:S01]  /*1e40*/  IMAD R4, R90, UR32, R3 ;  /* 0x000000205a047c24 */ /* 0x000fe2000f8e0203 */
[----:B------:R-:W-:-:S04]  /*1e50*/  DADD R56, R48, R56 ;  /* 0x0000000030387229 */ /* 0x000fc80000000038 */
[C---:B------:R-:W-:Y:S01]  /*1e60*/  IADD3 R5, P0, PT, R4.reuse, UR6, RZ ;  /* 0x0000000604057c10 */ /* 0x040fe2000ff1e0ff */
[C---:B------:R-:W-:Y:S02]  /*1e70*/  DFMA R84, R6.reuse, UR22, -R84 ;  /* 0x0000001606547c2b */ /* 0x040fe40008000854 */
[C---:B------:R-:W-:Y:S02]  /*1e80*/  DFMA R70, R6.reuse, UR18, -R70 ;  /* 0x0000001206467c2b */ /* 0x040fe40008000846 */
[C-C-:B------:R-:W-:Y:S02]  /*1e90*/  DFMA R48, R6.reuse, UR4, -R94.reuse ;  /* 0x0000000406307c2b */ /* 0x140fe4000800085e */
[C---:B------:R-:W-:Y:S02]  /*1ea0*/  DFMA R36, R6.reuse, UR4, R94 ;  /* 0x0000000406247c2b */ /* 0x040fe4000800005e */
[----:B------:R-:W-:Y:S01]  /*1eb0*/  DFMA R76, R6, R78, R76 ;  /* 0x0000004e064c722b */ /* 0x000fe2000000004c */
[----:B------:R-:W-:-:S02]  /*1ec0*/  LEA.HI.X.SX32 R6, R4, UR7, 0x1, P0 ;  /* 0x0000000704067c11 */ /* 0x000fc400080f0eff */
[----:B------:R-:W-:-:S04]  /*1ed0*/  LEA R4, P0, R5, UR34, 0x4 ;  /* 0x0000002205047c11 */ /* 0x000fc8000f8020ff */
[----:B------:R-:W-:-:S06]  /*1ee0*/  LEA.HI.X R5, R5, UR35, R6, 0x4, P0 ;  /* 0x0000002305057c11 */ /* 0x000fcc00080f2406 */
[----:B------:R-:W4:Y:S01]  /*1ef0*/  LDG.E.128 R4, desc[UR28][R4.64] ;  /* 0x0000001c04047981 */ /* 0x000f22000c1e1d00 */
        /* <DEDUP_REMOVED lines=8> */
[----:B------:R-:W-:Y:S02]  /*1f80*/  DADD R42, R42, R84 ;  /* 0x000000002a2a7229 */ /* 0x000fe40000000054 */
[----:B------:R-:W-:Y:S02]  /*1f90*/  DADD R44, RZ, R44 ;  /* 0x00000000ff2c7229 */ /* 0x000fe4000000002c */
[----:B------:R-:W-:-:S02]  /*1fa0*/  DADD R38, R38, R70 ;  /* 0x0000000026267229 */ /* 0x000fc40000000046 */
[----:B------:R-:W-:Y:S01]  /*1fb0*/  DADD R46, RZ, R46 ;  /* 0x00000000ff2e7229 */ /* 0x000fe2000000002e */
[----:B------:R-:W-:Y:S01]  /*1fc0*/  IADD3 R90, PT, PT, R90, UR11, RZ ;  /* 0x0000000b5a5a7c10 */ /* 0x000fe2000fffe0ff */
[----:B--2---:R-:W-:-:S08]  /*1fd0*/  DMUL R62, R32, UR24 ;  /* 0x00000018203e7c28 */ /* 0x004fd00008000000 */
[C-C-:B------:R-:W-:Y:S02]  /*1fe0*/  DFMA R60, R34.reuse, UR22, R62.reuse ;  /* 0x00000016223c7c2b */ /* 0x140fe4000800003e */
[----:B------:R-:W-:-:S06]  /*1ff0*/  DFMA R62, R34, UR22, -R62 ;  /* 0x00000016223e7c2b */ /* 0x000fcc000800083e */
[----:B------:R-:W-:Y:S02]  /*2000*/  DADD R64, R64, R60 ;  /* 0x0000000040407229 */ /* 0x000fe4000000003c */
[----:B------:R-:W-:Y:S02]  /*2010*/  DMUL R60, R34, UR24 ;  /* 0x00000018223c7c28 */ /* 0x000fe40008000000 */
[----:B------:R-:W-:Y:S02]  /*2020*/  DADD R76, R76, R62 ;  /* 0x000000004c4c7229 */ /* 0x000fe4000000003e */
[----:B------:R-:W-:-:S04]  /*2030*/  DMUL R48, R32, UR20 ;  /* 0x0000001420307c28 */ /* 0x000fc80008000000 */
[C---:B------:R-:W-:Y:S02]  /*2040*/  DFMA R62, R32.reuse, UR22, -R60 ;  /* 0x00000016203e7c2b */ /* 0x040fe4000800083c */
[----:B------:R-:W-:-:S06]  /*2050*/  DMUL R84, R32, UR16 ;  /* 0x0000001020547c28 */ /* 0x000fcc0008000000 */
[----:B------:R-:W-:Y:S02]  /*2060*/  DADD R82, R82, R62 ;  /* 0x0000000052527229 */ /* 0x000fe4000000003e */
[----:B------:R-:W-:Y:S02]  /*2070*/  DFMA R62, R32, UR22, R60 ;  /* 0x00000016203e7c2b */ /* 0x000fe4000800003c */
[C-C-:B------:R-:W-:Y:S02]  /*2080*/  DFMA R60, R34.reuse, UR18, R48.reuse ;  /* 0x00000012223c7c2b */ /* 0x140fe40008000030 */
[----:B------:R-:W-:-:S04]  /*2090*/  DFMA R48, R34, UR18, -R48 ;  /* 0x0000001222307c2b */ /* 0x000fc80008000830 */
[----:B------:R-:W-:Y:S02]  /*20a0*/  DADD R80, R80, R62 ;  /* 0x0000000050507229 */ /* 0x000fe4000000003e */
[----:B------:R-:W-:Y:S02]  /*20b0*/  DADD R62, RZ, R36 ;  /* 0x00000000ff3e7229 */ /* 0x000fe40000000024 */
[----:B------:R-:W-:Y:S02]  /*20c0*/  DADD R42, R42, R48 ;  /* 0x000000002a2a7229 */ /* 0x000fe40000000030 */
[C---:B------:R-:W-:Y:S02]  /*20d0*/  DFMA R48, R34.reuse, UR14, R84 ;  /* 0x0000000e22307c2b */ /* 0x040fe40008000054 */
[C---:B------:R-:W-:Y:S02]  /*20e0*/  DMUL R36, R34.reuse, UR16 ;  /* 0x0000001022247c28 */ /* 0x040fe40008000000 */
[----:B------:R-:W-:-:S04]  /*20f0*/  DMUL R78, R34, UR20 ;  /* 0x00000014224e7c28 */ /* 0x000fc80008000000 */
[----:B------:R-:W-:Y:S02]  /*2100*/  DADD R62, R62, R48 ;  /* 0x000000003e3e7229 */ /* 0x000fe40000000030 */
[----:B------:R-:W-:-:S08]  /*2110*/  DFMA R48, R32, UR14, -R36 ;  /* 0x0000000e20307c2b */ /* 0x000fd00008000824 */
[----:B------:R-:W-:Y:S02]  /*2120*/  DADD R44, R44, R48 ;  /* 0x000000002c2c7229 */ /* 0x000fe40000000030 */
[----:B------:R-:W-:Y:S02]  /*2130*/  DFMA R48, R32, UR18, -R78 ;  /* 0x0000001220307c2b */ /* 0x000fe4000800084e */
[----:B---3--:R-:W-:-:S06]  /*2140*/  DADD R72, R72, UR26 ;  /* 0x0000001a48487e29 */ /* 0x008fcc0008000000 */
[----:B------:R-:W-:Y:S02]  /*2150*/  DADD R56, R56, R48 ;  /* 0x0000000038387229 */ /* 0x000fe40000000030 */
[----:B------:R-:W-:Y:S02]  /*2160*/  DMUL R48, R34, UR12 ;  /* 0x0000000c22307c28 */ /* 0x000fe40008000000 */
[----:B------:R-:W-:Y:S02]  /*2170*/  DADD R50, R50, R60 ;  /* 0x0000000032327229 */ /* 0x000fe4000000003c */
[C---:B------:R-:W-:Y:S02]  /*2180*/  DFMA R36, R32.reuse, UR14, R36 ;  /* 0x0000000e20247c2b */ /* 0x040fe40008000024 */
[C---:B------:R-:W-:Y:S02]  /*2190*/  DFMA R78, R32.reuse, UR18, R78 ;  /* 0x00000012204e7c2b */ /* 0x040fe4000800004e */
[----:B------:R-:W-:-:S02]  /*21a0*/  DFMA R60, R32, UR4, R48 ;  /* 0x00000004203c7c2b */ /* 0x000fc40008000030 */
[C---:B------:R-:W-:Y:S02]  /*21b0*/  DFMA R48, R32.reuse, UR4, -R48 ;  /* 0x0000000420307c2b */ /* 0x040fe40008000830 */
[CC--:B------:R-:W-:Y:S02]  /*21c0*/  DFMA R92, R32.reuse, R72.reuse, R92 ;  /* 0x00000048205c722b */ /* 0x0c0fe4000000005c */
[----:B------:R-:W-:Y:S02]  /*21d0*/  DMUL R32, R32, UR12 ;  /* 0x0000000c20207c28 */ /* 0x000fe40008000000 */
[C---:B------:R-:W-:Y:S02]  /*21e0*/  DFMA R84, R34.reuse, UR14, -R84 ;  /* 0x0000000e22547c2b */ /* 0x040fe40008000854 */
[----:B------:R-:W-:-:S04]  /*21f0*/  DFMA R72, R34, R72, R88 ;  /* 0x000000482248722b */ /* 0x000fc80000000058 */
[C-C-:B------:R-:W-:Y:S02]  /*2200*/  DFMA R70, R34.reuse, UR4, -R32.reuse ;  /* 0x0000000422467c2b */ /* 0x140fe40008000820 */
[----:B------:R-:W-:Y:S02]  /*2210*/  DFMA R32, R34, UR4, R32 ;  /* 0x0000000422207c2b */ /* 0x000fe40008000020 */
[----:B------:R-:W-:Y:S02]  /*2220*/  DADD R34, R86, R78 ;  /* 0x0000000056227229 */ /* 0x000fe4000000004e */
[----:B----4-:R-:W-:Y:S02]  /*2230*/  DMUL R78, R6, UR16 ;  /* 0x00000010064e7c28 */ /* 0x010fe40008000000 */
[----:B------:R-:W-:Y:S02]  /*2240*/  DADD R36, R74, R36 ;  /* 0x000000004a247229 */ /* 0x000fe40000000024 */
[----:B------:R-:W-:-:S02]  /*2250*/  DADD R22, R22, R60 ;  /* 0x0000000016167229 */ /* 0x000fc4000000003c */
[----:B------:R-:W-:Y:S02]  /*2260*/  DADD R18, R18, R70 ;  /* 0x0000000012127229 */ /* 0x000fe40000000046 */
[----:B------:R-:W-:Y:S02]  /*2270*/  DMUL R74, R6, UR12 ;  /* 0x0000000c064a7c28 */ /* 0x000fe40008000000 */
[C-C-:B------:R-:W-:Y:S02]  /*2280*/  DFMA R70, R4.reuse, UR14, R78.reuse ;  /* 0x0000000e04467c2b */ /* 0x140fe4000800004e */
[C---:B------:R-:W-:Y:S02]  /*2290*/  DFMA R60, R4.reuse, UR14, -R78 ;  /* 0x0000000e043c7c2b */ /* 0x040fe4000800084e */
[----:B------:R-:W-:Y:S02]  /*22a0*/  DADD R78, RZ, R48 ;  /* 0x00000000ff4e7229 */ /* 0x000fe40000000030 */
[----:B------:R-:W-:-:S02]  /*22b0*/  DFMA R48, R4, UR4, -R74 ;  /* 0x0000000404307c2b */ /* 0x000fc4000800084a */
[----:B------:R-:W-:-:S04]  /*22c0*/  DFMA R74, R4, UR4, R74 ;  /* 0x00000004044a7c2b */ /* 0x000fc8000800004a */
[----:B------:R-:W-:Y:S02]  /*22d0*/  DADD R60, R78, R60 ;  /* 0x000000004e3c7229 */ /* 0x000fe4000000003c */
[----:B------:R-:W-:Y:S02]  /*22e0*/  DMUL R78, R4, UR16 ;  /* 0x00000010044e7c28 */ /* 0x000fe40008000000 */
[----:B------:R-:W-:Y:S02]  /*22f0*/  DADD R36, R36, R74 ;  /* 0x0000000024247229 */ /* 0x000fe4000000004a */
[----:B------:R-:W-:Y:S02]  /*2300*/  DADD R32, RZ, R32 ;  /* 0x00000000ff207229 */ /* 0x000fe40000000020 */
[----:B-----5:R-:W-:Y:S02]  /*2310*/  DADD R66, R66, UR26 ;  /* 0x0000001a42427e29 */ /* 0x020fe40008000000 */
[----:B------:R-:W-:-:S02]  /*2320*/  DFMA R74, R6, UR14, R78 ;  /* 0x0000000e064a7c2b */ /* 0x000fc4000800004e */
[----:B------:R-:W-:-:S04]  /*2330*/  DMUL R88, R4, UR20 ;  /* 0x0000001404587c28 */ /* 0x000fc80008000000 */
[-C--:B------:R-:W-:Y:S02]  /*2340*/  DFMA R82, R4, R66.reuse, R82 ;  /* 0x000000420452722b */ /* 0x080fe40000000052 */
[----:B------:R-:W-:Y:S02]  /*2350*/  DADD R74, R32, R74 ;  /* 0x00000000204a7229 */ /* 0x000fe4000000004a */
[C---:B------:R-:W-:Y:S02]  /*2360*/  DFMA R64, R6.reuse, R66, R64 ;  /* 0x000000420640722b */ /* 0x040fe40000000040 */
[C---:B------:R-:W-:Y:S02]  /*2370*/  DFMA R32, R6.reuse, UR18, R88 ;  /* 0x0000001206207c2b */ /* 0x040fe40008000058 */
[----:B------:R-:W-:Y:S02]  /*2380*/  DMUL R66, R6, UR24 ;  /* 0x0000001806427c28 */ /* 0x000fe40008000000 */
[----:B------:R-:W-:-:S02]  /*2390*/  DADD R48, R46, R48 ;  /* 0x000000002e307229 */ /* 0x000fc40000000030 */
[----:B------:R-:W-:Y:S02]  /*23a0*/  DADD R46, R34, R70 ;  /* 0x00000000222e7229 */ /* 0x000fe40000000046 */
[----:B------:R-:W-:Y:S02]  /*23b0*/  DADD R62, R62, R32 ;  /* 0x000000003e3e7229 */ /* 0x000fe40000000020 */
[----:B------:R-:W-:Y:S02]  /*23c0*/  DADD R38, R38, R84 ;  /* 0x0000000026267229 */ /* 0x000fe40000000054 */
[----:B------:R-:W-:Y:S02]  /*23d0*/  DMUL R70, R6, UR20 ;  /* 0x0000001406467c28 */ /* 0x000fe40008000000 */
[C---:B------:R-:W-:Y:S02]  /*23e0*/  DFMA R32, R4.reuse, UR22, -R66 ;  /* 0x0000001604207c2b */ /* 0x040fe40008000842 */
[----:B------:R-:W-:-:S02]  /*23f0*/  DMUL R84, R4, UR24 ;  /* 0x0000001804547c28 */ /* 0x000fc40008000000 */
[C---:B------:R-:W-:Y:S02]  /*2400*/  DFMA R66, R4.reuse, UR22, R66 ;  /* 0x0000001604427c2b */ /* 0x040fe40008000042 */
[----:B------:R-:W-:Y:S02]  /*2410*/  DFMA R34, R4, UR18, -R70 ;  /* 0x0000001204227c2b */ /* 0x000fe40008000846 */
[----:B------:R-:W-:Y:S02]  /*2420*/  DADD R56, R56, R32 ;  /* 0x0000000038387229 */ /* 0x000fe40000000020 */
[----:B------:R-:W-:Y:S02]  /*2430*/  DFMA R32, R6, UR22, R84 ;  /* 0x0000001606207c2b */ /* 0x000fe40008000054 */
[C---:B------:R-:W-:Y:S02]  /*2440*/  DFMA R70, R4.reuse, UR18, R70 ;  /* 0x0000001204467c2b */ /* 0x040fe40008000046 */
[----:B------:R-:W-:-:S02]  /*2450*/  DMUL R4, R4, UR12 ;  /* 0x0000000c04047c28 */ /* 0x000fc40008000000 */
[----:B------:R-:W-:Y:S02]  /*2460*/  DFMA R78, R6, UR14, -R78 ;  /* 0x0000000e064e7c2b */ /* 0x000fe4000800084e */
[----:B------:R-:W-:Y:S02]  /*2470*/  DADD R50, R50, R32 ;  /* 0x0000000032327229 */ /* 0x000fe40000000020 */
[C---:B------:R-:W-:Y:S02]  /*2480*/  DFMA R88, R6.reuse, UR18, -R88 ;  /* 0x0000001206587c2b */ /* 0x040fe40008000858 */
[C---:B------:R-:W-:Y:S02]  /*2490*/  DFMA R84, R6.reuse, UR22, -R84 ;  /* 0x0000001606547c2b */ /* 0x040fe40008000854 */
[C-C-:B------:R-:W-:Y:S02]  /*24a0*/  DFMA R32, R6.reuse, UR4, -R4.reuse ;  /* 0x0000000406207c2b */ /* 0x140fe40008000804 */
[----:B------:R-:W-:Y:S01]  /*24b0*/  DFMA R94, R6, UR4, R4 ;  /* 0x00000004065e7c2b */ /* 0x000fe20008000004 */
[----:B------:R-:W0:Y:S01]  /*24c0*/  LDC.64 R6, c[0x0][0x3b0] ;  /* 0x0000ec00ff067b82 */ /* 0x000e220000000a00 */
[----:B------:R-:W-:-:S04]  /*24d0*/  IMAD R5, R90, UR32, R3 ;  /* 0x000000205a057c24 */ /* 0x000fc8000f8e0203 */
[----:B------:R-:W-:Y:S01]  /*24e0*/  DADD R38, R38, R32 ;  /* 0x0000000026267229 */ /* 0x000fe20000000020 */
[----:B------:R-:W-:Y:S01]  /*24f0*/  VIADD R4, R41, UR8 ;  /* 0x0000000829047c36 */ /* 0x000fe20008000000 */
[C---:B------:R-:W-:Y:S01]  /*2500*/  IADD3 R33, P0, PT, R5.reuse, UR6, RZ ;  /* 0x0000000605217c10 */ /* 0x040fe2000ff1e0ff */
[----:B------:R-:W-:Y:S02]  /*2510*/  DADD R44, R44, R34 ;  /* 0x000000002c2c7229 */ /* 0x000fe40000000022 */
[----:B------:R-:W-:Y:S01]  /*2520*/  IMAD R87, R4, UR32, R3 ;  /* 0x0000002004577c24 */ /* 0x000fe2000f8e0203 */
[----:B------:R-:W-:Y:S02]  /*2530*/  LEA.HI.X.SX32 R34, R5, UR7, 0x1, P0 ;  /* 0x0000000705227c11 */ /* 0x000fe400080f0eff */
[----:B------:R-:W-:-:S04]  /*2540*/  LEA R32, P0, R33, UR34, 0x4 ;  /* 0x0000002221207c11 */ /* 0x000fc8000f8020ff */
[----:B------:R-:W-:Y:S01]  /*2550*/  LEA.HI.X R33, R33, UR35, R34, 0x4, P0 ;  /* 0x0000002321217c11 */ /* 0x000fe200080f2422 */
[----:B0-----:R-:W-:-:S05]  /*2560*/  IMAD.WIDE R86, R87, 0x10, R6 ;  /* 0x0000001057567825 */ /* 0x001fca00078e0206 */
[----:B------:R0:W-:Y:S04]  /*2570*/  STG.E.128 desc[UR28][R86.64], R36 ;  /* 0x0000002456007986 */ /* 0x0001e8000c101d1c */
[----:B------:R-:W2:Y:S01]  /*2580*/  LDG.E.128 R32, desc[UR28][R32.64] ;  /* 0x0000001c20207981 */ /* 0x000ea2000c1e1d00 */
[----:B------:R-:W-:-:S08]  /*2590*/  DADD R68, RZ, R68 ;  /* 0x00000000ff447229 */ /* 0x000fd00000000044 */
[----:B------:R-:W-:Y:S01]  /*25a0*/  DADD R94, R68, R94 ;  /* 0x00000000445e7229 */ /* 0x000fe2000000005e */
[----:B------:R-:W-:Y:S01]  /*25b0*/  VIADD R90, R90, UR11 ;  /* 0x0000000b5a5a7c36 */ /* 0x000fe20008000000 */
[----:B0-----:R-:W-:-:S03]  /*25c0*/  DADD R38, R42, R78 ;  /* 0x000000002a267229 */ /* 0x001fc6000000004e */
[----:B------:R-:W-:-:S05]  /*25d0*/  IMAD R5, R90, UR32, R3 ;  /* 0x000000205a057c24 */ /* 0x000fca000f8e0203 */
[----:B------:R-:W-:-:S04]  /*25e0*/  IADD3 R41, P0, PT, R5, UR6, RZ ;  /* 0x0000000605297c10 */ /* 0x000fc8000ff1e0ff */
[----:B------:R-:W-:Y:S01]  /*25f0*/  LEA.HI.X.SX32 R96, R5, UR7, 0x1, P0 ;  /* 0x0000000705607c11 */ /* 0x000fe200080f0eff */
[----:B--2---:R-:W-:-:S08]  /*2600*/  DMUL R68, R34, UR12 ;  /* 0x0000000c22447c28 */ /* 0x004fd00008000000 */
[C---:B------:R-:W-:Y:S02]  /*2610*/  DFMA R36, R32.reuse, UR4, R68 ;  /* 0x0000000420247c2b */ /* 0x040fe40008000044 */
[----:B------:R-:W-:-:S06]  /*2620*/  DMUL R78, R32, UR12 ;  /* 0x0000000c204e7c28 */ /* 0x000fcc0008000000 */
[----:B------:R-:W-:Y:S01]  /*2630*/  DADD R36, R46, R36 ;  /* 0x000000002e247229 */ /* 0x000fe20000000024 */
[----:B------:R-:W-:Y:S01]  /*2640*/  VIADD R46, R4, UR11 ;  /* 0x0000000b042e7c36 */ /* 0x000fe20008000000 */
[----:B------:R-:W-:Y:S01]  /*2650*/  IADD3 R4, PT, PT, R40, UR31, RZ ;  /* 0x0000001f28047c10 */ /* 0x000fe2000fffe0ff */
[----:B------:R-:W-:-:S04]  /*2660*/  DFMA R42, R34, UR4, -R78 ;  /* 0x00000004222a7c2b */ /* 0x000fc8000800084e */
[----:B------:R-:W-:-:S04]  /*2670*/  IMAD R87, R4, UR30, R3 ;  /* 0x0000001e04577c24 */ /* 0x000fc8000f8e0203 */
[----:B------:R-:W-:Y:S01]  /*2680*/  IMAD.WIDE R86, R87, 0x8, R12 ;  /* 0x0000000857567825 */ /* 0x000fe200078e020c */
[----:B------:R-:W-:Y:S01]  /*2690*/  DADD R38, R38, R42 ;  /* 0x0000000026267229 */ /* 0x000fe2000000002a */
[C---:B------:R-:W-:Y:S02]  /*26a0*/  LEA R40, P0, R41.reuse, UR34, 0x4 ;  /* 0x0000002229287c11 */ /* 0x040fe4000f8020ff */
[----:B------:R-:W-:Y:S02]  /*26b0*/  IMAD R43, R46, UR32, R3 ;  /* 0x000000202e2b7c24 */ /* 0x000fe4000f8e0203 */
[----:B------:R-:W2:Y:S01]  /*26c0*/  LDG.E.64.CONSTANT R86, desc[UR28][R86.64] ;  /* 0x0000001c56567981 */ /* 0x000ea2000c1e9b00 */
[----:B------:R-:W-:Y:S01]  /*26d0*/  LEA.HI.X R41, R41, UR35, R96, 0x4, P0 ;  /* 0x0000002329297c11 */ /* 0x000fe200080f2460 */
[----:B------:R-:W-:-:S05]  /*26e0*/  IMAD.WIDE R42, R43, 0x10, R6 ;  /* 0x000000102b2a7825 */ /* 0x000fca00078e0206 */
[----:B------:R0:W-:Y:S04]  /*26f0*/  STG.E.128 desc[UR28][R42.64], R36 ;  /* 0x000000242a007986 */ /* 0x0001e8000c101d1c */
[----:B0-----:R-:W3:Y:S01]  /*2700*/  LDG.E.128 R40, desc[UR28][R40.64] ;  /* 0x0000001c28287981 */ /* 0x001ee2000c1e1d00 */
[----:B------:R-:W-:Y:S02]  /*2710*/  DMUL R38, R32, UR16 ;  /* 0x0000001020267c28 */ /* 0x000fe40008000000 */
[----:B------:R-:W-:-:S06]  /*2720*/  DADD R76, R76, R88 ;  /* 0x000000004c4c7229 */ /* 0x000fcc0000000058 */
[----:B------:R-:W-:Y:S02]  /*2730*/  DFMA R36, R34, UR14, -R38 ;  /* 0x0000000e22247c2b */ /* 0x000fe40008000826 */
[----:B------:R-:W-:-:S06]  /*2740*/  DADD R72, R72, R84 ;  /* 0x0000000048487229 */ /* 0x000fcc0000000054 */
[----:B------:R-:W-:Y:S02]  /*2750*/  DADD R36, R76, R36 ;  /* 0x000000004c247229 */ /* 0x000fe40000000024 */
[----:B------:R-:W-:Y:S02]  /*2760*/  DMUL R76, R34, UR16 ;  /* 0x00000010224c7c28 */ /* 0x000fe40008000000 */
[----:B------:R-:W-:Y:S02]  /*2770*/  DADD R84, R80, R70 ;  /* 0x0000000050547229 */ /* 0x000fe40000000046 */
[----:B------:R-:W-:Y:S02]  /*2780*/  DFMA R70, R34, UR14, R38 ;  /* 0x0000000e22467c2b */ /* 0x000fe40008000026 */
[C---:B------:R-:W-:Y:S02]  /*2790*/  DMUL R80, R32.reuse, UR20 ;  /* 0x0000001420507c28 */ /* 0x040fe40008000000 */
[----:B------:R-:W-:-:S02]  /*27a0*/  DFMA R38, R32, UR14, R76 ;  /* 0x0000000e20267c2b */ /* 0x000fc4000800004c */
[----:B------:R-:W-:-:S04]  /*27b0*/  DFMA R76, R32, UR14, -R76 ;  /* 0x0000000e204c7c2b */ /* 0x000fc8000800084c */
[----:B------:R-:W-:-:S04]  /*27c0*/  DFMA R88, R34, UR18, -R80 ;  /* 0x0000001222587c2b */ /* 0x000fc80008000850 */
[----:B------:R-:W-:Y:S02]  /*27d0*/  DADD R48, R48, R76 ;  /* 0x0000000030307229 */ /* 0x000fe4000000004c */
[----:B------:R-:W-:Y:S02]  /*27e0*/  DMUL R76, R34, UR20 ;  /* 0x00000014224c7c28 */ /* 0x000fe40008000000 */
[----:B------:R-:W-:Y:S02]  /*27f0*/  DADD R38, R84, R38 ;  /* 0x0000000054267229 */ /* 0x000fe40000000026 */
[----:B------:R-:W-:Y:S02]  /*2800*/  DMUL R84, R34, UR24 ;  /* 0x0000001822547c28 */ /* 0x000fe40008000000 */
[----:B------:R-:W-:Y:S02]  /*2810*/  DADD R88, R72, R88 ;  /* 0x0000000048587229 */ /* 0x000fe40000000058 */
[----:B------:R-:W-:-:S02]  /*2820*/  DADD R66, R92, R66 ;  /* 0x000000005c427229 */ /* 0x000fc40000000042 */
[----:B------:R-:W-:Y:S02]  /*2830*/  DFMA R72, R32, UR18, R76 ;  /* 0x0000001220487c2b */ /* 0x000fe4000800004c */
[----:B------:R-:W-:Y:S02]  /*2840*/  DADD R70, R94, R70 ;  /* 0x000000005e467229 */ /* 0x000fe40000000046 */
[C---:B------:R-:W-:Y:S02]  /*2850*/  DFMA R76, R32.reuse, UR18, -R76 ;  /* 0x00000012204c7c2b */ /* 0x040fe4000800084c */
[C-C-:B------:R-:W-:Y:S02]  /*2860*/  DFMA R94, R32.reuse, UR22, R84.reuse ;  /* 0x00000016205e7c2b */ /* 0x140fe40008000054 */
[C---:B------:R-:W-:Y:S02]  /*2870*/  DFMA R84, R32.reuse, UR22, -R84 ;  /* 0x0000001620547c2b */ /* 0x040fe40008000854 */
[----:B------:R-:W-:-:S02]  /*2880*/  DFMA R68, R32, UR4, -R68 ;  /* 0x0000000420447c2b */ /* 0x000fc40008000844 */
[----:B------:R-:W-:Y:S02]  /*2890*/  DMUL R96, R32, UR24 ;  /* 0x0000001820607c28 */ /* 0x000fe40008000000 */
[----:B------:R-:W-:Y:S02]  /*28a0*/  DADD R72, R66, R72 ;  /* 0x0000000042487229 */ /* 0x000fe40000000048 */
[----:B------:R-:W-:Y:S01]  /*28b0*/  DADD R60, R60, R76 ;  /* 0x000000003c3c7229 */ /* 0x000fe2000000004c */
[----:B------:R-:W-:Y:S01]  /*28c0*/  VIADD R4, R4, UR31 ;  /* 0x0000001f04047c36 */ /* 0x000fe20008000000 */
[----:B------:R-:W-:Y:S01]  /*28d0*/  IADD3 R90, PT, PT, R90, UR11, RZ ;  /* 0x0000000b5a5a7c10 */ /* 0x000fe2000fffe0ff */
[C---:B------:R-:W-:Y:S02]  /*28e0*/  DFMA R78, R34.reuse, UR4, R78 ;  /* 0x00000004224e7c2b */ /* 0x040fe4000800004e */
[----:B------:R-:W-:Y:S02]  /*28f0*/  DFMA R92, R34, UR22, -R96 ;  /* 0x00000016225c7c2b */ /* 0x000fe40008000860 */
[----:B------:R-:W-:Y:S01]  /*2900*/  IMAD R5, R90, UR32, R3 ;  /* 0x000000205a057c24 */ /* 0x000fe2000f8e0203 */
[----:B------:R-:W-:Y:S01]  /*2910*/  IADD3 R46, PT, PT, R46, UR11, RZ ;  /* 0x0000000b2e2e7c10 */ /* 0x000fe2000fffe0ff */
[----:B--2---:R-:W-:-:S08]  /*2920*/  DADD R86, R86, UR26 ;  /* 0x0000001a56567e29 */ /* 0x004fd00008000000 */
[-C--:B------:R-:W-:Y:S02]  /*2930*/  DFMA R56, R32, R86.reuse, R56 ;  /* 0x000000562038722b */ /* 0x080fe40000000038 */
[C---:B------:R-:W-:Y:S02]  /*2940*/  DFMA R32, R34.reuse, UR18, R80 ;  /* 0x0000001222207c2b */ /* 0x040fe40008000050 */
[----:B------:R-:W-:Y:S01]  /*2950*/  DFMA R50, R34, R86, R50 ;  /* 0x000000562232722b */ /* 0x000fe20000000032 */
[----:B------:R-:W-:-:S05]  /*2960*/  IMAD R87, R4, UR30, R3 ;  /* 0x0000001e04577c24 */ /* 0x000fca000f8e0203 */
[----:B------:R-:W-:Y:S02]  /*2970*/  DADD R74, R74, R32 ;  /* 0x000000004a4a7229 */ /* 0x000fe40000000020 */
[----:B---3--:R-:W-:Y:S02]  /*2980*/  DMUL R66, R42, UR12 ;  /* 0x0000000c2a427c28 */ /* 0x008fe40008000000 */
[----:B------:R-:W-:Y:S02]  /*2990*/  DMUL R76, R40, UR12 ;  /* 0x0000000c284c7c28 */ /* 0x000fe40008000000 */
[----:B------:R-:W-:-:S04]  /*29a0*/  DFMA R80, R34, UR22, R96 ;  /* 0x0000001622507c2b */ /* 0x000fc80008000060 */
[----:B------:R-:W-:Y:S01]  /*29b0*/  DFMA R32, R40, UR4, R66 ;  /* 0x0000000428207c2b */ /* 0x000fe20008000042 */
[----:B------:R-:W-:Y:S01]  /*29c0*/  IMAD.WIDE R86, R87, 0x8, R12 ;  /* 0x0000000857567825 */ /* 0x000fe200078e020c */
[----:B------:R-:W-:-:S05]  /*29d0*/  DFMA R34, R42, UR4, -R76 ;  /* 0x000000042a227c2b */ /* 0x000fca000800084c */
[----:B------:R-:W2:Y:S01]  /*29e0*/  LDG.E.64.CONSTANT R86, desc[UR28][R86.64] ;  /* 0x0000001c56567981 */ /* 0x000ea2000c1e9b00 */
[----:B------:R-:W-:Y:S01]  /*29f0*/  DADD R32, R38, R32 ;  /* 0x0000000026207229 */ /* 0x000fe20000000020 */
[C---:B------:R-:W-:Y:S01]  /*2a00*/  IADD3 R39, P0, PT, R5.reuse, UR6, RZ ;  /* 0x0000000605277c10 */ /* 0x040fe2000ff1e0ff */
[----:B------:R-:W-:Y:S01]  /*2a10*/  DADD R34, R36, R34 ;  /* 0x0000000024227229 */ /* 0x000fe20000000022 */
[----:B------:R-:W-:Y:S02]  /*2a20*/  IMAD R37, R46, UR32, R3 ;  /* 0x000000202e257c24 */ /* 0x000fe4000f8e0203 */
[----:B------:R-:W-:Y:S02]  /*2a30*/  LEA.HI.X.SX32 R96, R5, UR7, 0x1, P0 ;  /* 0x0000000705607c11 */ /* 0x000fe400080f0eff */
[----:B------:R-:W-:Y:S01]  /*2a40*/  LEA R38, P0, R39, UR34, 0x4 ;  /* 0x0000002227267c11 */ /* 0x000fe2000f8020ff */
[----:B------:R-:W-:-:S03]  /*2a50*/  IMAD.WIDE R36, R37, 0x10, R6 ;  /* 0x0000001025247825 */ /* 0x000fc600078e0206 */
[----:B------:R-:W-:Y:S02]  /*2a60*/  LEA.HI.X R39, R39, UR35, R96, 0x4, P0 ;  /* 0x0000002327277c11 */ /* 0x000fe400080f2460 */
[----:B------:R0:W-:Y:S04]  /*2a70*/  STG.E.128 desc[UR28][R36.64], R32 ;  /* 0x0000002024007986 */ /* 0x0001e8000c101d1c */
[----:B0-----:R-:W3:Y:S01]  /*2a80*/  LDG.E.128 R36, desc[UR28][R38.64] ;  /* 0x0000001c26247981 */ /* 0x001ee2000c1e1d00 */
[----:B------:R-:W-:Y:S02]  /*2a90*/  DMUL R32, R40, UR16 ;  /* 0x0000001028207c28 */ /* 0x000fe40008000000 */
[----:B------:R-:W-:Y:S02]  /*2aa0*/  DADD R78, R52, R78 ;  /* 0x00000000344e7229 */ /* 0x000fe4000000004e */
[----:B------:R-:W-:-:S02]  /*2ab0*/  DMUL R52, R42, UR16 ;  /* 0x000000102a347c28 */ /* 0x000fc40008000000 */
[----:B------:R-:W-:Y:S02]  /*2ac0*/  DADD R34, R44, R84 ;  /* 0x000000002c227229 */ /* 0x000fe40000000054 */
[----:B------:R-:W-:Y:S02]  /*2ad0*/  DADD R44, R64, R92 ;  /* 0x00000000402c7229 */ /* 0x000fe4000000005c */
[----:B------:R-:W-:Y:S02]  /*2ae0*/  DADD R62, R62, R80 ;  /* 0x000000003e3e7229 */ /* 0x000fe40000000050 */
[C-C-:B------:R-:W-:Y:S02]  /*2af0*/  DFMA R80, R42.reuse, UR14, -R32.reuse ;  /* 0x0000000e2a507c2b */ /* 0x140fe40008000820 */
[----:B------:R-:W-:Y:S02]  /*2b00*/  DFMA R64, R42, UR14, R32 ;  /* 0x0000000e2a407c2b */ /* 0x000fe40008000020 */
[----:B------:R-:W-:-:S02]  /*2b10*/  DADD R32, R30, R68 ;  /* 0x000000001e207229 */ /* 0x000fc40000000044 */
[C-C-:B------:R-:W-:Y:S02]  /*2b20*/  DFMA R68, R40.reuse, UR14, R52.reuse ;  /* 0x0000000e28447c2b */ /* 0x140fe40008000034 */
[----:B------:R-:W-:Y:S02]  /*2b30*/  DFMA R52, R40, UR14, -R52 ;  /* 0x0000000e28347c2b */ /* 0x000fe40008000834 */
[----:B------:R-:W-:Y:S02]  /*2b40*/  DADD R88, R88, R80 ;  /* 0x0000000058587229 */ /* 0x000fe40000000050 */
[----:B------:R-:W-:Y:S02]  /*2b50*/  DADD R30, R78, R64 ;  /* 0x000000004e1e7229 */ /* 0x000fe40000000040 */
[C---:B------:R-:W-:Y:S02]  /*2b60*/  DMUL R80, R42.reuse, UR20 ;  /* 0x000000142a507c28 */ /* 0x040fe40008000000 */
[----:B------:R-:W-:-:S02]  /*2b70*/  DMUL R64, R42, UR24 ;  /* 0x000000182a407c28 */ /* 0x000fc40008000000 */
[----:B------:R-:W-:Y:S02]  /*2b80*/  DADD R72, R72, R68 ;  /* 0x0000000048487229 */ /* 0x000fe40000000044 */
[----:B------:R-:W-:Y:S02]  /*2b90*/  DMUL R68, R40, UR20 ;  /* 0x0000001428447c28 */ /* 0x000fe40008000000 */
[----:B------:R-:W-:Y:S02]  /*2ba0*/  DADD R32, R32, R52 ;  /* 0x0000000020207229 */ /* 0x000fe40000000034 */
[----:B------:R-:W-:Y:S02]  /*2bb0*/  DFMA R78, R40, UR18, R80 ;  /* 0x00000012284e7c2b */ /* 0x000fe40008000050 */
[----:B------:R-:W-:Y:S02]  /*2bc0*/  DADD R82, R82, R94 ;  /* 0x0000000052527229 */ /* 0x000fe4000000005e */
[----:B------:R-:W-:-:S02]  /*2bd0*/  DFMA R80, R40, UR18, -R80 ;  /* 0x0000001228507c2b */ /* 0x000fc40008000850 */
[----:B------:R-:W-:Y:S02]  /*2be0*/  DFMA R66, R40, UR4, -R66 ;  /* 0x0000000428427c2b */ /* 0x000fe40008000842 */
[----:B------:R-:W-:-:S08]  /*2bf0*/  DFMA R94, R42, UR18, -R68 ;  /* 0x000000122a5e7c2b */ /* 0x000fd00008000844 */
[----:B------:R-:W-:Y:S01]  /*2c00*/  DADD R94, R44, R94 ;  /* 0x000000002c5e7229 */ /* 0x000fe2000000005e */
[----:B------:R-:W-:Y:S01]  /*2c10*/  IADD3 R90, PT, PT, R90, UR11, RZ ;  /* 0x0000000b5a5a7c10 */ /* 0x000fe2000fffe0ff */
[----:B------:R-:W-:-:S04]  /*2c20*/  VIADD R92, R46, UR11 ;  /* 0x0000000b2e5c7c36 */ /* 0x000fc80008000000 */
[----:B------:R-:W-:Y:S01]  /*2c30*/  IMAD R5, R90, UR32, R3 ;  /* 0x000000205a057c24 */ /* 0x000fe2000f8e0203 */
[----:B------:R-:W-:Y:S02]  /*2c40*/  DFMA R76, R42, UR4, R76 ;  /* 0x000000042a4c7c2b */ /* 0x000fe4000800004c */
[----:B--2---:R-:W-:-:S08]  /*2c50*/  DADD R86, R86, UR26 ;  /* 0x0000001a56567e29 */ /* 0x004fd00008000000 */
[-C--:B------:R-:W-:Y:S02]  /*2c60*/  DFMA R52, R42, R86.reuse, R62 ;  /* 0x000000562a34722b */ /* 0x080fe4000000003e */
[C---:B------:R-:W-:Y:S02]  /*2c70*/  DFMA R34, R40.reuse, R86, R34 ;  /* 0x000000562822722b */ /* 0x040fe40000000022 */
[C-C-:B------:R-:W-:Y:S02]  /*2c80*/  DFMA R62, R40.reuse, UR22, R64.reuse ;  /* 0x00000016283e7c2b */ /* 0x140fe40008000040 */
[C---:B------:R-:W-:Y:S02]  /*2c90*/  DFMA R64, R40.reuse, UR22, -R64 ;  /* 0x0000001628407c2b */ /* 0x040fe40008000840 */
[----:B------:R-:W-:Y:S02]  /*2ca0*/  DMUL R86, R40, UR24 ;  /* 0x0000001828567c28 */ /* 0x000fe40008000000 */
[----:B------:R-:W-:-:S02]  /*2cb0*/  DFMA R40, R42, UR18, R68 ;  /* 0x000000122a287c2b */ /* 0x000fc40008000044 */
[----:B---3--:R-:W-:-:S08]  /*2cc0*/  DMUL R68, R38, UR12 ;  /* 0x0000000c26447c28 */ /* 0x008fd00008000000 */
[----:B------:R-:W-:-:S08]  /*2cd0*/  DFMA R44, R36, UR4, R68 ;  /* 0x00000004242c7c2b */ /* 0x000fd00008000044 */
[----:B------:R-:W-:Y:S02]  /*2ce0*/  DADD R44, R72, R44 ;  /* 0x00000000482c7229 */ /* 0x000fe4000000002c */
[----:B------:R-:W-:Y:S02]  /*2cf0*/  DMUL R72, R36, UR12 ;  /* 0x0000000c24487c28 */ /* 0x000fe40008000000 */
[----:B------:R-:W-:-:S06]  /*2d00*/  DADD R70, R70, R40 ;  /* 0x0000000046467229 */ /* 0x000fcc0000000028 */
[----:B------:R-:W-:Y:S02]  /*2d10*/  DFMA R40, R38, UR4, -R72 ;  /* 0x0000000426287c2b */ /* 0x000fe40008000848 */
[C-C-:B------:R-:W-:Y:S02]  /*2d20*/  DFMA R84, R42.reuse, UR22, -R86.reuse ;  /* 0x000000162a547c2b */ /* 0x140fe40008000856 */
[----:B------:R-:W-:-:S04]  /*2d30*/  DFMA R86, R42, UR22, R86 ;  /* 0x000000162a567c2b */ /* 0x000fc80008000056 */
[----:B------:R-:W-:Y:S01]  /*2d40*/  DADD R46, R88, R40 ;  /* 0x00000000582e7229 */ /* 0x000fe20000000028 */
[----:B------:R-:W-:Y:S01]  /*2d50*/  IADD3 R41, P0, PT, R5, UR6, RZ ;  /* 0x0000000605297c10 */ /* 0x000fe2000ff1e0ff */
[----:B------:R-:W-:-:S03]  /*2d60*/  IMAD R89, R92, UR32, R3 ;  /* 0x000000205c597c24 */ /* 0x000fc6000f8e0203 */
[----:B------:R-:W-:Y:S02]  /*2d70*/  LEA.HI.X.SX32 R42, R5, UR7, 0x1, P0 ;  /* 0x00000007052a7c11 */ /* 0x000fe400080f0eff */
[----:B------:R-:W-:Y:S01]  /*2d80*/  LEA R40, P0, R41, UR34, 0x4 ;  /* 0x0000002229287c11 */ /* 0x000fe2000f8020ff */
[----:B------:R-:W-:-:S03]  /*2d90*/  IMAD.WIDE R88, R89, 0x10, R6 ;  /* 0x0000001059587825 */ /* 0x000fc600078e0206 */
[----:B------:R-:W-:Y:S02]  /*2da0*/  LEA.HI.X R41, R41, UR35, R42, 0x4, P0 ;  /* 0x0000002329297c11 */ /* 0x000fe400080f242a */
[----:B------:R0:W-:Y:S04]  /*2db0*/  STG.E.128 desc[UR28][R88.64], R44 ;  /* 0x0000002c58007986 */ /* 0x0001e8000c101d1c */
[----:B------:R-:W2:Y:S01]  /*2dc0*/  LDG.E.128 R40, desc[UR28][R40.64] ;  /* 0x0000001c28287981 */ /* 0x000ea2000c1e1d00 */
[----:B------:R-:W-:Y:S02]  /*2dd0*/  DADD R74, R74, R86 ;  /* 0x000000004a4a7229 */ /* 0x000fe40000000056 */
[----:B------:R-:W-:Y:S02]  /*2de0*/  DMUL R86, R38, UR16 ;  /* 0x0000001026567c28 */ /* 0x000fe40008000000 */
[----:B------:R-:W-:-:S02]  /*2df0*/  DADD R96, R82, R78 ;  /* 0x0000000052607229 */ /* 0x000fc4000000004e */
[----:B------:R-:W-:-:S04]  /*2e00*/  DMUL R78, R36, UR16 ;  /* 0x00000010244e7c28 */ /* 0x000fc80008000000 */
[----:B0-----:R-:W-:Y:S02]  /*2e10*/  DFMA R44, R36, UR14, R86 ;  /* 0x0000000e242c7c2b */ /* 0x001fe40008000056 */
[----:B------:R-:W-:Y:S02]  /*2e20*/  DADD R80, R48, R80 ;  /* 0x0000000030507229 */ /* 0x000fe40000000050 */
[----:B------:R-:W-:Y:S02]  /*2e30*/  DADD R88, R50, R84 ;  /* 0x0000000032587229 */ /* 0x000fe40000000054 */
[----:B------:R-:W-:Y:S02]  /*2e40*/  DFMA R50, R38, UR14, -R78 ;  /* 0x0000000e26327c2b */ /* 0x000fe4000800084e */
[----:B------:R-:W-:Y:S01]  /*2e50*/  DADD R44, R96, R44 ;  /* 0x00000000602c7229 */ /* 0x000fe2000000002c */
[----:B------:R-:W-:-:S05]  /*2e60*/  IADD3 R90, PT, PT, R90, UR11, RZ ;  /* 0x0000000b5a5a7c10 */ /* 0x000fca000fffe0ff */
[----:B------:R-:W-:Y:S01]  /*2e70*/  DADD R50, R94, R50 ;  /* 0x000000005e327229 */ /* 0x000fe20000000032 */
[----:B------:R-:W-:Y:S02]  /*2e80*/  IMAD R5, R90, UR32, R3 ;  /* 0x000000205a057c24 */ /* 0x000fe4000f8e0203 */
[----:B------:R-:W-:-:S04]  /*2e90*/  VIADD R92, R92, UR11 ;  /* 0x0000000b5c5c7c36 */ /* 0x000fc80008000000 */
[----:B------:R-:W-:-:S04]  /*2ea0*/  IMAD R97, R92, UR32, R3 ;  /* 0x000000205c617c24 */ /* 0x000fc8000f8e0203 */
[----:B------:R-:W-:Y:S01]  /*2eb0*/  IMAD.WIDE R96, R97, 0x10, R6 ;  /* 0x0000001061607825 */ /* 0x000fe200078e0206 */
[----:B--2---:R-:W-:Y:S02]  /*2ec0*/  DMUL R82, R42, UR12 ;  /* 0x0000000c2a527c28 */ /* 0x004fe40008000000 */
[----:B------:R-:W-:-:S06]  /*2ed0*/  DMUL R84, R40, UR12 ;  /* 0x0000000c28547c28 */ /* 0x000fcc0008000000 */
[----:B------:R-:W-:-:S08]  /*2ee0*/  DFMA R48, R40, UR4, R82 ;  /* 0x0000000428307c2b */ /* 0x000fd00008000052 */
[----:B------:R-:W-:Y:S02]  /*2ef0*/  DADD R48, R44, R48 ;  /* 0x000000002c307229 */ /* 0x000fe40000000030 */
[----:B------:R-:W-:-:S08]  /*2f00*/  DFMA R44, R42, UR4, -R84 ;  /* 0x000000042a2c7c2b */ /* 0x000fd00008000854 */
[----:B------:R-:W-:Y:S01]  /*2f10*/  DADD R50, R50, R44 ;  /* 0x0000000032327229 */ /* 0x000fe2000000002c */
[----:B------:R-:W-:-:S04]  /*2f20*/  IADD3 R45, P0, PT, R5, UR6, RZ ;  /* 0x00000006052d7c10 */ /* 0x000fc8000ff1e0ff */
[----:B------:R-:W-:Y:S02]  /*2f30*/  LEA.HI.X.SX32 R46, R5, UR7, 0x1, P0 ;  /* 0x00000007052e7c11 */ /* 0x000fe400080f0eff */
[----:B------:R-:W-:-:S04]  /*2f40*/  LEA R44, P0, R45, UR34, 0x4 ;  /* 0x000000222d2c7c11 */ /* 0x000fc8000f8020ff */
[----:B------:R-:W-:Y:S01]  /*2f50*/  LEA.HI.X R45, R45, UR35, R46, 0x4, P0 ;  /* 0x000000232d2d7c11 */ /* 0x000fe200080f242e */
[----:B------:R0:W-:Y:S05]  /*2f60*/  STG.E.128 desc[UR28][R96.64], R48 ;  /* 0x0000003060007986 */ /* 0x0001ea000c101d1c */
[----:B------:R-:W2:Y:S01]  /*2f70*/  LDG.E.128 R44, desc[UR28][R44.64] ;  /* 0x0000001c2c2c7981 */ /* 0x000ea2000c1e1d00 */
[----:B------:R-:W-:Y:S02]  /*2f80*/  DADD R94, R56, R62 ;  /* 0x00000000385e7229 */ /* 0x000fe4000000003e */
[----:B------:R-:W-:Y:S02]  /*2f90*/  DADD R54, R54, R76 ;  /* 0x0000000036367229 */ /* 0x000fe4000000004c */
[----:B------:R-:W-:-:S02]  /*2fa0*/  DFMA R78, R38, UR14, R78 ;  /* 0x0000000e264e7c2b */ /* 0x000fc4000800004e */
[----:B------:R-:W-:Y:S02]  /*2fb0*/  DMUL R62, R36, UR20 ;  /* 0x00000014243e7c28 */ /* 0x000fe40008000000 */
[----:B------:R-:W-:Y:S02]  /*2fc0*/  DADD R56, R58, R66 ;  /* 0x000000003a387229 */ /* 0x000fe40000000042 */
[----:B------:R-:W-:Y:S02]  /*2fd0*/  DMUL R66, R40, UR16 ;  /* 0x0000001028427c28 */ /* 0x000fe40008000000 */
[----:B0-----:R-:W-:Y:S02]  /*2fe0*/  DFMA R48, R36, UR14, -R86 ;  /* 0x0000000e24307c2b */ /* 0x001fe40008000856 */
[----:B------:R-:W-:Y:S02]  /*2ff0*/  DADD R54, R54, R78 ;  /* 0x0000000036367229 */ /* 0x000fe4000000004e */
[----:B------:R-:W-:-:S02]  /*3000*/  DFMA R86, R38, UR18, -R62 ;  /* 0x0000001226567c2b */ /* 0x000fc4000800083e */
[----:B------:R-:W-:Y:S02]  /*3010*/  DMUL R78, R38, UR20 ;  /* 0x00000014264e7c28 */ /* 0x000fe40008000000 */
[----:B------:R-:W-:Y:S02]  /*3020*/  DADD R56, R56, R48 ;  /* 0x0000000038387229 */ /* 0x000fe40000000030 */
[----:B------:R-:W-:Y:S02]  /*3030*/  DFMA R48, R42, UR14, -R66 ;  /* 0x0000000e2a307c2b */ /* 0x000fe40008000842 */
[----:B------:R-:W-:Y:S02]  /*3040*/  DADD R86, R88, R86 ;  /* 0x0000000058567229 */ /* 0x000fe40000000056 */
[----:B------:R-:W-:Y:S02]  /*3050*/  DFMA R50, R36, UR18, R78 ;  /* 0x0000001224327c2b */ /* 0x000fe4000800004e */
[----:B------:R-:W-:-:S04]  /*3060*/  DMUL R76, R42, UR16 ;  /* 0x000000102a4c7c28 */ /* 0x000fc80008000000 */
[----:B------:R-:W-:Y:S02]  /*3070*/  DADD R86, R86, R48 ;  /* 0x0000000056567229 */ /* 0x000fe40000000030 */
[----:B------:R-:W-:Y:S02]  /*3080*/  DADD R94, R94, R50 ;  /* 0x000000005e5e7229 */ /* 0x000fe40000000032 */
[----:B------:R-:W-:Y:S02]  /*3090*/  DFMA R48, R40, UR14, R76 ;  /* 0x0000000e28307c2b */ /* 0x000fe4000800004c */
[----:B------:R-:W-:-:S06]  /*30a0*/  DADD R64, R60, R64 ;  /* 0x000000003c407229 */ /* 0x000fcc0000000040 */
[----:B------:R-:W-:Y:S01]  /*30b0*/  DADD R48, R94, R48 ;  /* 0x000000005e307229 */ /* 0x000fe20000000030 */
[----:B------:R-:W-:Y:S01]  /*30c0*/  VIADD R92, R92, UR11 ;  /* 0x0000000b5c5c7c36 */ /* 0x000fe20008000000 */
[----:B------:R-:W-:-:S08]  /*30d0*/  DFMA R62, R38, UR18, R62 ;  /* 0x00000012263e7c2b */ /* 0x000fd0000800003e */
[----:B------:R-:W-:Y:S02]  /*30e0*/  DADD R30, R30, R62 ;  /* 0x000000001e1e7229 */ /* 0x000fe4000000003e */
[C---:B------:R-:W-:Y:S02]  /*30f0*/  DFMA R62, R36.reuse, UR18, -R78 ;  /* 0x00000012243e7c2b */ /* 0x040fe4000800084e */
[----:B------:R-:W-:-:S06]  /*3100*/  DMUL R78, R36, UR24 ;  /* 0x00000018244e7c28 */ /* 0x000fcc0008000000 */
[----:B------:R-:W-:Y:S02]  /*3110*/  DADD R62, R32, R62 ;  /* 0x00000000203e7229 */ /* 0x000fe4000000003e */
[----:B------:R-:W-:Y:S01]  /*3120*/  DFMA R32, R38, UR22, -R78 ;  /* 0x0000001626207c2b */ /* 0x000fe2000800084e */
[----:B------:R-:W-:-:S07]  /*3130*/  VIADD R90, R90, UR11 ;  /* 0x0000000b5a5a7c36 */ /* 0x000fce0008000000 */
[----:B------:R-:W-:Y:S02]  /*3140*/  DADD R52, R52, R32 ;  /* 0x0000000034347229 */ /* 0x000fe40000000020 */
[C---:B------:R-:W-:Y:S02]  /*3150*/  DFMA R32, R38.reuse, UR22, R78 ;  /* 0x0000001626207c2b */ /* 0x040fe4000800004e */
[----:B------:R-:W-:-:S06]  /*3160*/  DMUL R78, R38, UR24 ;  /* 0x00000018264e7c28 */ /* 0x000fcc0008000000 */
[----:B------:R-:W-:Y:S01]  /*3170*/  DADD R70, R70, R32 ;  /* 0x0000000046467229 */ /* 0x000fe20000000020 */
[----:B------:R-:W-:-:S05]  /*3180*/  IMAD R32, R90, UR32, R3 ;  /* 0x000000205a207c24 */ /* 0x000fca000f8e0203 */
[----:B------:R-:W-:Y:S01]  /*3190*/  IADD3 R33, P0, PT, R32, UR6, RZ ;  /* 0x0000000620217c10 */ /* 0x000fe2000ff1e0ff */
[----:B--2---:R-:W-:Y:S02]  /*31a0*/  DMUL R58, R46, UR12 ;  /* 0x0000000c2e3a7c28 */ /* 0x004fe40008000000 */
[----:B------:R-:W-:-:S06]  /*31b0*/  DMUL R60, R44, UR12 ;  /* 0x0000000c2c3c7c28 */ /* 0x000fcc0008000000 */
[----:B------:R-:W-:-:S08]  /*31c0*/  DFMA R50, R44, UR4, R58 ;  /* 0x000000042c327c2b */ /* 0x000fd0000800003a */
[----:B------:R-:W-:Y:S02]  /*31d0*/  DADD R48, R48, R50 ;  /* 0x0000000030307229 */ /* 0x000fe40000000032 */
[----:B------:R-:W-:-:S08]  /*31e0*/  DFMA R50, R46, UR4, -R60 ;  /* 0x000000042e327c2b */ /* 0x000fd0000800083c */
[----:B------:R-:W-:Y:S01]  /*31f0*/  DADD R50, R86, R50 ;  /* 0x0000000056327229 */ /* 0x000fe20000000032 */
[----:B------:R-:W-:-:S04]  /*3200*/  IMAD R87, R92, UR32, R3 ;  /* 0x000000205c577c24 */ /* 0x000fc8000f8e0203 */
[----:B------:R-:W-:-:S05]  /*3210*/  IMAD.WIDE R86, R87, 0x10, R6 ;  /* 0x0000001057567825 */ /* 0x000fca00078e0206 */
[----:B------:R0:W-:Y:S02]  /*3220*/  STG.E.128 desc[UR28][R86.64], R48 ;  /* 0x0000003056007986 */ /* 0x0001e4000c101d1c */
[----:B0-----:R-:W-:-:S05]  /*3230*/  IADD3 R50, PT, PT, R4, UR31, RZ ;  /* 0x0000001f04327c10 */ /* 0x001fca000fffe0ff */
[----:B------:R-:W-:-:S04]  /*3240*/  IMAD R5, R50, UR30, R3 ;  /* 0x0000001e32057c24 */ /* 0x000fc8000f8e0203 */
[----:B------:R-:W-:-:S06]  /*3250*/  IMAD.WIDE R4, R5, 0x8, R12 ;  /* 0x0000000805047825 */ /* 0x000fcc00078e020c */
[----:B------:R-:W2:Y:S01]  /*3260*/  LDG.E.64.CONSTANT R4, desc[UR28][R4.64] ;  /* 0x0000001c04047981 */ /* 0x000ea2000c1e9b00 */
[----:B------:R-:W-:-:S08]  /*3270*/  DFMA R48, R36, UR22, R78 ;  /* 0x0000001624307c2b */ /* 0x000fd0000800004e */
[----:B------:R-:W-:Y:S01]  /*3280*/  DADD R48, R34, R48 ;  /* 0x0000000022307229 */ /* 0x000fe20000000030 */
[----:B------:R-:W-:Y:S02]  /*3290*/  LEA.HI.X.SX32 R34, R32, UR7, 0x1, P0 ;  /* 0x0000000720227c11 */ /* 0x000fe400080f0eff */
[----:B------:R-:W-:-:S04]  /*32a0*/  LEA R32, P0, R33, UR34, 0x4 ;  /* 0x0000002221207c11 */ /* 0x000fc8000f8020ff */
[----:B------:R-:W-:-:S06]  /*32b0*/  LEA.HI.X R33, R33, UR35, R34, 0x4, P0 ;  /* 0x0000002321217c11 */ /* 0x000fcc00080f2422 */
[----:B------:R-:W3:Y:S01]  /*32c0*/  LDG.E.128 R32, desc[UR28][R32.64] ;  /* 0x0000001c20207981 */ /* 0x000ee2000c1e1d00 */
[----:B------:R-:W-:Y:S01]  /*32d0*/  DFMA R78, R36, UR22, -R78 ;  /* 0x00000016244e7c2b */ /* 0x000fe2000800084e */
[----:B------:R-:W-:-:S07]  /*32e0*/  IADD3 R50, PT, PT, R50, UR31, RZ ;  /* 0x0000001f32327c10 */ /* 0x000fce000fffe0ff */
[----:B------:R-:W-:Y:S02]  /*32f0*/  DADD R80, R80, R78 ;  /* 0x0000000050507229 */ /* 0x000fe4000000004e */
[----:B------:R-:W-:Y:S02]  /*3300*/  DFMA R78, R36, UR4, -R68 ;  /* 0x00000004244e7c2b */ /* 0x000fe40008000844 */
[----:B------:R-:W-:Y:S01]  /*3310*/  DFMA R68, R38, UR4, R72 ;  /* 0x0000000426447c2b */ /* 0x000fe20008000048 */
[----:B------:R-:W-:-:S07]  /*3320*/  IMAD R73, R50, UR30, R3 ;  /* 0x0000001e32497c24 */ /* 0x000fce000f8e0203 */
[----:B------:R-:W-:Y:S02]  /*3330*/  DADD R68, R10, R68 ;  /* 0x000000000a447229 */ /* 0x000fe40000000044 */
[----:B------:R-:W-:Y:S01]  /*3340*/  DMUL R10, R40, UR20 ;  /* 0x00000014280a7c28 */ /* 0x000fe20008000000 */
[----:B------:R-:W-:Y:S01]  /*3350*/  IMAD.WIDE R72, R73, 0x8, R12 ;  /* 0x0000000849487825 */ /* 0x000fe200078e020c */
[----:B------:R-:W-:Y:S02]  /*3360*/  DADD R16, R16, R78 ;  /* 0x0000000010107229 */ /* 0x000fe4000000004e */
[----:B------:R-:W-:-:S03]  /*3370*/  DFMA R76, R40, UR14, -R76 ;  /* 0x0000000e284c7c2b */ /* 0x000fc6000800084c */
[----:B------:R-:W4:Y:S05]  /*3380*/  LDG.E.64.CONSTANT R72, desc[UR28][R72.64] ;  /* 0x0000001c48487981 */ /* 0x000f2a000c1e9b00 */
[----:B------:R-:W-:Y:S01]  /*3390*/  DADD R16, R16, R76 ;  /* 0x0000000010107229 */ /* 0x000fe2000000004c */
[----:B------:R-:W-:Y:S02]  /*33a0*/  VIADD R86, R50, UR31 ;  /* 0x0000001f32567c36 */ /* 0x000fe40008000000 */
[----:B------:R-:W-:-:S04]  /*33b0*/  VIADD R90, R90, UR11 ;  /* 0x0000000b5a5a7c36 */ /* 0x000fc80008000000 */
[----:B------:R-:W-:Y:S01]  /*33c0*/  IMAD R87, R90, UR32, R3 ;  /* 0x000000205a577c24 */ /* 0x000fe2000f8e0203 */
[----:B------:R-:W-:-:S04]  /*33d0*/  IADD3 R90, PT, PT, R86, UR31, RZ ;  /* 0x0000001f565a7c10 */ /* 0x000fc8000fffe0ff */
[----:B------:R-:W-:Y:S02]  /*33e0*/  IADD3 R89, P0, PT, R87, UR6, RZ ;  /* 0x0000000657597c10 */ /* 0x000fe4000ff1e0ff */
[----:B------:R-:W-:Y:S01]  /*33f0*/  IADD3 R92, PT, PT, R92, UR11, RZ ;  /* 0x0000000b5c5c7c10 */ /* 0x000fe2000fffe0ff */
[----:B--2---:R-:W-:-:S08]  /*3400*/  DADD R4, R4, UR26 ;  /* 0x0000001a04047e29 */ /* 0x004fd00008000000 */
[-C--:B------:R-:W-:Y:S02]  /*3410*/  DFMA R64, R36, R4.reuse, R64 ;  /* 0x000000042440722b */ /* 0x080fe40000000040 */
[C---:B------:R-:W-:Y:S02]  /*3420*/  DFMA R36, R42.reuse, UR14, R66 ;  /* 0x0000000e2a247c2b */ /* 0x040fe40008000042 */
[----:B------:R-:W-:Y:S02]  /*3430*/  DMUL R66, R42, UR20 ;  /* 0x000000142a427c28 */ /* 0x000fe40008000000 */
[----:B------:R-:W-:Y:S02]  /*3440*/  DFMA R74, R38, R4, R74 ;  /* 0x00000004264a722b */ /* 0x000fe4000000004a */
[----:B------:R-:W-:Y:S02]  /*3450*/  DFMA R38, R42, UR18, -R10 ;  /* 0x000000122a267c2b */ /* 0x000fe4000800080a */
[----:B------:R-:W-:-:S02]  /*3460*/  DADD R4, R68, R36 ;  /* 0x0000000044047229 */ /* 0x000fc40000000024 */
[----:B------:R-:W-:Y:S02]  /*3470*/  DFMA R36, R40, UR18, R66 ;  /* 0x0000001228247c2b */ /* 0x000fe40008000042 */
[----:B------:R-:W-:Y:S02]  /*3480*/  DMUL R68, R46, UR16 ;  /* 0x000000102e447c28 */ /* 0x000fe40008000000 */
[----:B------:R-:W-:Y:S02]  /*3490*/  DADD R38, R52, R38 ;  /* 0x0000000034267229 */ /* 0x000fe40000000026 */
[----:B---3--:R-:W-:Y:S02]  /*34a0*/  DMUL R52, R34, UR12 ;  /* 0x0000000c22347c28 */ /* 0x008fe40008000000 */
[----:B------:R-:W-:Y:S02]  /*34b0*/  DADD R36, R48, R36 ;  /* 0x0000000030247229 */ /* 0x000fe40000000024 */
[----:B------:R-:W-:-:S08]  /*34c0*/  DFMA R76, R44, UR14, R68 ;  /* 0x0000000e2c4c7c2b */ /* 0x000fd00008000044 */
[----:B------:R-:W-:Y:S02]  /*34d0*/  DADD R36, R36, R76 ;  /* 0x0000000024247229 */ /* 0x000fe4000000004c */
[----:B------:R-:W-:-:S08]  /*34e0*/  DFMA R76, R32, UR4, R52 ;  /* 0x00000004204c7c2b */ /* 0x000fd00008000034 */
[----:B------:R-:W-:Y:S01]  /*34f0*/  DADD R36, R36, R76 ;  /* 0x0000000024247229 */ /* 0x000fe2000000004c */
[----:B------:R-:W-:-:S04]  /*3500*/  IMAD R77, R86, UR30, R3 ;  /* 0x0000001e564d7c24 */ /* 0x000fc8000f8e0203 */
[----:B------:R-:W-:Y:S01]  /*3510*/  IMAD.WIDE R76, R77, 0x8, R12 ;  /* 0x000000084d4c7825 */ /* 0x000fe200078e020c */
[----:B------:R-:W-:-:S05]  /*3520*/  DMUL R48, R44, UR16 ;  /* 0x000000102c307c28 */ /* 0x000fca0008000000 */
[----:B------:R-:W2:Y:S01]  /*3530*/  LDG.E.64.CONSTANT R76, desc[UR28][R76.64] ;  /* 0x0000001c4c4c7981 */ /* 0x000ea2000c1e9b00 */
[----:B------:R-:W-:Y:S02]  /*3540*/  DMUL R50, R32, UR12 ;  /* 0x0000000c20327c28 */ /* 0x000fe40008000000 */
[----:B------:R-:W-:Y:S01]  /*3550*/  DFMA R78, R46, UR14, -R48 ;  /* 0x0000000e2e4e7c2b */ /* 0x000fe20008000830 */
[----:B------:R-:W-:Y:S01]  /*3560*/  LEA.HI.X.SX32 R86, R87, UR7, 0x1, P0 ;  /* 0x0000000757567c11 */ /* 0x000fe200080f0eff */
[----:B------:R-:W-:Y:S01]  /*3570*/  IMAD R87, R90, UR30, R3 ;  /* 0x0000001e5a577c24 */ /* 0x000fe2000f8e0203 */
[----:B------:R-:W-:-:S05]  /*3580*/  LEA R88, P0, R89, UR34, 0x4 ;  /* 0x0000002259587c11 */ /* 0x000fca000f8020ff */
[----:B------:R-:W-:Y:S02]  /*3590*/  DADD R38, R38, R78 ;  /* 0x0000000026267229 */ /* 0x000fe4000000004e */
[----:B------:R-:W-:Y:S01]  /*35a0*/  DFMA R78, R34, UR4, -R50 ;  /* 0x00000004224e7c2b */ /* 0x000fe20008000832 */
[----:B------:R-:W-:Y:S01]  /*35b0*/  LEA.HI.X R89, R89, UR35, R86, 0x4, P0 ;  /* 0x0000002359597c11 */ /* 0x000fe200080f2456 */
[----:B------:R-:W-:-:S06]  /*35c0*/  IMAD.WIDE R86, R87, 0x8, R12 ;  /* 0x0000000857567825 */ /* 0x000fcc00078e020c */
[----:B------:R-:W-:Y:S01]  /*35d0*/  DADD R38, R38, R78 ;  /* 0x0000000026267229 */ /* 0x000fe2000000004e */
[----:B------:R-:W3:Y:S01]  /*35e0*/  LDG.E.64.CONSTANT R86, desc[UR28][R86.64] ;  /* 0x0000001c56567981 */ /* 0x000ee2000c1e9b00 */
[----:B------:R-:W-:-:S04]  /*35f0*/  IMAD R79, R92, UR32, R3 ;  /* 0x000000205c4f7c24 */ /* 0x000fc8000f8e0203 */
[----:B------:R-:W-:-:S05]  /*3600*/  IMAD.WIDE R78, R79, 0x10, R6 ;  /* 0x000000104f4e7825 */ /* 0x000fca00078e0206 */
[----:B------:R0:W-:Y:S04]  /*3610*/  STG.E.128 desc[UR28][R78.64], R36 ;  /* 0x000000244e007986 */ /* 0x0001e8000c101d1c */
[----:B0-----:R-:W5:Y:S01]  /*3620*/  LDG.E.128 R36, desc[UR28][R88.64] ;  /* 0x0000001c58247981 */ /* 0x001f62000c1e1d00 */
[----:B------:R-:W-:-:S04]  /*3630*/  VIADD R90, R90, UR31 ;  /* 0x0000001f5a5a7c36 */ /* 0x000fc80008000000 */
[----:B------:R-:W-:-:S04]  /*3640*/  IMAD R79, R90, UR30, R3 ;  /* 0x0000001e5a4f7c24 */ /* 0x000fc8000f8e0203 */
[----:B------:R-:W-:-:S06]  /*3650*/  IMAD.WIDE R12, R79, 0x8, R12 ;  /* 0x000000084f0c7825 */ /* 0x000fcc00078e020c */
[----:B------:R-:W5:Y:S01]  /*3660*/  LDG.E.64.CONSTANT R12, desc[UR28][R12.64] ;  /* 0x0000001c0c0c7981 */ /* 0x000f62000c1e9b00 */
[----:B------:R-:W-:Y:S02]  /*3670*/  DFMA R10, R42, UR18, R10 ;  /* 0x000000122a0a7c2b */ /* 0x000fe4000800000a */
[----:B------:R-:W-:-:S06]  /*3680*/  DFMA R66, R40, UR18, -R66 ;  /* 0x0000001228427c2b */ /* 0x000fcc0008000842 */
[----:B------:R-:W-:Y:S02]  /*3690*/  DADD R54, R54, R10 ;  /* 0x0000000036367229 */ /* 0x000fe4000000000a */
[----:B------:R-:W-:Y:S02]  /*36a0*/  DMUL R10, R40, UR24 ;  /* 0x00000018280a7c28 */ /* 0x000fe40008000000 */
[----:B------:R-:W-:-:S06]  /*36b0*/  DADD R56, R56, R66 ;  /* 0x0000000038387229 */ /* 0x000fcc0000000042 */
[----:B------:R-:W-:-:S08]  /*36c0*/  DFMA R66, R42, UR22, -R10 ;  /* 0x000000162a427c2b */ /* 0x000fd0000800080a */
[----:B------:R-:W-:Y:S02]  /*36d0*/  DADD R74, R74, R66 ;  /* 0x000000004a4a7229 */ /* 0x000fe40000000042 */
[C---:B------:R-:W-:Y:S02]  /*36e0*/  DFMA R66, R42.reuse, UR22, R10 ;  /* 0x000000162a427c2b */ /* 0x040fe4000800000a */
[----:B------:R-:W-:Y:S02]  /*36f0*/  DMUL R10, R42, UR24 ;  /* 0x000000182a0a7c28 */ /* 0x000fe40008000000 */
[----:B------:R-:W-:-:S04]  /*3700*/  DFMA R82, R40, UR4, -R82 ;  /* 0x0000000428527c2b */ /* 0x000fc80008000852 */
[----:B------:R-:W-:Y:S02]  /*3710*/  DADD R30, R30, R66 ;  /* 0x000000001e1e7229 */ /* 0x000fe40000000042 */
[C-C-:B------:R-:W-:Y:S02]  /*3720*/  DFMA R66, R40.reuse, UR22, R10.reuse ;  /* 0x0000001628427c2b */ /* 0x140fe4000800000a */
[----:B------:R-:W-:Y:S02]  /*3730*/  DFMA R10, R40, UR22, -R10 ;  /* 0x00000016280a7c2b */ /* 0x000fe4000800080a */
[----:B------:R-:W-:Y:S02]  /*3740*/  DFMA R84, R42, UR4, R84 ;  /* 0x000000042a547c2b */ /* 0x000fe40008000054 */
[----:B------:R-:W-:Y:S02]  /*3750*/  DADD R20, R20, R82 ;  /* 0x0000000014147229 */ /* 0x000fe40000000052 */
[----:B------:R-:W-:-:S02]  /*3760*/  DADD R64, R64, R66 ;  /* 0x0000000040407229 */ /* 0x000fc40000000042 */
[----:B------:R-:W-:Y:S02]  /*3770*/  DADD R62, R62, R10 ;  /* 0x000000003e3e7229 */ /* 0x000fe4000000000a */
[----:B------:R-:W-:Y:S02]  /*3780*/  DADD R10, R28, R84 ;  /* 0x000000001c0a7229 */ /* 0x000fe40000000054 */
[----:B------:R-:W-:Y:S02]  /*3790*/  DFMA R66, R46, UR14, R48 ;  /* 0x0000000e2e427c2b */ /* 0x000fe40008000030 */
[C---:B------:R-:W-:Y:S02]  /*37a0*/  DFMA R68, R44.reuse, UR14, -R68 ;  /* 0x0000000e2c447c2b */ /* 0x040fe40008000844 */
[----:B------:R-:W-:Y:S02]  /*37b0*/  DMUL R48, R44, UR20 ;  /* 0x000000142c307c28 */ /* 0x000fe40008000000 */
[----:B----4-:R-:W-:-:S02]  /*37c0*/  DADD R72, R72, UR26 ;  /* 0x0000001a48487e29 */ /* 0x010fc40008000000 */
[----:B------:R-:W-:Y:S02]  /*37d0*/  DMUL R28, R46, UR20 ;  /* 0x000000142e1c7c28 */ /* 0x000fe40008000000 */
[----:B------:R-:W-:Y:S02]  /*37e0*/  DADD R10, R10, R66 ;  /* 0x000000000a0a7229 */ /* 0x000fe40000000042 */
[----:B------:R-:W-:Y:S02]  /*37f0*/  DADD R20, R20, R68 ;  /* 0x0000000014147229 */ /* 0x000fe40000000044 */
[C-C-:B------:R-:W-:Y:S02]  /*3800*/  DFMA R66, R46.reuse, UR18, -R48.reuse ;  /* 0x000000122e427c2b */ /* 0x140fe40008000830 */
[----:B------:R-:W-:Y:S02]  /*3810*/  DFMA R68, R46, UR18, R48 ;  /* 0x000000122e447c2b */ /* 0x000fe40008000030 */
[----:B------:R-:W-:-:S02]  /*3820*/  DFMA R70, R42, R72, R70 ;  /* 0x000000482a46722b */ /* 0x000fc40000000046 */
[----:B------:R-:W-:Y:S02]  /*3830*/  DFMA R48, R44, UR18, R28 ;  /* 0x000000122c307c2b */ /* 0x000fe4000800001c */
[----:B------:R-:W-:Y:S02]  /*3840*/  DFMA R80, R40, R72, R80 ;  /* 0x000000482850722b */ /* 0x000fe40000000050 */
[----:B------:R-:W-:Y:S02]  /*3850*/  DMUL R42, R44, UR24 ;  /* 0x000000182c2a7c28 */ /* 0x000fe40008000000 */
[----:B------:R-:W-:Y:S02]  /*3860*/  DMUL R40, R46, UR24 ;  /* 0x000000182e287c28 */ /* 0x000fe40008000000 */
[----:B------:R-:W-:Y:S02]  /*3870*/  DADD R74, R74, R66 ;  /* 0x000000004a4a7229 */ /* 0x000fe40000000042 */
[----:B------:R-:W-:-:S02]  /*3880*/  DADD R64, R64, R48 ;  /* 0x0000000040407229 */ /* 0x000fc40000000030 */
[C-C-:B------:R-:W-:Y:S02]  /*3890*/  DFMA R48, R46.reuse, UR22, -R42.reuse ;  /* 0x000000162e307c2b */ /* 0x140fe4000800082a */
[----:B------:R-:W-:Y:S02]  /*38a0*/  DFMA R66, R46, UR22, R42 ;  /* 0x000000162e427c2b */ /* 0x000fe4000800002a */
[C-C-:B------:R-:W-:Y:S02]  /*38b0*/  DFMA R42, R44.reuse, UR22, R40.reuse ;  /* 0x000000162c2a7c2b */ /* 0x140fe40008000028 */
[C---:B------:R-:W-:Y:S02]  /*38c0*/  DFMA R40, R44.reuse, UR22, -R40 ;  /* 0x000000162c287c2b */ /* 0x040fe40008000828 */
[----:B------:R-:W-:Y:S02]  /*38d0*/  DFMA R28, R44, UR18, -R28 ;  /* 0x000000122c1c7c2b */ /* 0x000fe4000800081c */
[----:B------:R-:W-:-:S04]  /*38e0*/  DFMA R60, R46, UR4, R60 ;  /* 0x000000042e3c7c2b */ /* 0x000fc8000800003c */
[----:B------:R-:W-:Y:S02]  /*38f0*/  DADD R56, R56, R40 ;  /* 0x0000000038387229 */ /* 0x000fe40000000028 */
[----:B------:R-:W-:Y:S02]  /*3900*/  DMUL R40, R32, UR16 ;  /* 0x0000001020287c28 */ /* 0x000fe40008000000 */
[----:B------:R-:W-:Y:S02]  /*3910*/  DADD R80, R80, R42 ;  /* 0x0000000050507229 */ /* 0x000fe4000000002a */
[----:B------:R-:W-:Y:S02]  /*3920*/  DADD R28, R16, R28 ;  /* 0x00000000101c7229 */ /* 0x000fe4000000001c */
[----:B------:R-:W-:Y:S02]  /*3930*/  DMUL R42, R34, UR16 ;  /* 0x00000010222a7c28 */ /* 0x000fe40008000000 */
[----:B------:R-:W-:-:S02]  /*3940*/  DFMA R58, R44, UR4, -R58 ;  /* 0x000000042c3a7c2b */ /* 0x000fc4000800083a */
[----:B------:R-:W-:Y:S02]  /*3950*/  DADD R16, R24, R60 ;  /* 0x0000000018107229 */ /* 0x000fe4000000003c */
[----:B------:R-:W-:Y:S02]  /*3960*/  DMUL R24, R32, UR20 ;  /* 0x0000001420187c28 */ /* 0x000fe40008000000 */
[----:B------:R-:W-:Y:S02]  /*3970*/  DADD R70, R70, R48 ;  /* 0x0000000046467229 */ /* 0x000fe40000000030 */
[----:B------:R-:W-:Y:S02]  /*3980*/  DFMA R48, R34, UR14, -R40 ;  /* 0x0000000e22307c2b */ /* 0x000fe40008000828 */
[----:B------:R-:W-:Y:S02]  /*3990*/  DADD R54, R54, R66 ;  /* 0x0000000036367229 */ /* 0x000fe40000000042 */
[----:B------:R-:W-:-:S02]  /*39a0*/  DFMA R66, R34, UR14, R40 ;  /* 0x0000000e22427c2b */ /* 0x000fc40008000028 */
[----:B------:R-:W-:Y:S02]  /*39b0*/  DFMA R40, R32, UR14, R42 ;  /* 0x0000000e20287c2b */ /* 0x000fe4000800002a */
[----:B------:R-:W-:Y:S02]  /*39c0*/  DADD R26, R26, R58 ;  /* 0x000000001a1a7229 */ /* 0x000fe4000000003a */
[----:B------:R-:W-:Y:S02]  /*39d0*/  DFMA R60, R32, UR14, -R42 ;  /* 0x0000000e203c7c2b */ /* 0x000fe4000800082a */
[----:B------:R-:W-:Y:S02]  /*39e0*/  DFMA R58, R34, UR18, -R24 ;  /* 0x00000012223a7c2b */ /* 0x000fe40008000818 */
[----:B------:R-:W-:Y:S02]  /*39f0*/  DADD R74, R74, R48 ;  /* 0x000000004a4a7229 */ /* 0x000fe40000000030 */
[----:B------:R-:W-:-:S02]  /*3a00*/  DMUL R48, R32, UR24 ;  /* 0x0000001820307c28 */ /* 0x000fc40008000000 */
[----:B------:R-:W-:Y:S02]  /*3a10*/  DADD R64, R64, R40 ;  /* 0x0000000040407229 */ /* 0x000fe40000000028 */
[----:B------:R-:W-:Y:S02]  /*3a20*/  DADD R40, R26, R60 ;  /* 0x000000001a287229 */ /* 0x000fe4000000003c */
[----:B------:R-:W-:Y:S02]  /*3a30*/  DADD R26, R70, R58 ;  /* 0x00000000461a7229 */ /* 0x000fe4000000003a */
[----:B------:R-:W-:Y:S02]  /*3a40*/  DMUL R58, R34, UR24 ;  /* 0x00000018223a7c28 */ /* 0x000fe40008000000 */
[----:B------:R-:W-:Y:S02]  /*3a50*/  DADD R4, R4, R68 ;  /* 0x0000000004047229 */ /* 0x000fe40000000044 */
[----:B------:R-:W-:Y:S01]  /*3a60*/  DADD R16, R16, R66 ;  /* 0x0000000010107229 */ /* 0x000fe20000000042 */
[----:B------:R-:W-:Y:S01]  /*3a70*/  IADD3 R92, PT, PT, R92, UR11, RZ ;  /* 0x0000000b5c5c7c10 */ /* 0x000fe2000fffe0ff */
[----:B------:R-:W-:Y:S01]  /*3a80*/  UIMAD UR6, UR11, 0xf, UR8 ;  /* 0x0000000f0b0678a4 */ /* 0x000fe2000f8e0208 */
[----:B--2---:R-:W-:-:S08]  /*3a90*/  DADD R76, R76, UR26 ;  /* 0x0000001a4c4c7e29 */ /* 0x004fd00008000000 */
[-C--:B------:R-:W-:Y:S02]  /*3aa0*/  DFMA R42, R44, R76.reuse, R62 ;  /* 0x0000004c2c2a722b */ /* 0x080fe4000000003e */
[----:B------:R-:W-:Y:S02]  /*3ab0*/  DMUL R44, R34, UR20 ;  /* 0x00000014222c7c28 */ /* 0x000fe40008000000 */
[----:B------:R-:W-:Y:S02]  /*3ac0*/  DFMA R30, R46, R76, R30 ;  /* 0x0000004c2e1e722b */ /* 0x000fe4000000001e */
[----:B------:R-:W-:-:S04]  /*3ad0*/  DFMA R46, R34, UR18, R24 ;  /* 0x00000012222e7c2b */ /* 0x000fc80008000018 */
[C-C-:B------:R-:W-:Y:S02]  /*3ae0*/  DFMA R24, R32.reuse, UR18, R44.reuse ;  /* 0x0000001220187c2b */ /* 0x140fe4000800002c */
[----:B------:R-:W-:Y:S02]  /*3af0*/  DFMA R60, R32, UR18, -R44 ;  /* 0x00000012203c7c2b */ /* 0x000fe4000800082c */
[----:B------:R-:W-:Y:S02]  /*3b00*/  DFMA R44, R34, UR22, -R48 ;  /* 0x00000016222c7c2b */ /* 0x000fe40008000830 */
[----:B------:R-:W-:Y:S02]  /*3b10*/  DADD R46, R10, R46 ;  /* 0x000000000a2e7229 */ /* 0x000fe4000000002e */
[----:B------:R-:W-:Y:S02]  /*3b20*/  DFMA R10, R32, UR22, R58 ;  /* 0x00000016200a7c2b */ /* 0x000fe4000800003a */
[----:B------:R-:W-:-:S02]  /*3b30*/  DFMA R48, R34, UR22, R48 ;  /* 0x0000001622307c2b */ /* 0x000fc40008000030 */
[----:B------:R-:W-:Y:S02]  /*3b40*/  DADD R30, R30, R44 ;  /* 0x000000001e1e7229 */ /* 0x000fe4000000002c */
[----:B---3--:R-:W-:Y:S02]  /*3b50*/  DADD R86, R86, UR26 ;  /* 0x0000001a56567e29 */ /* 0x008fe40008000000 */
[----:B------:R-:W-:Y:S02]  /*3b60*/  DFMA R44, R34, UR4, R50 ;  /* 0x00000004222c7c2b */ /* 0x000fe40008000032 */
[----:B------:R-:W-:Y:S02]  /*3b70*/  DFMA R58, R32, UR22, -R58 ;  /* 0x00000016203a7c2b */ /* 0x000fe4000800083a */
[----:B------:R-:W-:Y:S02]  /*3b80*/  DADD R42, R42, R10 ;  /* 0x000000002a2a7229 */ /* 0x000fe4000000000a */
[----:B------:R-:W-:-:S02]  /*3b90*/  DADD R4, R4, R48 ;  /* 0x0000000004047229 */ /* 0x000fc40000000030 */
[C---:B------:R-:W-:Y:S02]  /*3ba0*/  DFMA R10, R32.reuse, UR4, -R52 ;  /* 0x00000004200a7c2b */ /* 0x040fe40008000834 */
[----:B------:R-:W-:Y:S02]  /*3bb0*/  DFMA R32, R32, R86, R56 ;  /* 0x000000562020722b */ /* 0x000fe40000000038 */
[----:B------:R-:W-:Y:S02]  /*3bc0*/  DADD R14, R14, R44 ;  /* 0x000000000e0e7229 */ /* 0x000fe4000000002c */
[C---:B-----5:R-:W-:Y:S02]  /*3bd0*/  DMUL R48, R38.reuse, UR12 ;  /* 0x0000000c26307c28 */ /* 0x060fe40008000000 */
[C---:B------:R-:W-:Y:S02]  /*3be0*/  DMUL R56, R38.reuse, UR16 ;  /* 0x0000001026387c28 */ /* 0x040fe40008000000 */
[----:B------:R-:W-:-:S02]  /*3bf0*/  DMUL R44, R38, UR20 ;  /* 0x00000014262c7c28 */ /* 0x000fc40008000000 */
[----:B------:R-:W-:Y:S02]  /*3c00*/  DADD R52, R28, R58 ;  /* 0x000000001c347229 */ /* 0x000fe4000000003a */
[----:B------:R-:W-:Y:S02]  /*3c10*/  DADD R58, R8, R10 ;  /* 0x00000000083a7229 */ /* 0x000fe4000000000a */
[----:B------:R-:W-:Y:S02]  /*3c20*/  DFMA R62, R34, R86, R54 ;  /* 0x00000056223e722b */ /* 0x000fe40000000036 */
[----:B------:R-:W-:Y:S02]  /*3c30*/  DFMA R8, R36, UR4, R48 ;  /* 0x0000000424087c2b */ /* 0x000fe40008000030 */
[----:B------:R-:W-:Y:S02]  /*3c40*/  DADD R24, R80, R24 ;  /* 0x0000000050187229 */ /* 0x000fe40000000018 */
[----:B------:R-:W-:-:S02]  /*3c50*/  DMUL R54, R36, UR16 ;  /* 0x0000001024367c28 */ /* 0x000fc40008000000 */
[C---:B------:R-:W-:Y:S02]  /*3c60*/  DFMA R28, R36.reuse, UR14, R56 ;  /* 0x0000000e241c7c2b */ /* 0x040fe40008000038 */
[C---:B------:R-:W-:Y:S02]  /*3c70*/  DFMA R66, R36.reuse, UR18, R44 ;  /* 0x0000001224427c2b */ /* 0x040fe4000800002c */
[C---:B------:R-:W-:Y:S02]  /*3c80*/  DMUL R70, R36.reuse, UR24 ;  /* 0x0000001824467c28 */ /* 0x040fe40008000000 */
[----:B------:R-:W-:Y:S02]  /*3c90*/  DMUL R34, R36, UR20 ;  /* 0x0000001424227c28 */ /* 0x000fe40008000000 */
[----:B------:R-:W-:Y:S02]  /*3ca0*/  DADD R20, R20, R60 ;  /* 0x0000000014147229 */ /* 0x000fe4000000003c */
[----:B------:R-:W-:-:S02]  /*3cb0*/  DMUL R60, R38, UR24 ;  /* 0x00000018263c7c28 */ /* 0x000fc40008000000 */
[----:B------:R-:W-:Y:S02]  /*3cc0*/  DADD R8, R64, R8 ;  /* 0x0000000040087229 */ /* 0x000fe40000000008 */
[----:B------:R-:W-:Y:S02]  /*3cd0*/  DFMA R64, R38, UR14, -R54 ;  /* 0x0000000e26407c2b */ /* 0x000fe40008000836 */
[----:B------:R-:W-:Y:S02]  /*3ce0*/  DADD R24, R24, R28 ;  /* 0x0000000018187229 */ /* 0x000fe4000000001c */
[----:B------:R-:W-:Y:S02]  /*3cf0*/  DADD R28, R42, R66 ;  /* 0x000000002a1c7229 */ /* 0x000fe40000000042 */
[C---:B------:R-:W-:Y:S02]  /*3d00*/  DFMA R42, R38.reuse, UR22, -R70 ;  /* 0x00000016262a7c2b */ /* 0x040fe40008000846 */
[----:B------:R-:W-:-:S02]  /*3d10*/  DFMA R66, R38, UR18, R34 ;  /* 0x0000001226427c2b */ /* 0x000fc40008000022 */
[C-C-:B------:R-:W-:Y:S02]  /*3d20*/  DFMA R72, R36.reuse, UR22, R60.reuse ;  /* 0x0000001624487c2b */ /* 0x140fe4000800003c */
[----:B------:R-:W-:Y:S02]  /*3d30*/  DFMA R60, R36, UR22, -R60 ;  /* 0x00000016243c7c2b */ /* 0x000fe4000800083c */
[----:B------:R-:W-:Y:S02]  /*3d40*/  DADD R26, R26, R64 ;  /* 0x000000001a1a7229 */ /* 0x000fe40000000040 */
[----:B------:R-:W-:Y:S02]  /*3d50*/  DFMA R68, R38, UR18, -R34 ;  /* 0x0000001226447c2b */ /* 0x000fe40008000822 */
[C---:B------:R-:W-:Y:S02]  /*3d60*/  DFMA R64, R36.reuse, UR18, -R44 ;  /* 0x0000001224407c2b */ /* 0x040fe4000800082c */
[----:B------:R-:W-:-:S02]  /*3d70*/  DMUL R50, R36, UR12 ;  /* 0x0000000c24327c28 */ /* 0x000fc40008000000 */
[----:B------:R-:W-:Y:S02]  /*3d80*/  DADD R34, R62, R42 ;  /* 0x000000003e227229 */ /* 0x000fe4000000002a */
[----:B------:R-:W-:Y:S01]  /*3d90*/  DADD R42, R16, R66 ;  /* 0x00000000102a7229 */ /* 0x000fe20000000042 */
[----:B------:R-:W-:Y:S01]  /*3da0*/  IADD3 R16, PT, PT, R92, UR11, RZ ;  /* 0x0000000b5c107c10 */ /* 0x000fe2000fffe0ff */
[----:B------:R-:W-:Y:S01]  /*3db0*/  DFMA R56, R36, UR14, -R56 ;  /* 0x0000000e24387c2b */ /* 0x000fe20008000838 */
[----:B------:R-:W-:Y:S01]  /*3dc0*/  VIADD R62, R2, UR8 ;  /* 0x00000008023e7c36 */ /* 0x000fe20008000000 */
[----:B------:R-:W-:Y:S02]  /*3dd0*/  DFMA R54, R38, UR14, R54 ;  /* 0x0000000e26367c2b */ /* 0x000fe40008000036 */
[----:B------:R-:W-:Y:S01]  /*3de0*/  DADD R44, R20, R60 ;  /* 0x00000000142c7229 */ /* 0x000fe2000000003c */
[----:B------:R-:W-:Y:S01]  /*3df0*/  IADD3 R20, PT, PT, R16, UR11, RZ ;  /* 0x0000000b10147c10 */ /* 0x000fe2000fffe0ff */
[----:B------:R-:W-:Y:S01]  /*3e00*/  DADD R12, R12, UR26 ;  /* 0x0000001a0c0c7e29 */ /* 0x000fe20008000000 */
[C---:B------:R-:W-:Y:S01]  /*3e10*/  VIADD R2, R0.reuse, UR6 ;  /* 0x0000000600027c36 */ /* 0x040fe20008000000 */
[----:B------:R-:W-:Y:S01]  /*3e20*/  DADD R40, R40, R64 ;  /* 0x0000000028287229 */ /* 0x000fe20000000040 */
[----:B------:R-:W-:Y:S01]  /*3e30*/  IADD3 R0, PT, PT, R0, UR8, RZ ;  /* 0x0000000800007c10 */ /* 0x000fe2000fffe0ff */
[----:B------:R-:W-:Y:S01]  /*3e40*/  DFMA R10, R38, UR4, -R50 ;  /* 0x00000004260a7c2b */ /* 0x000fe20008000832 */
[----:B------:R-:W-:Y:S01]  /*3e50*/  VIADD R64, R62, UR11 ;  /* 0x0000000b3e407c36 */ /* 0x000fe20008000000 */
[----:B------:R-:W-:Y:S01]  /*3e60*/  IADD3 R60, PT, PT, R20, UR11, RZ ;  /* 0x0000000b143c7c10 */ /* 0x000fe2000fffe0ff */
[----:B------:R-:W-:Y:S01]  /*3e70*/  DADD R56, R58, R56 ;  /* 0x000000003a387229 */ /* 0x000fe20000000038 */
[--C-:B------:R-:W-:Y:S01]  /*3e80*/  IMAD R61, R62, UR32, R3.reuse ;  /* 0x000000203e3d7c24 */ /* 0x100fe2000f8e0203 */
[----:B------:R-:W-:Y:S01]  /*3e90*/  DADD R58, R14, R54 ;  /* 0x000000000e3a7229 */ /* 0x000fe20000000036 */
[----:B------:R-:W-:Y:S01]  /*3ea0*/  VIADD R66, R64, UR11 ;  /* 0x0000000b40427c36 */ /* 0x000fe20008000000 */
[----:B------:R-:W-:Y:S01]  /*3eb0*/  DFMA R70, R38, UR22, R70 ;  /* 0x0000001626467c2b */ /* 0x000fe20008000046 */
[--C-:B------:R-:W-:Y:S01]  /*3ec0*/  IMAD R15, R2, UR32, R3.reuse ;  /* 0x00000020020f7c24 */ /* 0x100fe2000f8e0203 */
[C---:B------:R-:W-:Y:S01]  /*3ed0*/  DFMA R48, R36.reuse, UR4, -R48 ;  /* 0x0000000424307c2b */ /* 0x040fe20008000830 */
[--C-:B------:R-:W-:Y:S01]  /*3ee0*/  IMAD R55, R0, UR32, R3.reuse ;  /* 0x0000002000377c24 */ /* 0x100fe2000f8e0203 */
[----:B------:R-:W-:Y:S01]  /*3ef0*/  DFMA R36, R36, R12, R52 ;  /* 0x0000000c2424722b */ /* 0x000fe20000000034 */
[--C-:B------:R-:W-:Y:S01]  /*3f00*/  IMAD R17, R92, UR32, R3.reuse ;  /* 0x000000205c117c24 */ /* 0x100fe2000f8e0203 */
[----:B------:R-:W-:Y:S01]  /*3f10*/  DADD R30, R30, R68 ;  /* 0x000000001e1e7229 */ /* 0x000fe20000000044 */
[--C-:B------:R-:W-:Y:S01]  /*3f20*/  IMAD R21, R16, UR32, R3.reuse ;  /* 0x0000002010157c24 */ /* 0x100fe2000f8e0203 */
[----:B------:R-:W-:Y:S01]  /*3f30*/  DADD R10, R74, R10 ;  /* 0x000000004a0a7229 */ /* 0x000fe2000000000a */
[----:B------:R-:W-:-:S02]  /*3f40*/  IMAD R63, R64, UR32, R3 ;  /* 0x00000020403f7c24 */ /* 0x000fc4000f8e0203 */
[----:B------:R-:W-:Y:S02]  /*3f50*/  IMAD R67, R60, UR32, R3 ;  /* 0x000000203c437c24 */ /* 0x000fe4000f8e0203 */
[----:B------:R-:W-:Y:S01]  /*3f60*/  IMAD.WIDE R52, R61, 0x10, R6 ;  /* 0x000000103d347825 */ /* 0x000fe200078e0206 */
[----:B------:R-:W-:-:S03]  /*3f70*/  DFMA R60, R38, UR4, R50 ;  /* 0x00000004263c7c2b */ /* 0x000fc60008000032 */
[--C-:B------:R-:W-:Y:S02]  /*3f80*/  IMAD R69, R66, UR32, R3.reuse ;  /* 0x0000002042457c24 */ /* 0x100fe4000f8e0203 */
[----:B------:R-:W-:Y:S02]  /*3f90*/  IMAD R65, R20, UR32, R3 ;  /* 0x0000002014417c24 */ /* 0x000fe4000f8e0203 */
[----:B------:R-:W-:Y:S01]  /*3fa0*/  IMAD.WIDE R2, R15, 0x10, R6 ;  /* 0x000000100f027825 */ /* 0x000fe200078e0206 */
[----:B------:R-:W-:-:S03]  /*3fb0*/  DADD R32, R32, R72 ;  /* 0x0000000020207229 */ /* 0x000fc60000000048 */
[----:B------:R-:W-:Y:S01]  /*3fc0*/  IMAD.WIDE R16, R17, 0x10, R6 ;  /* 0x0000001011107825 */ /* 0x000fe200078e0206 */
[----:B------:R-:W-:-:S03]  /*3fd0*/  DFMA R38, R38, R12, R4 ;  /* 0x0000000c2626722b */ /* 0x000fc60000000004 */
[----:B------:R-:W-:Y:S01]  /*3fe0*/  IMAD.WIDE R14, R55, 0x10, R6 ;  /* 0x00000010370e7825 */ /* 0x000fe200078e0206 */
[----:B------:R-:W-:-:S03]  /*3ff0*/  DADD R46, R46, R70 ;  /* 0x000000002e2e7229 */ /* 0x000fc60000000046 */
[----:B------:R-:W-:-:S04]  /*4000*/  IMAD.WIDE R20, R21, 0x10, R6 ;  /* 0x0000001015147825 */ /* 0x000fc800078e0206 */
[--C-:B------:R-:W-:Y:S01]  /*4010*/  IMAD.WIDE R54, R63, 0x10, R6.reuse ;  /* 0x000000103f367825 */ /* 0x100fe200078e0206 */
[----:B------:R-:W-:Y:S03]  /*4020*/  STG.E.128 desc[UR28][R16.64], R8 ;  /* 0x0000000810007986 */ /* 0x000fe6000c101d1c */
        /* <DEDUP_REMOVED lines=14> */
.L_x_1:
        /* <DEDUP_REMOVED lines=15> */
.L_x_6:


//--------------------- .text._Z26hpsi1_rt_stencil_kern_v8_1ILi20EEviPKdS1_S1_S1_PK7double2PS2_iiiiiiPKiS7_S7_ --------------------------
	.section	.text._Z26hpsi1_rt_stencil_kern_v8_1ILi20EEviPKdS1_S1_S1_PK7double2PS2_iiiiiiPKiS7_S7_,"ax",@progbits
	.align	128
        .global         _Z26hpsi1_rt_stencil_kern_v8_1ILi20EEviPKdS1_S1_S1_PK7double2PS2_iiiiiiPKiS7_S7_
        .type           _Z26hpsi1_rt_stencil_kern_v8_1ILi20EEviPKdS1_S1_S1_PK7double2PS2_iiiiiiPKiS7_S7_,@function
        .size           _Z26hpsi1_rt_stencil_kern_v8_1ILi20EEviPKdS1_S1_S1_PK7double2PS2_iiiiiiPKiS7_S7_,(.L_x_7 - _Z26hpsi1_rt_stencil_kern_v8_1ILi20EEviPKdS1_S1_S1_PK7double2PS2_iiiiiiPKiS7_S7_)
        .other          _Z26hpsi1_rt_stencil_kern_v8_1ILi20EEviPKdS1_S1_S1_PK7double2PS2_iiiiiiPKiS7_S7_,@"STO_CUDA_ENTRY STV_DEFAULT"
_Z26hpsi1_rt_stencil_kern_v8_1ILi20EEviPKdS1_S1_S1_PK7double2PS2_iiiiiiPKiS7_S7_:
.text._Z26hpsi1_rt_stencil_kern_v8_1ILi20EEviPKdS1_S1_S1_PK7double2PS2_iiiiiiPKiS7_S7_:
        /* <DEDUP_REMOVED lines=42> */
[----:B------:R-:W-:Y:S01]  /*02a0*/  UIMAD UR8, UR9, 0xc, URZ ;  /* 0x0000000c090878a4 */ /* 0x000fe2000f8e02ff */
[----:B------:R-:W3:Y:S01]  /*02b0*/  LDCU.64 UR10, c[0x0][0x3b8] ;  /* 0x00007700ff0a77ac */ /* 0x000ee20008000a00 */
[----:B------:R-:W4:Y:S01]  /*02c0*/  LDCU UR30, c[0x0][0x3c0] ;  /* 0x00007800ff1e77ac */ /* 0x000f220008000800 */
[----:B0-----:R-:W-:Y:S01]  /*02d0*/  IMAD R2, R6, UR4, R5 ;  /* 0x0000000406027c24 */ /* 0x001fe2000f8e0205 */
[----:B------:R-:W0:Y:S04]  /*02e0*/  LDCU.64 UR4, c[0x0][0x3a0] ;  /* 0x00007400ff0477ac */ /* 0x000e280008000a00 */
[----:B------:R-:W-:Y:S01]  /*02f0*/  IABS R4, R2 ;  /* 0x0000000200047213 */ /* 0x000fe20000000000 */
[----:B------:R-:W5:Y:S01]  /*0300*/  LDCU.64 UR6, c[0x0][0x388] ;  /* 0x00007100ff0677ac */ /* 0x000f620008000a00 */
[----:B------:R-:W-:-:S03]  /*0310*/  ISETP.GE.AND P2, PT, R2, RZ, PT ;  /* 0x000000ff0200720c */ /* 0x000fc60003f46270 */
[----:B------:R-:W-:Y:S01]  /*0320*/  IMAD.HI.U32 R3, R3, R4, RZ ;  /* 0x0000000403037227 */ /* 0x000fe200078e00ff */
[----:B------:R-:W1:Y:S03]  /*0330*/  LDCU.64 UR32, c[0x0][0x3a8] ;  /* 0x00007500ff2077ac */ /* 0x000e660008000a00 */
[----:B------:R-:W-:-:S04]  /*0340*/  IMAD.MOV R3, RZ, RZ, -R3 ;  /* 0x000000ffff037224 */ /* 0x000fc800078e0a03 */
[C---:B------:R-:W-:Y:S01]  /*0350*/  IMAD R3, R8.reuse, R3, R4 ;  /* 0x0000000308037224 */ /* 0x040fe200078e0204 */
[----:B0-----:R-:W-:Y:S01]  /*0360*/  UIMAD.WIDE.U32 UR4, UR8, 0x8, UR4 ;  /* 0x00000008080478a5 */ /* 0x001fe2000f8e0004 */
[----:B------:R-:W0:Y:S01]  /*0370*/  LDC.64 R4, c[0x0][0x398] ;  /* 0x0000e600ff047b82 */ /* 0x000e220000000a00 */
[----:B---3--:R-:W-:Y:S02]  /*0380*/  UIMAD UR8, UR9, UR10, URZ ;  /* 0x0000000a090872a4 */ /* 0x008fe4000f8e02ff */
[----:B------:R-:W-:Y:S01]  /*0390*/  ISETP.GT.U32.AND P0, PT, R8, R3, PT ;  /* 0x000000030800720c */ /* 0x000fe20003f04070 */
[----:B-----5:R-:W-:Y:S01]  /*03a0*/  UIMAD.WIDE.U32 UR6, UR9, 0x8, UR6 ;  /* 0x00000008090678a5 */ /* 0x020fe2000f8e0006 */
[----:B------:R-:W-:Y:S01]  /*03b0*/  MOV R9, UR5 ;  /* 0x0000000500097c02 */ /* 0x000fe20008000f00 */
[----:B------:R-:W-:Y:S01]  /*03c0*/  IMAD.U32 R24, RZ, RZ, UR4 ;  /* 0x00000004ff187e24 */ /* 0x000fe2000f8e00ff */
[----:B------:R-:W-:Y:S01]  /*03d0*/  MOV R25, UR5 ;  /* 0x0000000500197c02 */ /* 0x000fe20008000f00 */
[----:B------:R-:W-:Y:S01]  /*03e0*/  IMAD.U32 R26, RZ, RZ, UR4 ;  /* 0x00000004ff1a7e24 */ /* 0x000fe2000f8e00ff */
[----:B------:R-:W-:Y:S01]  /*03f0*/  MOV R27, UR5 ;  /* 0x00000005001b7c02 */ /* 0x000fe20008000f00 */
[----:B------:R-:W-:Y:S01]  /*0400*/  UIMAD UR8, UR8, UR11, URZ ;  /* 0x0000000b080872a4 */ /* 0x000fe2000f8e02ff */
[----:B------:R-:W-:Y:S01]  /*0410*/  IMAD.U32 R38, RZ, RZ, UR4 ;  /* 0x00000004ff267e24 */ /* 0x000fe2000f8e00ff */
[----:B------:R-:W-:Y:S01]  /*0420*/  MOV R39, UR5 ;  /* 0x0000000500277c02 */ /* 0x000fe20008000f00 */
[----:B--2---:R-:W2:Y:S01]  /*0430*/  LDG.E.64.CONSTANT R24, desc[UR26][R24.64+0x18] ;  /* 0x0000181a18187981 */ /* 0x004ea2000c1e9b00 */
[----:B------:R-:W-:Y:S01]  /*0440*/  IMAD.U32 R42, RZ, RZ, UR6 ;  /* 0x00000006ff2a7e24 */ /* 0x000fe2000f8e00ff */
[----:B------:R-:W-:-:S02]  /*0450*/  MOV R43, UR7 ;  /* 0x00000007002b7c02 */ /* 0x000fc40008000f00 */
[----:B------:R-:W-:Y:S01]  /*0460*/  @!P0 IADD3 R3, PT, PT, R3, -R8, RZ ;  /* 0x8000000803038210 */ /* 0x000fe20007ffe0ff */
[----:B------:R-:W3:Y:S03]  /*0470*/  LDG.E.64.CONSTANT R26, desc[UR26][R26.64+0x8] ;  /* 0x0000081a1a1a7981 */ /* 0x000ee6000c1e9b00 */
[----:B------:R-:W-:Y:S01]  /*0480*/  ISETP.GT.U32.AND P0, PT, R8, R3, PT ;  /* 0x000000030800720c */ /* 0x000fe20003f04070 */
[----:B------:R-:W5:Y:S04]  /*0490*/  LDG.E.64.CONSTANT R38, desc[UR26][R38.64] ;  /* 0x0000001a26267981 */ /* 0x000f68000c1e9b00 */
[----:B0-----:R-:W5:Y:S04]  /*04a0*/  LDG.E.64.CONSTANT R40, desc[UR26][R4.64+0x10] ;  /* 0x0000101a04287981 */ /* 0x001f68000c1e9b00 */
[----:B------:R-:W5:Y:S04]  /*04b0*/  LDG.E.64.CONSTANT R36, desc[UR26][R4.64+0x8] ;  /* 0x0000081a04247981 */ /* 0x000f68000c1e9b00 */
[----:B------:R-:W-:Y:S01]  /*04c0*/  @!P0 IMAD.IADD R3, R3, 0x1, -R8 ;  /* 0x0000000103038824 */ /* 0x000fe200078e0a08 */
[----:B------:R-:W5:Y:S01]  /*04d0*/  LDG.E.64.CONSTANT R34, desc[UR26][R4.64] ;  /* 0x0000001a04227981 */ /* 0x000f62000c1e9b00 */
[----:B------:R-:W-:Y:S01]  /*04e0*/  IMAD.U32 R8, RZ, RZ, UR4 ;  /* 0x00000004ff087e24 */ /* 0x000fe2000f8e00ff */
[----:B----4-:R-:W-:-:S02]  /*04f0*/  UIMAD UR4, UR8, UR30, URZ ;  /* 0x0000001e080472a4 */ /* 0x010fc4000f8e02ff */
[----:B------:R-:W-:Y:S01]  /*0500*/  @!P2 IADD3 R3, PT, PT, -R3, RZ, RZ ;  /* 0x000000ff0303a210 */ /* 0x000fe20007ffe1ff */
[----:B------:R0:W4:Y:S03]  /*0510*/  LDG.E.64.CONSTANT R10, desc[UR26][R4.64+0x18] ;  /* 0x0000181a040a7981 */ /* 0x000126000c1e9b00 */
[----:B------:R-:W-:Y:S01]  /*0520*/  SEL R3, R7, R3, !P1 ;  /* 0x0000000307037207 */ /* 0x000fe20004800000 */
[----:B------:R-:W5:Y:S01]  /*0530*/  LDG.E.64.CONSTANT R8, desc[UR26][R8.64+0x10] ;  /* 0x0000101a08087981 */ /* 0x000f62000c1e9b00 */
[----:B------:R-:W-:-:S03]  /*0540*/  USHF.R.S32.HI UR10, URZ, 0x1f, UR4 ;  /* 0x0000001fff0a7899 */ /* 0x000fc60008011404 */
[----:B------:R-:W-:Y:S01]  /*0550*/  IMAD R2, R0, UR30, R3 ;  /* 0x0000001e00027c24 */ /* 0x000fe2000f8e0203 */
[----:B------:R-:W4:Y:S04]  /*0560*/  LDG.E.64.CONSTANT R42, desc[UR26][R42.64] ;  /* 0x0000001a2a2a7981 */ /* 0x000f28000c1e9b00 */
[----:B------:R-:W-:-:S04]  /*0570*/  IADD3 R6, P0, PT, R2, UR4, RZ ;  /* 0x0000000402067c10 */ /* 0x000fc8000ff1e0ff */
[----:B------:R-:W-:Y:S01]  /*0580*/  LEA.HI.X.SX32 R7, R2, UR10, 0x1, P0 ;  /* 0x0000000a02077c11 */ /* 0x000fe200080f0eff */
[----:B------:R-:W-:Y:S01]  /*0590*/  VIADD R2, R0, UR11 ;  /* 0x0000000b00027c36 */ /* 0x000fe20008000000 */
[----:B-1----:R-:W-:Y:S01]  /*05a0*/  LEA R28, P0, R6, UR32, 0x4 ;  /* 0x00000020061c7c11 */ /* 0x002fe2000f8020ff */
[----:B------:R-:W-:-:S03]  /*05b0*/  IMAD R57, R0, UR28, R3 ;  /* 0x0000001c00397c24 */ /* 0x000fc6000f8e0203 */
[----:B------:R-:W-:Y:S01]  /*05c0*/  LEA.HI.X R29, R6, UR33, R7, 0x4, P0 ;  /* 0x00000021061d7c11 */ /* 0x000fe200080f2407 */
[----:B------:R-:W-:Y:S02]  /*05d0*/  IMAD R6, R2, UR30, R3 ;  /* 0x0000001e02067c24 */ /* 0x000fe4000f8e0203 */
[----:B------:R-:W-:-:S03]  /*05e0*/  IMAD.WIDE R56, R57, 0x8, R14 ;  /* 0x0000000839387825 */ /* 0x000fc600078e020e */
[C---:B------:R-:W-:Y:S01]  /*05f0*/  IADD3 R7, P0, PT, R6.reuse, UR4, RZ ;  /* 0x0000000406077c10 */ /* 0x040fe2000ff1e0ff */
[----:B------:R-:W4:Y:S03]  /*0600*/  LDG.E.128 R28, desc[UR26][R28.64] ;  /* 0x0000001a1c1c7981 */ /* 0x000f26000c1e1d00 */
[----:B------:R-:W-:Y:S01]  /*0610*/  LEA.HI.X.SX32 R6, R6, UR10, 0x1, P0 ;  /* 0x0000000a06067c11 */ /* 0x000fe200080f0eff */
[----:B------:R-:W4:Y:S01]  /*0620*/  LDG.E.64.CONSTANT R56, desc[UR26][R56.64] ;  /* 0x0000001a38387981 */ /* 0x000f22000c1e9b00 */
[----:B------:R-:W-:-:S04]  /*0630*/  LEA R16, P0, R7, UR32, 0x4 ;  /* 0x0000002007107c11 */ /* 0x000fc8000f8020ff */
[----:B------:R-:W-:-:S06]  /*0640*/  LEA.HI.X R17, R7, UR33, R6, 0x4, P0 ;  /* 0x0000002107117c11 */ /* 0x000fcc00080f2406 */
[----:B------:R-:W4:Y:S01]  /*0650*/  LDG.E.128 R16, desc[UR26][R16.64] ;  /* 0x0000001a10107981 */ /* 0x000f22000c1e1d00 */
[----:B------:R-:W-:Y:S01]  /*0660*/  IADD3 R6, PT, PT, R2, UR11, RZ ;  /* 0x0000000b02067c10 */ /* 0x000fe2000fffe0ff */
[----:B0-----:R-:W-:-:S04]  /*0670*/  VIADD R4, R0, UR29 ;  /* 0x0000001d00047c36 */ /* 0x001fc80008000000 */
[--C-:B------:R-:W-:Y:S02]  /*0680*/  IMAD R47, R4, UR28, R3.reuse ;  /* 0x0000001c042f7c24 */ /* 0x100fe4000f8e0203 */
[----:B------:R-:W-:Y:S02]  /*0690*/  IMAD R5, R6, UR30, R3 ;  /* 0x0000001e06057c24 */ /* 0x000fe4000f8e0203 */
[----:B------:R-:W-:-:S03]  /*06a0*/  IMAD.WIDE R46, R47, 0x8, R14 ;  /* 0x000000082f2e7825 */ /* 0x000fc600078e020e */
[----:B------:R-:W-:-:S03]  /*06b0*/  IADD3 R7, P0, PT, R5, UR4, RZ ;  /* 0x0000000405077c10 */ /* 0x000fc6000ff1e0ff */
[----:B------:R-:W4:Y:S01]  /*06c0*/  LDG.E.64.CONSTANT R46, desc[UR26][R46.64] ;  /* 0x0000001a2e2e7981 */ /* 0x000f22000c1e9b00 */
[----:B------:R-:W-:Y:S02]  /*06d0*/  LEA.HI.X.SX32 R12, R5, UR10, 0x1, P0 ;  /* 0x0000000a050c7c11 */ /* 0x000fe400080f0eff */
[----:B------:R-:W-:-:S04]  /*06e0*/  LEA R20, P0, R7, UR32, 0x4 ;  /* 0x0000002007147c11 */ /* 0x000fc8000f8020ff */
[----:B------:R-:W-:-:S06]  /*06f0*/  LEA.HI.X R21, R7, UR33, R12, 0x4, P0 ;  /* 0x0000002107157c11 */ /* 0x000fcc00080f240c */
[----:B------:R-:W4:Y:S01]  /*0700*/  LDG.E.128 R20, desc[UR26][R20.64] ;  /* 0x0000001a14147981 */ /* 0x000f22000c1e1d00 */
[----:B------:R-:W-:-:S05]  /*0710*/  IADD3 R44, PT, PT, R6, UR11, RZ ;  /* 0x0000000b062c7c10 */ /* 0x000fca000fffe0ff */
[----:B------:R-:W-:Y:S02]  /*0720*/  IMAD R5, R44, UR30, R3 ;  /* 0x0000001e2c057c24 */ /* 0x000fe4000f8e0203 */
[----:B------:R-:W-:-:S03]  /*0730*/  VIADD R32, R4, UR29 ;  /* 0x0000001d04207c36 */ /* 0x000fc60008000000 */
[----:B------:R-:W-:Y:S01]  /*0740*/  IADD3 R6, P0, PT, R5, UR4, RZ ;  /* 0x0000000405067c10 */ /* 0x000fe2000ff1e0ff */
[----:B------:R-:W-:-:S03]  /*0750*/  IMAD R13, R32, UR28, R3 ;  /* 0x0000001c200d7c24 */ /* 0x000fc6000f8e0203 */
[----:B------:R-:W-:Y:S02]  /*0760*/  LEA.HI.X.SX32 R5, R5, UR10, 0x1, P0 ;  /* 0x0000000a05057c11 */ /* 0x000fe400080f0eff */
[----:B------:R-:W-:Y:S01]  /*0770*/  LEA R4, P0, R6, UR32, 0x4 ;  /* 0x0000002006047c11 */ /* 0x000fe2000f8020ff */
[----:B------:R-:W-:-:S03]  /*0780*/  IMAD.WIDE R12, R13, 0x8, R14 ;  /* 0x000000080d0c7825 */ /* 0x000fc600078e020e */
[----:B------:R-:W-:-:S03]  /*0790*/  LEA.HI.X R5, R6, UR33, R5, 0x4, P0 ;  /* 0x0000002106057c11 */ /* 0x000fc600080f2405 */
[----:B------:R-:W4:Y:S04]  /*07a0*/  LDG.E.64.CONSTANT R12, desc[UR26][R12.64] ;  /* 0x0000001a0c0c7981 */ /* 0x000f28000c1e9b00 */
        /* <DEDUP_REMOVED lines=13> */
[----:B------:R-:W-:-:S05]  /*0880*/  VIADD R44, R44, UR11 ;  /* 0x0000000b2c2c7c36 */ /* 0x000fca0008000000 */
[----:B------:R-:W-:Y:S01]  /*0890*/  IADD3 R88, PT, PT, R44, UR11, RZ ;  /* 0x0000000b2c587c10 */ /* 0x000fe2000fffe0ff */
[----:B------:R-:W-:-:S04]  /*08a0*/  UIMAD UR31, UR8, UR30, URZ ;  /* 0x0000001e081f72a4 */ /* 0x000fc8000f8e02ff */
[----:B------:R-:W-:Y:S01]  /*08b0*/  VIADD R44, R88, UR11 ;  /* 0x0000000b582c7c36 */ /* 0x000fe20008000000 */
[----:B------:R-:W-:-:S03]  /*08c0*/  IADD3 R82, PT, PT, R82, UR29, RZ ;  /* 0x0000001d52527c10 */ /* 0x000fc6000fffe0ff */
[--C-:B------:R-:W-:Y:S02]  /*08d0*/  IMAD R44, R44, UR30, R3.reuse ;  /* 0x0000001e2c2c7c24 */ /* 0x100fe4000f8e0203 */
[----:B------:R-:W-:-:S03]  /*08e0*/  IMAD R49, R82, UR28, R3 ;  /* 0x0000001c52317c24 */ /* 0x000fc6000f8e0203 */
[----:B------:R-:W-:Y:S01]  /*08f0*/  IADD3 R45, P0, PT, R44, UR31, RZ ;  /* 0x0000001f2c2d7c10 */ /* 0x000fe2000ff1e0ff */
[----:B------:R-:W-:-:S03]  /*0900*/  IMAD.WIDE R48, R49, 0x8, R14 ;  /* 0x0000000831307825 */ /* 0x000fc600078e020e */
[----:B------:R-:W-:Y:S02]  /*0910*/  LEA.HI.X.SX32 R44, R44, UR10, 0x1, P0 ;  /* 0x0000000a2c2c7c11 */ /* 0x000fe400080f0eff */
[----:B------:R-:W-:-:S04]  /*0920*/  LEA R50, P0, R45, UR32, 0x4 ;  /* 0x000000202d327c11 */ /* 0x000fc8000f8020ff */
[----:B------:R-:W-:Y:S01]  /*0930*/  LEA.HI.X R51, R45, UR33, R44, 0x4, P0 ;  /* 0x000000212d337c11 */ /* 0x000fe200080f242c */
[----:B------:R-:W-:-:S04]  /*0940*/  VIADD R82, R82, UR29 ;  /* 0x0000001d52527c36 */ /* 0x000fc80008000000 */
[----:B------:R-:W-:-:S04]  /*0950*/  IMAD R85, R82, UR28, R3 ;  /* 0x0000001c52557c24 */ /* 0x000fc8000f8e0203 */
[----:B------:R-:W-:-:S06]  /*0960*/  IMAD.WIDE R84, R85, 0x8, R14 ;  /* 0x0000000855547825 */ /* 0x000fcc00078e020e */
[----:B------:R-:W4:Y:S01]  /*0970*/  LDG.E.64.CONSTANT R84, desc[UR26][R84.64] ;  /* 0x0000001a54547981 */ /* 0x000f22000c1e9b00 */
[----:B--2---:R-:W-:Y:S02]  /*0980*/  R2UR UR6, R24 ;  /* 0x00000000180672ca */ /* 0x004fe400000e0000 */
[----:B------:R-:W-:Y:S02]  /*0990*/  R2UR UR7, R25 ;  /* 0x00000000190772ca */ /* 0x000fe400000e0000 */
[----:B---3--:R-:W-:Y:S02]  /*09a0*/  R2UR UR18, R26 ;  /* 0x000000001a1272ca */ /* 0x008fe400000e0000 */
[----:B------:R-:W-:Y:S02]  /*09b0*/  R2UR UR19, R27 ;  /* 0x000000001b1372ca */ /* 0x000fe400000e0000 */
[----:B------:R-:W2:Y:S01]  /*09c0*/  LDG.E.128 R24, desc[UR26][R50.64] ;  /* 0x0000001a32187981 */ /* 0x000ea2000c1e1d00 */
[----:B-----5:R-:W-:-:S02]  /*09d0*/  R2UR UR14, R8 ;  /* 0x00000000080e72ca */ /* 0x020fc400000e0000 */
[----:B------:R-:W-:Y:S02]  /*09e0*/  R2UR UR15, R9 ;  /* 0x00000000090f72ca */ /* 0x000fe400000e0000 */
[----:B------:R0:W3:Y:S01]  /*09f0*/  LDG.E.64.CONSTANT R8, desc[UR26][R48.64] ;  /* 0x0000001a30087981 */ /* 0x0000e2000c1e9b00 */
[----:B------:R-:W-:Y:S01]  /*0a00*/  R2UR UR22, R38 ;  /* 0x00000000261672ca */ /* 0x000fe200000e0000 */
[----:B------:R-:W-:Y:S01]  /*0a10*/  DMUL R40, R40, -0.5 ;  /* 0xbfe0000028287828 */ /* 0x000fe20000000000 */
[----:B------:R-:W-:Y:S01]  /*0a20*/  R2UR UR23, R39 ;  /* 0x00000000271772ca */ /* 0x000fe200000e0000 */
[----:B------:R-:W-:Y:S02]  /*0a30*/  DMUL R38, R36, -0.5 ;  /* 0xbfe0000024267828 */ /* 0x000fe40000000000 */
[----:B------:R-:W-:Y:S02]  /*0a40*/  DMUL R34, R34, -0.5 ;  /* 0xbfe0000022227828 */ /* 0x000fe40000000000 */
[----:B----4-:R-:W-:Y:S01]  /*0a50*/  DMUL R10, R10, -0.5 ;  /* 0xbfe000000a0a7828 */ /* 0x010fe20000000000 */
        /* <DEDUP_REMOVED lines=9> */
[----:B------:R-:W-:Y:S01]  /*0af0*/  R2UR UR5, R11 ;  /* 0x000000000b0572ca */ /* 0x000fe200000e0000 */
[C---:B------:R-:W-:Y:S02]  /*0b00*/  DMUL R74, R30.reuse, UR14 ;  /* 0x0000000e1e4a7c28 */ /* 0x040fe40008000000 */
[C---:B------:R-:W-:Y:S02]  /*0b10*/  DMUL R66, R30.reuse, UR18 ;  /* 0x000000121e427c28 */ /* 0x040fe40008000000 */
[C---:B------:R-:W-:Y:S02]  /*0b20*/  DMUL R60, R30.reuse, UR22 ;  /* 0x000000161e3c7c28 */ /* 0x040fe40008000000 */
[----:B------:R-:W-:-:S02]  /*0b30*/  DMUL R40, R30, UR6 ;  /* 0x000000061e287c28 */ /* 0x000fc40008000000 */
[----:B------:R-:W-:Y:S02]  /*0b40*/  DADD R56, R56, UR24 ;  /* 0x0000001838387e29 */ /* 0x000fe40008000000 */
[C---:B0-----:R-:W-:Y:S02]  /*0b50*/  DMUL R48, R28.reuse, UR6 ;  /* 0x000000061c307c28 */ /* 0x041fe40008000000 */
[C---:B------:R-:W-:Y:S02]  /*0b60*/  DMUL R62, R28.reuse, UR18 ;  /* 0x000000121c3e7c28 */ /* 0x040fe40008000000 */
[C---:B------:R-:W-:Y:S02]  /*0b70*/  DMUL R36, R28.reuse, UR14 ;  /* 0x0000000e1c247c28 */ /* 0x040fe40008000000 */
[C---:B------:R-:W-:Y:S02]  /*0b80*/  DMUL R44, R28.reuse, UR22 ;  /* 0x000000161c2c7c28 */ /* 0x040fe40008000000 */
[----:B------:R-:W-:-:S02]  /*0b90*/  DFMA R52, R28, UR12, R74 ;  /* 0x0000000c1c347c2b */ /* 0x000fc4000800004a */
[C---:B------:R-:W-:Y:S02]  /*0ba0*/  DFMA R38, R28.reuse, UR16, R66 ;  /* 0x000000101c267c2b */ /* 0x040fe40008000042 */
[C---:B------:R-:W-:Y:S02]  /*0bb0*/  DFMA R78, R28.reuse, UR20, R60 ;  /* 0x000000141c4e7c2b */ /* 0x040fe4000800003c */
[C---:B------:R-:W-:Y:S02]  /*0bc0*/  DFMA R50, R28.reuse, UR4, R40 ;  /* 0x000000041c327c2b */ /* 0x040fe40008000028 */
[C---:B------:R-:W-:Y:S02]  /*0bd0*/  DFMA R74, R28.reuse, UR12, -R74 ;  /* 0x0000000c1c4a7c2b */ /* 0x040fe4000800084a */
[C---:B------:R-:W-:Y:S02]  /*0be0*/  DFMA R66, R28.reuse, UR16, -R66 ;  /* 0x000000101c427c2b */ /* 0x040fe40008000842 */
[----:B------:R-:W-:-:S02]  /*0bf0*/  DFMA R60, R28, UR20, -R60 ;  /* 0x000000141c3c7c2b */ /* 0x000fc4000800083c */
[C---:B------:R-:W-:Y:S02]  /*0c00*/  DFMA R40, R28.reuse, UR4, -R40 ;  /* 0x000000041c287c2b */ /* 0x040fe40008000828 */
[----:B------:R-:W-:Y:S02]  /*0c10*/  DFMA R34, R28, R56, RZ ;  /* 0x000000381c22722b */ /* 0x000fe400000000ff */
[----:B------:R-:W-:Y:S02]  /*0c20*/  DMUL R42, R16, UR14 ;  /* 0x0000000e102a7c28 */ /* 0x000fe40008000000 */
[C---:B------:R-:W-:Y:S02]  /*0c30*/  DFMA R58, R30.reuse, UR4, R48 ;  /* 0x000000041e3a7c2b */ /* 0x040fe40008000030 */
[C---:B------:R-:W-:Y:S02]  /*0c40*/  DFMA R28, R30.reuse, UR16, -R62 ;  /* 0x000000101e1c7c2b */ /* 0x040fe4000800083e */
[----:B------:R-:W-:-:S02]  /*0c50*/  DFMA R64, R30, UR12, -R36 ;  /* 0x0000000c1e407c2b */ /* 0x000fc40008000824 */
[C---:B------:R-:W-:Y:S02]  /*0c60*/  DFMA R10, R30.reuse, UR20, -R44 ;  /* 0x000000141e0a7c2b */ /* 0x040fe4000800082c */
[C---:B------:R-:W-:Y:S02]  /*0c70*/  DFMA R76, R30.reuse, R56, RZ ;  /* 0x000000381e4c722b */ /* 0x040fe400000000ff */
[C---:B------:R-:W-:Y:S02]  /*0c80*/  DFMA R36, R30.reuse, UR12, R36 ;  /* 0x0000000c1e247c2b */ /* 0x040fe40008000024 */
[C---:B------:R-:W-:Y:S02]  /*0c90*/  DFMA R62, R30.reuse, UR16, R62 ;  /* 0x000000101e3e7c2b */ /* 0x040fe4000800003e */
[C---:B------:R-:W-:Y:S02]  /*0ca0*/  DFMA R44, R30.reuse, UR20, R44 ;  /* 0x000000141e2c7c2b */ /* 0x040fe4000800002c */
[----:B------:R-:W-:-:S02]  /*0cb0*/  DFMA R48, R30, UR4, -R48 ;  /* 0x000000041e307c2b */ /* 0x000fc40008000830 */
[C-C-:B------:R-:W-:Y:S02]  /*0cc0*/  DFMA R56, R18.reuse, UR12, -R42.reuse ;  /* 0x0000000c12387c2b */ /* 0x140fe4000800082a */
[C---:B------:R-:W-:Y:S02]  /*0cd0*/  DFMA R72, R18.reuse, UR12, R42 ;  /* 0x0000000c12487c2b */ /* 0x040fe4000800002a */
[----:B------:R-:W-:Y:S02]  /*0ce0*/  DADD R58, RZ, R58 ;  /* 0x00000000ff3a7229 */ /* 0x000fe4000000003a */
[----:B------:R-:W-:Y:S02]  /*0cf0*/  DADD R42, RZ, R28 ;  /* 0x00000000ff2a7229 */ /* 0x000fe4000000001c */
[----:B------:R-:W-:Y:S02]  /*0d00*/  DMUL R30, R18, UR14 ;  /* 0x0000000e121e7c28 */ /* 0x000fe40008000000 */
[----:B------:R-:W-:-:S02]  /*0d10*/  DADD R38, RZ, R38 ;  /* 0x00000000ff267229 */ /* 0x000fc40000000026 */
[----:B------:R-:W-:Y:S02]  /*0d20*/  DADD R72, R58, R72 ;  /* 0x000000003a487229 */ /* 0x000fe40000000048 */
[----:B------:R-:W-:Y:S02]  /*0d30*/  DADD R56, R42, R56 ;  /* 0x000000002a387229 */ /* 0x000fe40000000038 */
[C-C-:B------:R-:W-:Y:S02]  /*0d40*/  DFMA R58, R16.reuse, UR12, R30.reuse ;  /* 0x0000000c103a7c2b */ /* 0x140fe4000800001e */
[C---:B------:R-:W-:Y:S02]  /*0d50*/  DFMA R30, R16.reuse, UR12, -R30 ;  /* 0x0000000c101e7c2b */ /* 0x040fe4000800081e */
[----:B------:R-:W-:Y:S02]  /*0d60*/  DADD R42, RZ, R40 ;  /* 0x00000000ff2a7229 */ /* 0x000fe40000000028 */
[----:B------:R-:W-:-:S02]  /*0d70*/  DMUL R54, R16, UR22 ;  /* 0x0000001610367c28 */ /* 0x000fc40008000000 */
[----:B------:R-:W-:Y:S02]  /*0d80*/  DMUL R40, R16, UR18 ;  /* 0x0000001210287c28 */ /* 0x000fe40008000000 */
[----:B------:R-:W-:Y:S02]  /*0d90*/  DADD R58, R38, R58 ;  /* 0x00000000263a7229 */ /* 0x000fe4000000003a */
[----:B------:R-:W-:Y:S02]  /*0da0*/  DADD R38, R42, R30 ;  /* 0x000000002a267229 */ /* 0x000fe4000000001e */
[C---:B------:R-:W-:Y:S02]  /*0db0*/  DFMA R80, R18.reuse, UR20, -R54 ;  /* 0x0000001412507c2b */ /* 0x040fe40008000836 */
[C-C-:B------:R-:W-:Y:S02]  /*0dc0*/  DFMA R30, R18.reuse, UR16, -R40.reuse ;  /* 0x00000010121e7c2b */ /* 0x140fe40008000828 */
[----:B------:R-:W-:-:S02]  /*0dd0*/  DFMA R40, R18, UR16, R40 ;  /* 0x0000001012287c2b */ /* 0x000fc40008000028 */
[----:B------:R-:W-:Y:S02]  /*0de0*/  DADD R42, RZ, R36 ;  /* 0x00000000ff2a7229 */ /* 0x000fe40000000024 */
[----:B------:R-:W-:Y:S02]  /*0df0*/  DMUL R36, R18, UR18 ;  /* 0x0000001212247c28 */ /* 0x000fe40008000000 */
[----:B------:R-:W-:Y:S02]  /*0e00*/  DADD R28, R76, R80 ;  /* 0x000000004c1c7229 */ /* 0x000fe40000000050 */
[----:B------:R-:W-:Y:S02]  /*0e10*/  DMUL R76, R18, UR22 ;  /* 0x00000016124c7c28 */ /* 0x000fe40008000000 */
[----:B------:R-:W-:Y:S02]  /*0e20*/  DADD R40, R42, R40 ;  /* 0x000000002a287229 */ /* 0x000fe40000000028 */
[----:B------:R-:W-:-:S02]  /*0e30*/  DFMA R42, R16, UR16, R36 ;  /* 0x00000010102a7c2b */ /* 0x000fc40008000024 */
[----:B------:R-:W-:Y:S02]  /*0e40*/  DADD R10, RZ, R10 ;  /* 0x00000000ff0a7229 */ /* 0x000fe4000000000a */
[C---:B------:R-:W-:Y:S02]  /*0e50*/  DFMA R36, R16.reuse, UR16, -R36 ;  /* 0x0000001010247c2b */ /* 0x040fe40008000824 */
[----:B------:R-:W-:Y:S02]  /*0e60*/  DADD R74, RZ, R74 ;  /* 0x00000000ff4a7229 */ /* 0x000fe4000000004a */
[C-C-:B------:R-:W-:Y:S02]  /*0e70*/  DFMA R80, R16.reuse, UR20, R76.reuse ;  /* 0x0000001410507c2b */ /* 0x140fe4000800004c */
[----:B------:R-:W-:Y:S02]  /*0e80*/  DFMA R76, R16, UR20, -R76 ;  /* 0x00000014104c7c2b */ /* 0x000fe4000800084c */
[----:B------:R-:W-:-:S02]  /*0e90*/  DADD R66, RZ, R66 ;  /* 0x00000000ff427229 */ /* 0x000fc40000000042 */
[----:B------:R-:W-:Y:S02]  /*0ea0*/  DADD R10, R10, R30 ;  /* 0x000000000a0a7229 */ /* 0x000fe4000000001e */
[----:B------:R-:W-:Y:S02]  /*0eb0*/  DADD R36, R74, R36 ;  /* 0x000000004a247229 */ /* 0x000fe40000000024 */
[----:B------:R-:W-:Y:S02]  /*0ec0*/  DFMA R54, R18, UR20, R54 ;  /* 0x0000001412367c2b */ /* 0x000fe40008000036 */
[----:B------:R-:W-:Y:S02]  /*0ed0*/  DADD R30, RZ, R62 ;  /* 0x00000000ff1e7229 */ /* 0x000fe4000000003e */
[----:B------:R-:W-:Y:S02]  /*0ee0*/  DMUL R74, R16, UR6 ;  /* 0x00000006104a7c28 */ /* 0x000fe40008000000 */
[----:B------:R-:W-:-:S02]  /*0ef0*/  DMUL R62, R18, UR6 ;  /* 0x00000006123e7c28 */ /* 0x000fc40008000000 */
[----:B------:R-:W-:Y:S02]  /*0f00*/  DADD R76, R66, R76 ;  /* 0x00000000424c7229 */ /* 0x000fe4000000004c */
[----:B------:R-:W-:Y:S02]  /*0f10*/  DADD R66, R46, UR24 ;  /* 0x000000182e427e29 */ /* 0x000fe40008000000 */
[----:B------:R-:W-:Y:S02]  /*0f20*/  DADD R54, R30, R54 ;  /* 0x000000001e367229 */ /* 0x000fe40000000036 */
[----:B------:R-:W-:Y:S02]  /*0f30*/  DFMA R46, R18, UR4, -R74 ;  /* 0x00000004122e7c2b */ /* 0x000fe4000800084a */
[----:B------:R-:W-:Y:S02]  /*0f40*/  DADD R64, RZ, R64 ;  /* 0x00000000ff407229 */ /* 0x000fe40000000040 */
[----:B------:R-:W-:-:S02]  /*0f50*/  DFMA R30, R16, UR4, R62 ;  /* 0x00000004101e7c2b */ /* 0x000fc4000800003e */
[----:B------:R-:W-:Y:S02]  /*0f60*/  DADD R52, RZ, R52 ;  /* 0x00000000ff347229 */ /* 0x000fe40000000034 */
[----:B------:R-:W-:Y:S02]  /*0f70*/  DADD R60, RZ, R60 ;  /* 0x00000000ff3c7229 */ /* 0x000fe4000000003c */
[----:B------:R-:W-:Y:S02]  /*0f80*/  DADD R46, R64, R46 ;  /* 0x00000000402e7229 */ /* 0x000fe4000000002e */
[----:B------:R-:W-:Y:S02]  /*0f90*/  DFMA R74, R18, UR4, R74 ;  /* 0x00000004124a7c2b */ /* 0x000fe4000800004a */
[----:B------:R-:W-:Y:S02]  /*0fa0*/  DADD R30, R52, R30 ;  /* 0x00000000341e7229 */ /* 0x000fe4000000001e */
[----:B------:R-:W-:-:S02]  /*0fb0*/  DFMA R64, R16, R66, R60 ;  /* 0x000000421040722b */ /* 0x000fc4000000003c */
[----:B------:R-:W-:Y:S02]  /*0fc0*/  DMUL R52, R20, UR14 ;  /* 0x0000000e14347c28 */ /* 0x000fe40008000000 */
[----:B------:R-:W-:Y:S02]  /*0fd0*/  DADD R60, RZ, R44 ;  /* 0x00000000ff3c7229 */ /* 0x000fe4000000002c */
[----:B------:R-:W-:Y:S02]  /*0fe0*/  DADD R34, R34, R80 ;  /* 0x0000000022227229 */ /* 0x000fe40000000050 */
[----:B------:R-:W-:Y:S02]  /*0ff0*/  DADD R74, RZ, R74 ;  /* 0x00000000ff4a7229 */ /* 0x000fe4000000004a */
[----:B------:R-:W-:Y:S02]  /*1000*/  DFMA R80, R22, UR12, R52 ;  /* 0x0000000c16507c2b */ /* 0x000fe40008000034 */
[----:B------:R-:W-:-:S02]  /*1010*/  DFMA R18, R18, R66, R60 ;  /* 0x000000421212722b */ /* 0x000fc4000000003c */
[----:B------:R-:W-:Y:S02]  /*1020*/  DMUL R60, R22, UR18 ;  /* 0x00000012163c7c28 */ /* 0x000fe40008000000 */
[----:B------:R-:W-:Y:S02]  /*1030*/  DMUL R44, R20, UR18 ;  /* 0x00000012142c7c28 */ /* 0x000fe40008000000 */
[----:B------:R-:W-:Y:S02]  /*1040*/  DADD R78, RZ, R78 ;  /* 0x00000000ff4e7229 */ /* 0x000fe4000000004e */
[----:B------:R-:W-:Y:S02]  /*1050*/  DFMA R62, R16, UR4, -R62 ;  /* 0x00000004103e7c2b */ /* 0x000fe4000800083e */
[----:B------:R-:W-:Y:S02]  /*1060*/  DADD R80, R74, R80 ;  /* 0x000000004a507229 */ /* 0x000fe40000000050 */
[----:B------:R-:W-:-:S02]  /*1070*/  DMUL R16, R22, UR14 ;  /* 0x0000000e16107c28 */ /* 0x000fc40008000000 */
[----:B------:R-:W-:Y:S02]  /*1080*/  DFMA R74, R20, UR16, R60 ;  /* 0x00000010144a7c2b */ /* 0x000fe4000800003c */
[C---:B------:R-:W-:Y:S02]  /*1090*/  DFMA R52, R22.reuse, UR12, -R52 ;  /* 0x0000000c16347c2b */ /* 0x040fe40008000834 */
[----:B------:R-:W-:Y:S02]  /*10a0*/  DFMA R66, R22, UR16, -R44 ;  /* 0x0000001016427c2b */ /* 0x000fe4000800082c */
[----:B------:R-:W-:Y:S02]  /*10b0*/  DADD R42, R78, R42 ;  /* 0x000000004e2a7229 */ /* 0x000fe4000000002a */
[----:B------:R-:W-:Y:S02]  /*10c0*/  DFMA R78, R20, UR12, -R16 ;  /* 0x0000000c144e7c2b */ /* 0x000fe40008000810 */
[----:B------:R-:W-:-:S02]  /*10d0*/  DADD R34, R34, R74 ;  /* 0x0000000022227229 */ /* 0x000fc4000000004a */
[----:B------:R-:W-:Y:S02]  /*10e0*/  DFMA R16, R20, UR12, R16 ;  /* 0x0000000c14107c2b */ /* 0x000fe40008000010 */
[----:B------:R-:W-:Y:S02]  /*10f0*/  DFMA R74, R22, UR16, R44 ;  /* 0x00000010164a7c2b */ /* 0x000fe4000800002c */
[----:B------:R-:W-:Y:S02]  /*1100*/  DADD R28, R28, R66 ;  /* 0x000000001c1c7229 */ /* 0x000fe40000000042 */
[----:B------:R-:W-:Y:S02]  /*1110*/  DADD R10, R10, R52 ;  /* 0x000000000a0a7229 */ /* 0x000fe40000000034 */
[----:B------:R-:W-:Y:S02]  /*1120*/  DMUL R44, R20, UR22 ;  /* 0x00000016142c7c28 */ /* 0x000fe40008000000 */
[----:B------:R-:W-:-:S02]  /*1130*/  DMUL R52, R22, UR22 ;  /* 0x0000001616347c28 */ /* 0x000fc40008000000 */
[----:B------:R-:W-:Y:S02]  /*1140*/  DFMA R66, R20, UR16, -R60 ;  /* 0x0000001014427c2b */ /* 0x000fe4000800083c */
[----:B------:R-:W-:Y:S02]  /*1150*/  DADD R16, R42, R16 ;  /* 0x000000002a107229 */ /* 0x000fe40000000010 */
[C-C-:B------:R-:W-:Y:S02]  /*1160*/  DFMA R42, R22.reuse, UR20, -R44.reuse ;  /* 0x00000014162a7c2b */ /* 0x140fe4000800082c */
[----:B------:R-:W-:Y:S02]  /*1170*/  DFMA R60, R22, UR20, R44 ;  /* 0x00000014163c7c2b */ /* 0x000fe4000800002c */
[----:B------:R-:W-:Y:S02]  /*1180*/  DFMA R44, R20, UR20, R52 ;  /* 0x00000014142c7c2b */ /* 0x000fe40008000034 */
[----:B------:R-:W-:-:S02]  /*1190*/  DADD R38, R38, R66 ;  /* 0x0000000026267229 */ /* 0x000fc40000000042 */
[----:B------:R-:W-:Y:S02]  /*11a0*/  DMUL R66, R20, UR6 ;  /* 0x0000000614427c28 */ /* 0x000fe40008000000 */
[----:B------:R-:W-:Y:S02]  /*11b0*/  DADD R42, R18, R42 ;  /* 0x00000000122a7229 */ /* 0x000fe4000000002a */
[----:B------:R-:W-:Y:S02]  /*11c0*/  DADD R72, R72, R74 ;  /* 0x0000000048487229 */ /* 0x000fe4000000004a */
[----:B------:R-:W-:Y:S02]  /*11d0*/  DFMA R52, R20, UR20, -R52 ;  /* 0x0000001414347c2b */ /* 0x000fe40008000834 */
[----:B------:R-:W-:Y:S02]  /*11e0*/  DADD R18, R40, R60 ;  /* 0x0000000028127229 */ /* 0x000fe4000000003c */
[----:B------:R-:W-:-:S02]  /*11f0*/  DADD R64, R64, R44 ;  /* 0x0000000040407229 */ /* 0x000fc4000000002c */
[----:B------:R-:W-:Y:S02]  /*1200*/  DADD R12, R12, UR24 ;  /* 0x000000180c0c7e29 */ /* 0x000fe40008000000 */
[----:B------:R-:W-:Y:S02]  /*1210*/  DMUL R74, R22, UR6 ;  /* 0x00000006164a7c28 */ /* 0x000fe40008000000 */
[----:B------:R-:W-:Y:S02]  /*1220*/  DMUL R44, R4, UR14 ;  /* 0x0000000e042c7c28 */ /* 0x000fe40008000000 */
[----:B------:R-:W-:Y:S02]  /*1230*/  DFMA R60, R22, UR4, R66 ;  /* 0x00000004163c7c2b */ /* 0x000fe40008000042 */
[----:B------:R-:W-:Y:S02]  /*1240*/  DADD R36, R36, R52 ;  /* 0x0000000024247229 */ /* 0x000fe40000000034 */
[----:B------:R-:W-:-:S02]  /*1250*/  DFMA R76, R20, R12, R76 ;  /* 0x0000000c144c722b */ /* 0x000fc4000000004c */
[----:B------:R-:W-:Y:S02]  /*1260*/  DFMA R52, R20, UR4, R74 ;  /* 0x0000000414347c2b */ /* 0x000fe4000800004a */
[----:B------:R-:W-:Y:S02]  /*1270*/  DFMA R94, R6, UR12, R44 ;  /* 0x0000000c065e7c2b */ /* 0x000fe4000800002c */
[----:B------:R-:W-:Y:S02]  /*1280*/  DADD R60, RZ, R60 ;  /* 0x00000000ff3c7229 */ /* 0x000fe4000000003c */
[----:B------:R-:W-:Y:S02]  /*1290*/  DFMA R12, R22, R12, R54 ;  /* 0x0000000c160c722b */ /* 0x000fe40000000036 */
[----:B------:R-:W-:Y:S02]  /*12a0*/  DMUL R40, R6, UR14 ;  /* 0x0000000e06287c28 */ /* 0x000fe40008000000 */
[----:B------:R-:W-:-:S02]  /*12b0*/  DFMA R74, R20, UR4, -R74 ;  /* 0x00000004144a7c2b */ /* 0x000fc4000800084a */
[----:B------:R-:W-:Y:S02]  /*12c0*/  DMUL R54, R4, UR18 ;  /* 0x0000001204367c28 */ /* 0x000fe40008000000 */
[----:B------:R-:W-:Y:S02]  /*12d0*/  DADD R58, R58, R52 ;  /* 0x000000003a3a7229 */ /* 0x000fe40000000034 */
[----:B------:R-:W-:Y:S02]  /*12e0*/  DADD R94, R60, R94 ;  /* 0x000000003c5e7229 */ /* 0x000fe4000000005e */
[----:B------:R-:W-:Y:S02]  /*12f0*/  DFMA R66, R22, UR4, -R66 ;  /* 0x0000000416427c2b */ /* 0x000fe40008000842 */
[----:B------:R-:W-:Y:S02]  /*1300*/  DFMA R52, R4, UR12, -R40 ;  /* 0x0000000c04347c2b */ /* 0x000fe40008000828 */
[----:B------:R-:W-:-:S02]  /*1310*/  DADD R20, RZ, R74 ;  /* 0x00000000ff147229 */ /* 0x000fc4000000004a */
[C-C-:B------:R-:W-:Y:S02]  /*1320*/  DFMA R60, R6.reuse, UR16, R54.reuse ;  /* 0x00000010063c7c2b */ /* 0x140fe40008000036 */
[C---:B------:R-:W-:Y:S02]  /*1330*/  DFMA R54, R6.reuse, UR16, -R54 ;  /* 0x0000001006367c2b */ /* 0x040fe40008000836 */
[----:B------:R-:W-:Y:S02]  /*1340*/  DADD R62, RZ, R62 ;  /* 0x00000000ff3e7229 */ /* 0x000fe4000000003e */
[----:B------:R-:W-:Y:S02]  /*1350*/  DMUL R22, R6, UR18 ;  /* 0x0000001206167c28 */ /* 0x000fe40008000000 */
[----:B------:R-:W-:Y:S02]  /*1360*/  DADD R56, R56, R66 ;  /* 0x0000000038387229 */ /* 0x000fe40000000042 */
[----:B------:R-:W-:-:S02]  /*1370*/  DADD R52, R20, R52 ;  /* 0x0000000014347229 */ /* 0x000fc40000000034 */
[----:B------:R-:W-:Y:S02]  /*1380*/  DFMA R66, R6, UR12, -R44 ;  /* 0x0000000c06427c2b */ /* 0x000fe4000800082c */
[----:B------:R-:W-:Y:S02]  /*1390*/  DFMA R20, R4, UR12, R40 ;  /* 0x0000000c04147c2b */ /* 0x000fe40008000028 */
[----:B------:R-:W-:Y:S02]  /*13a0*/  DADD R42, R42, R54 ;  /* 0x000000002a2a7229 */ /* 0x000fe40000000036 */
[----:B------:R-:W-:Y:S02]  /*13b0*/  DADD R62, R62, R78 ;  /* 0x000000003e3e7229 */ /* 0x000fe4000000004e */
[C---:B------:R-:W-:Y:S02]  /*13c0*/  DFMA R44, R4.reuse, UR16, -R22 ;  /* 0x00000010042c7c2b */ /* 0x040fe40008000816 */
[----:B------:R-:W-:-:S02]  /*13d0*/  DMUL R40, R4, UR22 ;  /* 0x0000001604287c28 */ /* 0x000fc40008000000 */
[C---:B------:R-:W-:Y:S02]  /*13e0*/  DFMA R54, R4.reuse, UR16, R22 ;  /* 0x0000001004367c2b */ /* 0x040fe40008000016 */
[----:B------:R-:W-:Y:S02]  /*13f0*/  DMUL R22, R4, UR6 ;  /* 0x0000000604167c28 */ /* 0x000fe40008000000 */
[----:B------:R-:W-:Y:S02]  /*1400*/  DADD R28, R28, R66 ;  /* 0x000000001c1c7229 */ /* 0x000fe40000000042 */
[----:B------:R-:W-:Y:S02]  /*1410*/  DADD R80, R80, R60 ;  /* 0x0000000050507229 */ /* 0x000fe4000000003c */
[----:B------:R-:W-:Y:S02]  /*1420*/  DADD R62, R62, R44 ;  /* 0x000000003e3e7229 */ /* 0x000fe4000000002c */
[----:B------:R-:W-:-:S02]  /*1430*/  DFMA R60, R6, UR20, -R40 ;  /* 0x00000014063c7c2b */ /* 0x000fc40008000828 */
[----:B------:R-:W-:Y:S02]  /*1440*/  DFMA R66, R6, UR20, R40 ;  /* 0x0000001406427c2b */ /* 0x000fe40008000028 */
[----:B------:R-:W-:Y:S02]  /*1450*/  DADD R20, R34, R20 ;  /* 0x0000000022147229 */ /* 0x000fe40000000014 */
[C---:B------:R-:W-:Y:S02]  /*1460*/  DMUL R44, R6.reuse, UR22 ;  /* 0x00000016062c7c28 */ /* 0x040fe40008000000 */
[C---:B------:R-:W-:Y:S02]  /*1470*/  DFMA R40, R6.reuse, UR4, -R22 ;  /* 0x0000000406287c2b */ /* 0x040fe40008000816 */
[----:B------:R-:W-:Y:S02]  /*1480*/  DMUL R34, R6, UR6 ;  /* 0x0000000606227c28 */ /* 0x000fe40008000000 */
[----:B------:R-:W-:-:S02]  /*1490*/  DADD R64, R64, R54 ;  /* 0x0000000040407229 */ /* 0x000fc40000000036 */
[----:B------:R-:W-:Y:S02]  /*14a0*/  DADD R12, R12, R60 ;  /* 0x000000000c0c7229 */ /* 0x000fe4000000003c */
[C-C-:B------:R-:W-:Y:S02]  /*14b0*/  DFMA R54, R4.reuse, UR20, R44.reuse ;  /* 0x0000001404367c2b */ /* 0x140fe4000800002c */
[----:B------:R-:W-:Y:S02]  /*14c0*/  DFMA R60, R4, UR20, -R44 ;  /* 0x00000014043c7c2b */ /* 0x000fe4000800082c */
[----:B------:R-:W-:Y:S02]  /*14d0*/  DADD R10, R10, R40 ;  /* 0x000000000a0a7229 */ /* 0x000fe40000000028 */
[C-C-:B------:R-:W-:Y:S02]  /*14e0*/  DFMA R44, R4.reuse, UR4, R34.reuse ;  /* 0x00000004042c7c2b */ /* 0x140fe40008000022 */
[----:B------:R-:W-:-:S02]  /*14f0*/  DFMA R40, R4, UR4, -R34 ;  /* 0x0000000404287c2b */ /* 0x000fc40008000822 */
[----:B------:R-:W-:Y:S02]  /*1500*/  DADD R32, R32, UR24 ;  /* 0x0000001820207e29 */ /* 0x000fe40008000000 */
[----:B------:R-:W-:Y:S02]  /*1510*/  DMUL R34, R68, UR14 ;  /* 0x0000000e44227c28 */ /* 0x000fe40008000000 */
[----:B------:R-:W-:Y:S02]  /*1520*/  DFMA R22, R6, UR4, R22 ;  /* 0x0000000406167c2b */ /* 0x000fe40008000016 */
[----:B------:R-:W-:Y:S02]  /*1530*/  DADD R38, R38, R60 ;  /* 0x0000000026267229 */ /* 0x000fe4000000003c */
[-C--:B------:R-:W-:Y:S02]  /*1540*/  DFMA R36, R4, R32.reuse, R36 ;  /* 0x000000200424722b */ /* 0x080fe40000000024 */
[----:B------:R-:W-:-:S02]  /*1550*/  DFMA R18, R6, R32, R18 ;  /* 0x000000200612722b */ /* 0x000fc40000000012 */
[C---:B------:R-:W-:Y:S02]  /*1560*/  DFMA R60, R70.reuse, UR12, R34 ;  /* 0x0000000c463c7c2b */ /* 0x040fe40008000022 */
[----:B------:R-:W-:Y:S02]  /*1570*/  DADD R22, RZ, R22 ;  /* 0x00000000ff167229 */ /* 0x000fe40000000016 */
[C---:B------:R-:W-:Y:S01]  /*1580*/  DMUL R32, R70.reuse, UR18 ;  /* 0x0000001246207c28 */ /* 0x040fe20008000000 */
[----:B------:R-:W-:Y:S01]  /*1590*/  IADD3 R90, PT, PT, R88, UR11, RZ ;  /* 0x0000000b585a7c10 */ /* 0x000fe2000fffe0ff */
[----:B------:R-:W-:-:S04]  /*15a0*/  DMUL R4, R70, UR14 ;  /* 0x0000000e46047c28 */ /* 0x000fc80008000000 */
[----:B------:R-:W-:Y:S02]  /*15b0*/  DADD R22, R22, R60 ;  /* 0x0000000016167229 */ /* 0x000fe4000000003c */
[C---:B------:R-:W-:Y:S01]  /*15c0*/  DFMA R60, R68.reuse, UR16, -R32 ;  /* 0x00000010443c7c2b */ /* 0x040fe20008000820 */
[----:B------:R-:W-:Y:S01]  /*15d0*/  VIADD R90, R90, UR11 ;  /* 0x0000000b5a5a7c36 */ /* 0x000fe20008000000 */
[C---:B------:R-:W-:Y:S02]  /*15e0*/  DMUL R6, R68.reuse, UR18 ;  /* 0x0000001244067c28 */ /* 0x040fe40008000000 */
[C-C-:B------:R-:W-:Y:S02]  /*15f0*/  DFMA R78, R68.reuse, UR12, -R4.reuse ;  /* 0x0000000c444e7c2b */ /* 0x140fe40008000804 */
[----:B------:R-:W-:Y:S02]  /*1600*/  DFMA R4, R68, UR12, R4 ;  /* 0x0000000c44047c2b */ /* 0x000fe40008000004 */
[----:B------:R-:W-:Y:S01]  /*1610*/  DADD R52, R52, R60 ;  /* 0x0000000034347229 */ /* 0x000fe2000000003c */
[----:B------:R-:W-:Y:S01]  /*1620*/  IMAD R60, R90, UR30, R3 ;  /* 0x0000001e5a3c7c24 */ /* 0x000fe2000f8e0203 */
[----:B------:R-:W-:-:S02]  /*1630*/  DADD R16, R16, R44 ;  /* 0x0000000010107229 */ /* 0x000fc4000000002c */
[----:B------:R-:W-:Y:S02]  /*1640*/  DADD R72, R72, R66 ;  /* 0x0000000048487229 */ /* 0x000fe40000000042 */
[----:B------:R-:W-:Y:S01]  /*1650*/  DADD R76, R76, R54 ;  /* 0x000000004c4c7229 */ /* 0x000fe20000000036 */
[C---:B------:R-:W-:Y:S01]  /*1660*/  IADD3 R66, P0, PT, R60.reuse, UR31, RZ ;  /* 0x0000001f3c427c10 */ /* 0x040fe2000ff1e0ff */
[----:B------:R-:W-:Y:S02]  /*1670*/  DFMA R44, R70, UR16, R6 ;  /* 0x00000010462c7c2b */ /* 0x000fe40008000006 */
[----:B------:R-:W-:Y:S02]  /*1680*/  DADD R40, RZ, R40 ;  /* 0x00000000ff287229 */ /* 0x000fe40000000028 */
[----:B------:R-:W-:Y:S02]  /*1690*/  DMUL R54, R68, UR22 ;  /* 0x0000001644367c28 */ /* 0x000fe40008000000 */
[----:B------:R-:W-:Y:S01]  /*16a0*/  DADD R64, R64, R4 ;  /* 0x0000000040407229 */ /* 0x000fe20000000004 */
[----:B------:R-:W-:Y:S01]  /*16b0*/  LEA.HI.X.SX32 R5, R60, UR10, 0x1, P0 ;  /* 0x0000000a3c057c11 */ /* 0x000fe200080f0eff */
[----:B------:R-:W-:Y:S01]  /*16c0*/  DFMA R6, R70, UR16, -R6 ;  /* 0x0000001046067c2b */ /* 0x000fe20008000806 */
[----:B------:R-:W-:Y:S01]  /*16d0*/  LEA R4, P0, R66, UR32, 0x4 ;  /* 0x0000002042047c11 */ /* 0x000fe2000f8020ff */
[----:B------:R-:W-:-:S02]  /*16e0*/  DADD R94, R94, R44 ;  /* 0x000000005e5e7229 */ /* 0x000fc4000000002c */
[----:B------:R-:W-:Y:S01]  /*16f0*/  DADD R78, R40, R78 ;  /* 0x00000000284e7229 */ /* 0x000fe2000000004e */
[----:B------:R-:W-:Y:S01]  /*1700*/  LEA.HI.X R5, R66, UR33, R5, 0x4, P0 ;  /* 0x0000002142057c11 */ /* 0x000fe200080f2405 */
[C---:B------:R-:W-:Y:S02]  /*1710*/  DFMA R44, R70.reuse, UR20, R54 ;  /* 0x00000014462c7c2b */ /* 0x040fe40008000036 */
[C---:B------:R-:W-:Y:S02]  /*1720*/  DFMA R34, R70.reuse, UR12, -R34 ;  /* 0x0000000c46227c2b */ /* 0x040fe40008000822 */
[----:B------:R-:W-:Y:S02]  /*1730*/  DMUL R40, R70, UR22 ;  /* 0x0000001646287c28 */ /* 0x000fe40008000000 */
[----:B------:R-:W-:Y:S01]  /*1740*/  DADD R12, R12, R6 ;  /* 0x000000000c0c7229 */ /* 0x000fe20000000006 */
[----:B------:R-:W4:Y:S01]  /*1750*/  LDG.E.128 R4, desc[UR26][R4.64] ;  /* 0x0000001a04047981 */ /* 0x000f22000c1e1d00 */
[----:B------:R-:W-:-:S02]  /*1760*/  DADD R80, R80, R44 ;  /* 0x0000000050507229 */ /* 0x000fc4000000002c */
[----:B------:R-:W-:Y:S02]  /*1770*/  DADD R42, R42, R34 ;  /* 0x000000002a2a7229 */ /* 0x000fe40000000022 */
[----:B------:R-:W-:Y:S02]  /*1780*/  DFMA R44, R68, UR20, -R40 ;  /* 0x00000014442c7c2b */ /* 0x000fe40008000828 */
[----:B------:R-:W-:Y:S02]  /*1790*/  DMUL R34, R70, UR6 ;  /* 0x0000000646227c28 */ /* 0x000fe40008000000 */
[----:B------:R-:W-:-:S04]  /*17a0*/  DFMA R32, R68, UR16, R32 ;  /* 0x0000001044207c2b */ /* 0x000fc80008000020 */
[----:B------:R-:W-:Y:S02]  /*17b0*/  DADD R62, R62, R44 ;  /* 0x000000003e3e7229 */ /* 0x000fe4000000002c */
[C---:B------:R-:W-:Y:S02]  /*17c0*/  DFMA R60, R68.reuse, UR4, R34 ;  /* 0x00000004443c7c2b */ /* 0x040fe40008000022 */
[----:B------:R-:W-:Y:S02]  /*17d0*/  DMUL R44, R68, UR6 ;  /* 0x00000006442c7c28 */ /* 0x000fe40008000000 */
[----:B---3--:R-:W-:Y:S02]  /*17e0*/  DADD R8, R8, UR24 ;  /* 0x0000001808087e29 */ /* 0x008fe40008000000 */
[----:B------:R-:W-:Y:S02]  /*17f0*/  DADD R76, R76, R32 ;  /* 0x000000004c4c7229 */ /* 0x000fe40000000020 */
[----:B------:R-:W-:-:S02]  /*1800*/  DADD R20, R20, R60 ;  /* 0x0000000014147229 */ /* 0x000fc4000000003c */
[--C-:B------:R-:W-:Y:S02]  /*1810*/  DFMA R60, R70, UR4, -R44.reuse ;  /* 0x00000004463c7c2b */ /* 0x100fe4000800082c */
[----:B--2---:R-:W-:Y:S02]  /*1820*/  DMUL R32, R24, UR14 ;  /* 0x0000000e18207c28 */ /* 0x004fe40008000000 */
[----:B------:R-:W-:Y:S02]  /*1830*/  DFMA R44, R70, UR4, R44 ;  /* 0x00000004462c7c2b */ /* 0x000fe4000800002c */
[C---:B------:R-:W-:Y:S02]  /*1840*/  DFMA R40, R68.reuse, UR20, R40 ;  /* 0x0000001444287c2b */ /* 0x040fe40008000028 */
[C---:B------:R-:W-:Y:S02]  /*1850*/  DFMA R34, R68.reuse, UR4, -R34 ;  /* 0x0000000444227c2b */ /* 0x040fe40008000822 */
[----:B------:R-:W-:-:S02]  /*1860*/  DFMA R68, R68, R8, R38 ;  /* 0x000000084444722b */ /* 0x000fc40000000026 */
[----:B------:R-:W-:Y:S02]  /*1870*/  DADD R28, R28, R60 ;  /* 0x000000001c1c7229 */ /* 0x000fe4000000003c */
[----:B------:R-:W-:Y:S02]  /*1880*/  DMUL R38, R24, UR18 ;  /* 0x0000001218267c28 */ /* 0x000fe40008000000 */
[----:B------:R-:W-:Y:S02]  /*1890*/  DMUL R92, R26, UR18 ;  /* 0x000000121a5c7c28 */ /* 0x000fe40008000000 */
[----:B------:R-:W-:Y:S02]  /*18a0*/  DFMA R72, R70, R8, R72 ;  /* 0x000000084648722b */ /* 0x000fe40000000048 */
[----:B------:R-:W-:Y:S02]  /*18b0*/  DFMA R60, R26, UR12, R32 ;  /* 0x0000000c1a3c7c2b */ /* 0x000fe40008000020 */
[----:B------:R-:W-:-:S02]  /*18c0*/  DADD R44, RZ, R44 ;  /* 0x00000000ff2c7229 */ /* 0x000fc4000000002c */
[----:B------:R-:W-:Y:S02]  /*18d0*/  DMUL R8, R26, UR14 ;  /* 0x0000000e1a087c28 */ /* 0x000fe40008000000 */
[----:B------:R-:W-:Y:S02]  /*18e0*/  DMUL R74, R24, UR22 ;  /* 0x00000016184a7c28 */ /* 0x000fe40008000000 */
[----:B------:R-:W-:Y:S02]  /*18f0*/  DFMA R54, R70, UR20, -R54 ;  /* 0x0000001446367c2b */ /* 0x000fe40008000836 */
[----:B------:R-:W-:Y:S02]  /*1900*/  DADD R86, RZ, R34 ;  /* 0x00000000ff567229 */ /* 0x000fe40000000022 */
[----:B------:R-:W-:Y:S02]  /*1910*/  DFMA R70, R26, UR16, R38 ;  /* 0x000000101a467c2b */ /* 0x000fe40008000026 */
[----:B------:R-:W-:-:S02]  /*1920*/  DFMA R34, R24, UR16, -R92 ;  /* 0x0000001018227c2b */ /* 0x000fc4000800085c */
[----:B------:R-:W-:Y:S02]  /*1930*/  DADD R36, R36, R40 ;  /* 0x0000000024247229 */ /* 0x000fe40000000028 */
[----:B------:R-:W-:Y:S02]  /*1940*/  DADD R60, R44, R60 ;  /* 0x000000002c3c7229 */ /* 0x000fe4000000003c */
[----:B------:R-:W-:Y:S02]  /*1950*/  DFMA R40, R24, UR12, -R8 ;  /* 0x0000000c18287c2b */ /* 0x000fe40008000808 */
[----:B------:R-:W-:Y:S01]  /*1960*/  DFMA R44, R26, UR20, R74 ;  /* 0x000000141a2c7c2b */ /* 0x000fe2000800004a */
[----:B------:R-:W-:Y:S01]  /*1970*/  IADD3 R82, PT, PT, R82, UR29, RZ ;  /* 0x0000001d52527c10 */ /* 0x000fe2000fffe0ff */
[----:B------:R-:W-:Y:S02]  /*1980*/  DADD R70, R22, R70 ;  /* 0x0000000016467229 */ /* 0x000fe40000000046 */
[----:B------:R-:W-:-:S02]  /*1990*/  DADD R78, R78, R34 ;  /* 0x000000004e4e7229 */ /* 0x000fc40000000022 */
[C---:B------:R-:W-:Y:S02]  /*19a0*/  DMUL R34, R26.reuse, UR22 ;  /* 0x000000161a227c28 */ /* 0x040fe40008000000 */
[----:B------:R-:W-:Y:S02]  /*19b0*/  DMUL R22, R26, UR6 ;  /* 0x000000061a167c28 */ /* 0x000fe40008000000 */
[----:B------:R-:W-:Y:S02]  /*19c0*/  DADD R86, R86, R40 ;  /* 0x0000000056567229 */ /* 0x000fe40000000028 */
[----:B------:R-:W-:Y:S02]  /*19d0*/  DADD R84, R84, UR24 ;  /* 0x0000001854547e29 */ /* 0x000fe40008000000 */
[----:B------:R-:W-:Y:S02]  /*19e0*/  DADD R94, R94, R44 ;  /* 0x000000005e5e7229 */ /* 0x000fe4000000002c */
[----:B------:R-:W-:Y:S01]  /*19f0*/  DMUL R40, R24, UR6 ;  /* 0x0000000618287c28 */ /* 0x000fe20008000000 */
[----:B------:R-:W-:Y:S01]  /*1a00*/  IMAD R45, R82, UR28, R3 ;  /* 0x0000001c522d7c24 */ /* 0x000fe2000f8e0203 */
[----:B------:R-:W-:Y:S01]  /*1a10*/  DADD R18, R18, R54 ;  /* 0x0000000012127229 */ /* 0x000fe20000000036 */
[----:B------:R-:W-:-:S02]  /*1a20*/  VIADD R90, R90, UR11 ;  /* 0x0000000b5a5a7c36 */ /* 0x000fc40008000000 */
[----:B------:R-:W-:Y:S01]  /*1a30*/  IMAD.WIDE R44, R45, 0x8, R14 ;  /* 0x000000082d2c7825 */ /* 0x000fe200078e020e */
[C---:B------:R-:W-:Y:S02]  /*1a40*/  DFMA R66, R24.reuse, UR20, R34 ;  /* 0x0000001418427c2b */ /* 0x040fe40008000022 */
[C---:B------:R-:W-:Y:S02]  /*1a50*/  DFMA R54, R24.reuse, UR4, R22 ;  /* 0x0000000418367c2b */ /* 0x040fe40008000016 */
[C---:B------:R-:W-:Y:S01]  /*1a60*/  DFMA R8, R24.reuse, UR12, R8 ;  /* 0x0000000c18087c2b */ /* 0x040fe20008000008 */
[----:B------:R-:W2:Y:S01]  /*1a70*/  LDG.E.64.CONSTANT R44, desc[UR26][R44.64] ;  /* 0x0000001a2c2c7981 */ /* 0x000ea2000c1e9b00 */
[C---:B------:R-:W-:Y:S02]  /*1a80*/  DFMA R92, R24.reuse, UR16, R92 ;  /* 0x00000010185c7c2b */ /* 0x040fe4000800005c */
[C---:B------:R-:W-:Y:S02]  /*1a90*/  DFMA R34, R24.reuse, UR20, -R34 ;  /* 0x0000001418227c2b */ /* 0x040fe40008000822 */
[----:B------:R-:W-:-:S02]  /*1aa0*/  DFMA R22, R24, UR4, -R22 ;  /* 0x0000000418167c2b */ /* 0x000fc40008000816 */
[----:B------:R-:W-:Y:S02]  /*1ab0*/  DFMA R62, R24, R84, R62 ;  /* 0x00000054183e722b */ /* 0x000fe4000000003e */
[C---:B------:R-:W-:Y:S02]  /*1ac0*/  DFMA R24, R26.reuse, UR4, -R40 ;  /* 0x000000041a187c2b */ /* 0x040fe40008000828 */
[C---:B------:R-:W-:Y:S02]  /*1ad0*/  DFMA R32, R26.reuse, UR12, -R32 ;  /* 0x0000000c1a207c2b */ /* 0x040fe40008000820 */
[C---:B------:R-:W-:Y:S02]  /*1ae0*/  DFMA R38, R26.reuse, UR16, -R38 ;  /* 0x000000101a267c2b */ /* 0x040fe40008000826 */
[C---:B------:R-:W-:Y:S02]  /*1af0*/  DFMA R74, R26.reuse, UR20, -R74 ;  /* 0x000000141a4a7c2b */ /* 0x040fe4000800084a */
[----:B------:R-:W-:-:S02]  /*1b00*/  DFMA R40, R26, UR4, R40 ;  /* 0x000000041a287c2b */ /* 0x000fc40008000028 */
[----:B------:R-:W-:Y:S01]  /*1b10*/  DFMA R80, R26, R84, R80 ;  /* 0x000000541a50722b */ /* 0x000fe20000000050 */
[----:B------:R-:W-:Y:S01]  /*1b20*/  IMAD R26, R90, UR30, R3 ;  /* 0x0000001e5a1a7c24 */ /* 0x000fe2000f8e0203 */
[----:B------:R-:W-:-:S04]  /*1b30*/  DADD R52, R52, R34 ;  /* 0x0000000034347229 */ /* 0x000fc80000000022 */
[----:B------:R-:W-:-:S04]  /*1b40*/  IADD3 R27, P0, PT, R26, UR31, RZ ;  /* 0x0000001f1a1b7c10 */ /* 0x000fc8000ff1e0ff */
[----:B------:R-:W-:Y:S02]  /*1b50*/  LEA.HI.X.SX32 R26, R26, UR10, 0x1, P0 ;  /* 0x0000000a1a1a7c11 */ /* 0x000fe400080f0eff */
[----:B------:R-:W-:-:S04]  /*1b60*/  LEA R34, P0, R27, UR32, 0x4 ;  /* 0x000000201b227c11 */ /* 0x000fc8000f8020ff */
[----:B------:R-:W-:Y:S01]  /*1b70*/  LEA.HI.X R35, R27, UR33, R26, 0x4, P0 ;  /* 0x000000211b237c11 */ /* 0x000fe200080f241a */
[----:B------:R-:W-:-:S05]  /*1b80*/  DADD R12, R12, R32 ;  /* 0x000000000c0c7229 */ /* 0x000fca0000000020 */
[----:B------:R-:W3:Y:S01]  /*1b90*/  LDG.E.128 R32, desc[UR26][R34.64] ;  /* 0x0000001a22207981 */ /* 0x000ee2000c1e1d00 */
[----:B------:R-:W-:Y:S01]  /*1ba0*/  IADD3 R82, PT, PT, R82, UR29, RZ ;  /* 0x0000001d52527c10 */ /* 0x000fe2000fffe0ff */
[----:B------:R-:W-:-:S04]  /*1bb0*/  VIADD R90, R90, UR11 ;  /* 0x0000000b5a5a7c36 */ /* 0x000fc80008000000 */
[--C-:B------:R-:W-:Y:S02]  /*1bc0*/  IMAD R26, R90, UR30, R3.reuse ;  /* 0x0000001e5a1a7c24 */ /* 0x100fe4000f8e0203 */
[----:B------:R-:W-:-:S03]  /*1bd0*/  IMAD R85, R82, UR28, R3 ;  /* 0x0000001c52557c24 */ /* 0x000fc6000f8e0203 */
[C---:B------:R-:W-:Y:S01]  /*1be0*/  IADD3 R27, P0, PT, R26.reuse, UR31, RZ ;  /* 0x0000001f1a1b7c10 */ /* 0x040fe2000ff1e0ff */
[----:B------:R-:W-:Y:S01]  /*1bf0*/  IMAD.WIDE R84, R85, 0x8, R14 ;  /* 0x0000000855547825 */ /* 0x000fe200078e020e */
[----:B------:R-:W-:Y:S02]  /*1c00*/  DADD R18, R18, R38 ;  /* 0x0000000012127229 */ /* 0x000fe40000000026 */
[----:B------:R-:W-:Y:S02]  /*1c10*/  LEA.HI.X.SX32 R26, R26, UR10, 0x1, P0 ;  /* 0x0000000a1a1a7c11 */ /* 0x000fe400080f0eff */
[C---:B------:R-:W-:Y:S01]  /*1c20*/  LEA R38, P0, R27.reuse, UR32, 0x4 ;  /* 0x000000201b267c11 */ /* 0x040fe2000f8020ff */
[----:B------:R-:W5:Y:S03]  /*1c30*/  LDG.E.64.CONSTANT R84, desc[UR26][R84.64] ;  /* 0x0000001a54547981 */ /* 0x000f66000c1e9b00 */
[----:B------:R-:W-:Y:S01]  /*1c40*/  LEA.HI.X R39, R27, UR33, R26, 0x4, P0 ;  /* 0x000000211b277c11 */ /* 0x000fe200080f241a */
[----:B------:R-:W-:-:S05]  /*1c50*/  DADD R92, R36, R92 ;  /* 0x00000000245c7229 */ /* 0x000fca000000005c */
[----:B------:R-:W5:Y:S01]  /*1c60*/  LDG.E.128 R36, desc[UR26][R38.64] ;  /* 0x0000001a26247981 */ /* 0x000f62000c1e1d00 */
[----:B------:R-:W-:Y:S02]  /*1c70*/  DADD R26, R64, R54 ;  /* 0x00000000401a7229 */ /* 0x000fe40000000036 */
[----:B------:R-:W-:Y:S02]  /*1c80*/  DADD R24, R42, R24 ;  /* 0x000000002a187229 */ /* 0x000fe40000000018 */
[----:B------:R-:W-:Y:S02]  /*1c90*/  DADD R72, R72, R74 ;  /* 0x0000000048487229 */ /* 0x000fe4000000004a */
[----:B------:R-:W-:Y:S02]  /*1ca0*/  DADD R66, R68, R66 ;  /* 0x0000000044427229 */ /* 0x000fe40000000042 */
[----:B------:R-:W-:Y:S02]  /*1cb0*/  DADD R22, RZ, R22 ;  /* 0x00000000ff167229 */ /* 0x000fe40000000016 */
[----:B------:R-:W-:-:S02]  /*1cc0*/  DADD R8, R76, R8 ;  /* 0x000000004c087229 */ /* 0x000fc40000000008 */
[----:B----4-:R-:W-:Y:S02]  /*1cd0*/  DMUL R54, R4, UR22 ;  /* 0x0000001604367c28 */ /* 0x010fe40008000000 */
[----:B------:R-:W-:-:S06]  /*1ce0*/  DMUL R42, R6, UR22 ;  /* 0x00000016062a7c28 */ /* 0x000fcc0008000000 */
[C---:B------:R-:W-:Y:S02]  /*1cf0*/  DFMA R64, R6.reuse, UR20, R54 ;  /* 0x0000001406407c2b */ /* 0x040fe40008000036 */
[----:B------:R-:W-:-:S06]  /*1d00*/  DMUL R74, R6, UR14 ;  /* 0x0000000e064a7c28 */ /* 0x000fcc0008000000 */
[----:B------:R-:W-:Y:S02]  /*1d10*/  DADD R70, R70, R64 ;  /* 0x0000000046467229 */ /* 0x000fe40000000040 */
[----:B------:R-:W-:Y:S02]  /*1d20*/  DFMA R64, R6, UR20, -R54 ;  /* 0x0000001406407c2b */ /* 0x000fe40008000836 */
[C-C-:B------:R-:W-:Y:S02]  /*1d30*/  DFMA R54, R4.reuse, UR20, -R42.reuse ;  /* 0x0000001404367c2b */ /* 0x140fe4000800082a */
[C---:B------:R-:W-:Y:S02]  /*1d40*/  DFMA R42, R4.reuse, UR20, R42 ;  /* 0x00000014042a7c2b */ /* 0x040fe4000800002a */
[----:B------:R-:W-:-:S06]  /*1d50*/  DMUL R68, R4, UR18 ;  /* 0x0000001204447c28 */ /* 0x000fcc0008000000 */
[----:B------:R-:W-:Y:S02]  /*1d60*/  DADD R62, R62, R42 ;  /* 0x000000003e3e7229 */ /* 0x000fe4000000002a */
[----:B------:R-:W-:Y:S02]  /*1d70*/  DFMA R42, R4, UR12, -R74 ;  /* 0x0000000c042a7c2b */ /* 0x000fe4000800084a */
[----:B------:R-:W-:-:S06]  /*1d80*/  DMUL R76, R6, UR18 ;  /* 0x00000012064c7c28 */ /* 0x000fcc0008000000 */
[----:B------:R-:W-:Y:S02]  /*1d90*/  DADD R42, R22, R42 ;  /* 0x00000000162a7229 */ /* 0x000fe4000000002a */
[----:B------:R-:W-:Y:S02]  /*1da0*/  DFMA R22, R6, UR16, R68 ;  /* 0x0000001006167c2b */ /* 0x000fe40008000044 */
[----:B------:R-:W-:Y:S02]  /*1db0*/  DADD R78, R78, R54 ;  /* 0x000000004e4e7229 */ /* 0x000fe40000000036 */
[----:B------:R-:W-:-:S04]  /*1dc0*/  DMUL R54, R4, UR14 ;  /* 0x0000000e04367c28 */ /* 0x000fc80008000000 */
[----:B------:R-:W-:Y:S02]  /*1dd0*/  DADD R60, R60, R22 ;  /* 0x000000003c3c7229 */ /* 0x000fe40000000016 */
[----:B------:R-:W-:Y:S02]  /*1de0*/  DFMA R22, R4, UR16, -R76 ;  /* 0x0000001004167c2b */ /* 0x000fe4000800084c */
[----:B------:R-:W-:Y:S02]  /*1df0*/  DADD R80, R80, R64 ;  /* 0x0000000050507229 */ /* 0x000fe40000000040 */
[----:B------:R-:W-:Y:S02]  /*1e00*/  DADD R64, RZ, R40 ;  /* 0x00000000ff407229 */ /* 0x000fe40000000028 */
[C-C-:B------:R-:W-:Y:S02]  /*1e10*/  DFMA R40, R6.reuse, UR12, R54.reuse ;  /* 0x0000000c06287c2b */ /* 0x140fe40008000036 */
[----:B------:R-:W-:-:S02]  /*1e20*/  DFMA R54, R6, UR12, -R54 ;  /* 0x0000000c06367c2b */ /* 0x000fc40008000836 */
[----:B------:R-:W-:Y:S02]  /*1e30*/  DADD R86, R86, R22 ;  /* 0x0000000056567229 */ /* 0x000fe40000000016 */
[----:B------:R-:W-:Y:S02]  /*1e40*/  DMUL R22, R6, UR6 ;  /* 0x0000000606167c28 */ /* 0x000fe40008000000 */
[----:B------:R-:W-:Y:S02]  /*1e50*/  DFMA R74, R4, UR12, R74 ;  /* 0x0000000c044a7c2b */ /* 0x000fe4000800004a */
[----:B------:R-:W-:Y:S02]  /*1e60*/  DADD R18, R18, R54 ;  /* 0x0000000012127229 */ /* 0x000fe40000000036 */
[C---:B------:R-:W-:Y:S02]  /*1e70*/  DFMA R76, R4.reuse, UR16, R76 ;  /* 0x00000010044c7c2b */ /* 0x040fe4000800004c */
[----:B------:R-:W-:-:S02]  /*1e80*/  DFMA R54, R4, UR4, R22 ;  /* 0x0000000404367c2b */ /* 0x000fc40008000016 */
[----:B------:R-:W-:Y:S02]  /*1e90*/  DFMA R22, R4, UR4, -R22 ;  /* 0x0000000404167c2b */ /* 0x000fe40008000816 */
[----:B------:R-:W-:Y:S02]  /*1ea0*/  DADD R40, R64, R40 ;  /* 0x0000000040287229 */ /* 0x000fe40000000028 */
[----:B--2---:R-:W-:-:S08]  /*1eb0*/  DADD R44, R44, UR24 ;  /* 0x000000182c2c7e29 */ /* 0x004fd00008000000 */
[CC--:B------:R-:W-:Y:S02]  /*1ec0*/  DFMA R52, R4.reuse, R44.reuse, R52 ;  /* 0x0000002c0434722b */ /* 0x0c0fe40000000034 */
[----:B------:R-:W-:Y:S02]  /*1ed0*/  DMUL R4, R4, UR6 ;  /* 0x0000000604047c28 */ /* 0x000fe40008000000 */
[C---:B------:R-:W-:Y:S02]  /*1ee0*/  DFMA R68, R6.reuse, UR16, -R68 ;  /* 0x0000001006447c2b */ /* 0x040fe40008000844 */
[----:B------:R-:W-:-:S04]  /*1ef0*/  DFMA R44, R6, R44, R94 ;  /* 0x0000002c062c722b */ /* 0x000fc8000000005e */
[C-C-:B------:R-:W-:Y:S02]  /*1f00*/  DFMA R64, R6.reuse, UR4, -R4.reuse ;  /* 0x0000000406407c2b */ /* 0x140fe40008000804 */
[----:B------:R-:W-:Y:S02]  /*1f10*/  DFMA R4, R6, UR4, R4 ;  /* 0x0000000406047c2b */ /* 0x000fe40008000004 */
[----:B------:R-:W-:Y:S02]  /*1f20*/  DADD R6, R8, R54 ;  /* 0x0000000008067229 */ /* 0x000fe40000000036 */
[----:B------:R-:W-:Y:S02]  /*1f30*/  DADD R72, R72, R68 ;  /* 0x0000000048487229 */ /* 0x000fe40000000044 */
[----:B------:R-:W-:Y:S02]  /*1f40*/  DADD R12, R12, R64 ;  /* 0x000000000c0c7229 */ /* 0x000fe40000000040 */
[----:B---3--:R-:W-:-:S02]  /*1f50*/  DMUL R8, R34, UR22 ;  /* 0x0000001622087c28 */ /* 0x008fc40008000000 */
[----:B------:R-:W-:-:S06]  /*1f60*/  DMUL R68, R32, UR14 ;  /* 0x0000000e20447c28 */ /* 0x000fcc0008000000 */
[C-C-:B------:R-:W-:Y:S02]  /*1f70*/  DFMA R64, R32.reuse, UR20, -R8.reuse ;  /* 0x0000001420407c2b */ /* 0x140fe40008000808 */
[----:B------:R-:W-:Y:S02]  /*1f80*/  DFMA R8, R32, UR20, R8 ;  /* 0x0000001420087c2b */ /* 0x000fe40008000008 */
[----:B------:R-:W-:Y:S02]  /*1f90*/  DFMA R96, R34, UR12, R68 ;  /* 0x0000000c22607c2b */ /* 0x000fe40008000044 */
[----:B------:R-:W-:-:S04]  /*1fa0*/  DADD R4, RZ, R4 ;  /* 0x00000000ff047229 */ /* 0x000fc80000000004 */
[----:B------:R-:W-:Y:S02]  /*1fb0*/  DADD R52, R52, R8 ;  /* 0x0000000034347229 */ /* 0x000fe40000000008 */
[----:B------:R-:W-:Y:S02]  /*1fc0*/  DMUL R8, R34, UR14 ;  /* 0x0000000e22087c28 */ /* 0x000fe40008000000 */
[----:B------:R-:W-:Y:S02]  /*1fd0*/  DADD R96, R4, R96 ;  /* 0x0000000004607229 */ /* 0x000fe40000000060 */
[----:B------:R-:W-:Y:S02]  /*1fe0*/  DADD R4, RZ, R22 ;  /* 0x00000000ff047229 */ /* 0x000fe40000000016 */
[----:B------:R-:W-:Y:S02]  /*1ff0*/  DADD R74, R92, R74 ;  /* 0x000000005c4a7229 */ /* 0x000fe4000000004a */
[----:B------:R-:W-:-:S02]  /*2000*/  DFMA R22, R32, UR12, -R8 ;  /* 0x0000000c20167c2b */ /* 0x000fc40008000808 */
[C---:B------:R-:W-:Y:S02]  /*2010*/  DMUL R54, R32.reuse, UR22 ;  /* 0x0000001620367c28 */ /* 0x040fe40008000000 */
[----:B------:R-:W-:Y:S02]  /*2020*/  DMUL R92, R32, UR18 ;  /* 0x00000012205c7c28 */ /* 0x000fe40008000000 */
[----:B------:R-:W-:Y:S02]  /*2030*/  DADD R76, R66, R76 ;  /* 0x00000000424c7229 */ /* 0x000fe4000000004c */
[----:B------:R-:W-:Y:S02]  /*2040*/  DADD R4, R4, R22 ;  /* 0x0000000004047229 */ /* 0x000fe40000000016 */
[----:B------:R-:W-:Y:S02]  /*2050*/  DFMA R66, R34, UR20, R54 ;  /* 0x0000001422427c2b */ /* 0x000fe40008000036 */
[----:B------:R-:W-:-:S02]  /*2060*/  DADD R86, R86, R64 ;  /* 0x0000000056567229 */ /* 0x000fc40000000040 */
[C---:B------:R-:W-:Y:S02]  /*2070*/  DFMA R22, R34.reuse, UR16, R92 ;  /* 0x0000001022167c2b */ /* 0x040fe4000800005c */
[C---:B------:R-:W-:Y:S02]  /*2080*/  DFMA R54, R34.reuse, UR20, -R54 ;  /* 0x0000001422367c2b */ /* 0x040fe40008000836 */
[----:B------:R-:W-:-:S04]  /*2090*/  DMUL R64, R34, UR18 ;  /* 0x0000001222407c28 */ /* 0x000fc80008000000 */
[----:B------:R-:W-:Y:S02]  /*20a0*/  DADD R40, R40, R22 ;  /* 0x0000000028287229 */ /* 0x000fe40000000016 */
[----:B------:R-:W-:Y:S02]  /*20b0*/  DADD R44, R44, R54 ;  /* 0x000000002c2c7229 */ /* 0x000fe40000000036 */
[--C-:B------:R-:W-:Y:S02]  /*20c0*/  DFMA R22, R32, UR16, -R64.reuse ;  /* 0x0000001020167c2b */ /* 0x100fe40008000840 */
[----:B------:R-:W-:Y:S02]  /*20d0*/  DMUL R54, R34, UR6 ;  /* 0x0000000622367c28 */ /* 0x000fe40008000000 */
[----:B-----5:R-:W-:Y:S02]  /*20e0*/  DADD R84, R84, UR24 ;  /* 0x0000001854547e29 */ /* 0x020fe40008000000 */
[----:B------:R-:W-:-:S02]  /*20f0*/  DFMA R64, R32, UR16, R64 ;  /* 0x0000001020407c2b */ /* 0x000fc40008000040 */
[----:B------:R-:W-:Y:S02]  /*2100*/  DADD R60, R60, R66 ;  /* 0x000000003c3c7229 */ /* 0x000fe40000000042 */
[----:B------:R-:W-:Y:S02]  /*2110*/  DADD R42, R42, R22 ;  /* 0x000000002a2a7229 */ /* 0x000fe40000000016 */
[C---:B------:R-:W-:Y:S02]  /*2120*/  DMUL R66, R32.reuse, UR6 ;  /* 0x0000000620427c28 */ /* 0x040fe40008000000 */
[C---:B------:R-:W-:Y:S02]  /*2130*/  DFMA R22, R32.reuse, UR4, R54 ;  /* 0x0000000420167c2b */ /* 0x040fe40008000036 */
[C---:B------:R-:W-:Y:S02]  /*2140*/  DFMA R8, R32.reuse, UR12, R8 ;  /* 0x0000000c20087c2b */ /* 0x040fe40008000008 */
[----:B------:R-:W-:-:S02]  /*2150*/  DFMA R54, R32, UR4, -R54 ;  /* 0x0000000420367c2b */ /* 0x000fc40008000836 */
[----:B------:R-:W-:Y:S02]  /*2160*/  DFMA R78, R32, R84, R78 ;  /* 0x00000054204e722b */ /* 0x000fe4000000004e */
[----:B------:R-:W-:Y:S02]  /*2170*/  DADD R62, R62, R64 ;  /* 0x000000003e3e7229 */ /* 0x000fe40000000040 */
[----:B------:R-:W-:Y:S02]  /*2180*/  DFMA R32, R34, UR12, -R68 ;  /* 0x0000000c22207c2b */ /* 0x000fe40008000844 */
[----:B------:R-:W-:Y:S02]  /*2190*/  DMUL R64, R38, UR6 ;  /* 0x0000000626407c28 */ /* 0x000fe40008000000 */
[C---:B------:R-:W-:Y:S02]  /*21a0*/  DFMA R68, R34.reuse, UR4, -R66 ;  /* 0x0000000422447c2b */ /* 0x040fe40008000842 */
[----:B------:R-:W-:-:S02]  /*21b0*/  DFMA R92, R34, UR16, -R92 ;  /* 0x00000010225c7c2b */ /* 0x000fc4000800085c */
[C---:B------:R-:W-:Y:S02]  /*21c0*/  DFMA R66, R34.reuse, UR4, R66 ;  /* 0x0000000422427c2b */ /* 0x040fe40008000042 */
[----:B------:R-:W-:Y:S02]  /*21d0*/  DFMA R70, R34, R84, R70 ;  /* 0x000000542246722b */ /* 0x000fe40000000046 */
[----:B------:R-:W-:Y:S02]  /*21e0*/  DADD R34, R76, R8 ;  /* 0x000000004c227229 */ /* 0x000fe40000000008 */
[----:B------:R-:W-:Y:S02]  /*21f0*/  DFMA R8, R36, UR4, R64 ;  /* 0x0000000424087c2b */ /* 0x000fe40008000040 */
[----:B------:R-:W-:Y:S02]  /*2200*/  DADD R76, R72, R32 ;  /* 0x00000000484c7229 */ /* 0x000fe40000000020 */
[----:B------:R-:W-:-:S04]  /*2210*/  DMUL R72, R36, UR6 ;  /* 0x0000000624487c28 */ /* 0x000fc80008000000 */
[----:B------:R-:W-:Y:S02]  /*2220*/  DADD R32, R34, R8 ;  /* 0x0000000022207229 */ /* 0x000fe40000000008 */
[----:B------:R-:W0:Y:S02]  /*2230*/  LDC.64 R8, c[0x0][0x3b0] ;  /* 0x0000ec00ff087b82 */ /* 0x000e240000000a00 */
[----:B------:R-:W-:-:S08]  /*2240*/  DFMA R34, R38, UR4, -R72 ;  /* 0x0000000426227c2b */ /* 0x000fd00008000848 */
[----:B------:R-:W-:Y:S02]  /*2250*/  DADD R34, R76, R34 ;  /* 0x000000004c227229 */ /* 0x000fe40000000022 */
[----:B------:R-:W-:Y:S02]  /*2260*/  DMUL R76, R36, UR14 ;  /* 0x0000000e244c7c28 */ /* 0x000fe40008000000 */
[----:B------:R-:W-:Y:S02]  /*2270*/  DADD R18, R18, R68 ;  /* 0x0000000012127229 */ /* 0x000fe40000000044 */
[----:B------:R-:W-:Y:S01]  /*2280*/  DADD R66, RZ, R66 ;  /* 0x00000000ff427229 */ /* 0x000fe20000000042 */
[----:B------:R-:W-:-:S03]  /*2290*/  IADD3 R88, PT, PT, R88, UR8, RZ ;  /* 0x0000000858587c10 */ /* 0x000fc6000fffe0ff */
[C-C-:B------:R-:W-:Y:S02]  /*22a0*/  DFMA R68, R38.reuse, UR12, -R76.reuse ;  /* 0x0000000c26447c2b */ /* 0x140fe4000800084c */
[----:B------:R-:W-:Y:S02]  /*22b0*/  DFMA R76, R38, UR12, R76 ;  /* 0x0000000c264c7c2b */ /* 0x000fe4000800004c */
[----:B------:R-:W-:Y:S01]  /*22c0*/  DADD R80, R80, R92 ;  /* 0x0000000050507229 */ /* 0x000fe2000000005c */
[----:B------:R-:W-:Y:S01]  /*22d0*/  IMAD R93, R88, UR30, R3 ;  /* 0x0000001e585d7c24 */ /* 0x000fe2000f8e0203 */
[----:B------:R-:W-:-:S04]  /*22e0*/  DMUL R84, R38, UR14 ;  /* 0x0000000e26547c28 */ /* 0x000fc80008000000 */
[----:B------:R-:W-:Y:S02]  /*22f0*/  DADD R66, R66, R76 ;  /* 0x0000000042427229 */ /* 0x000fe4000000004c */
[----:B------:R-:W-:Y:S01]  /*2300*/  DMUL R76, R36, UR18 ;  /* 0x00000012244c7c28 */ /* 0x000fe20008000000 */
[----:B0-----:R-:W-:Y:S01]  /*2310*/  IMAD.WIDE R92, R93, 0x10, R8 ;  /* 0x000000105d5c7825 */ /* 0x001fe200078e0208 */
[----:B------:R-:W-:Y:S02]  /*2320*/  DADD R22, R74, R22 ;  /* 0x000000004a167229 */ /* 0x000fe40000000016 */
[----:B------:R-:W-:Y:S02]  /*2330*/  DADD R80, R80, R68 ;  /* 0x0000000050507229 */ /* 0x000fe40000000044 */
[----:B------:R0:W-:Y:S01]  /*2340*/  STG.E.128 desc[UR26][R92.64], R32 ;  /* 0x000000205c007986 */ /* 0x0001e2000c101d1a */
[----:B------:R-:W-:Y:S02]  /*2350*/  DFMA R74, R36, UR12, -R84 ;  /* 0x0000000c244a7c2b */ /* 0x000fe40008000854 */
[----:B------:R-:W-:-:S02]  /*2360*/  DADD R54, RZ, R54 ;  /* 0x00000000ff367229 */ /* 0x000fc40000000036 */
[C---:B------:R-:W-:Y:S02]  /*2370*/  DMUL R68, R38.reuse, UR18 ;  /* 0x0000001226447c28 */ /* 0x040fe40008000000 */
[----:B0-----:R-:W-:-:S04]  /*2380*/  DFMA R32, R38, UR16, R76 ;  /* 0x0000001026207c2b */ /* 0x001fc8000800004c */
[----:B------:R-:W-:Y:S02]  /*2390*/  DADD R74, R54, R74 ;  /* 0x00000000364a7229 */ /* 0x000fe4000000004a */
[----:B------:R-:W-:Y:S02]  /*23a0*/  DMUL R54, R38, UR22 ;  /* 0x0000001626367c28 */ /* 0x000fe40008000000 */
[----:B------:R-:W-:Y:S02]  /*23b0*/  DADD R96, R96, R32 ;  /* 0x0000000060607229 */ /* 0x000fe40000000020 */
[C---:B------:R-:W-:Y:S02]  /*23c0*/  DFMA R32, R36.reuse, UR16, -R68 ;  /* 0x0000001024207c2b */ /* 0x040fe40008000844 */
[----:B------:R-:W-:-:S06]  /*23d0*/  DMUL R94, R36, UR22 ;  /* 0x00000016245e7c28 */ /* 0x000fcc0008000000 */
[----:B------:R-:W-:Y:S02]  /*23e0*/  DADD R4, R4, R32 ;  /* 0x0000000004047229 */ /* 0x000fe40000000020 */
[----:B------:R-:W-:Y:S01]  /*23f0*/  DFMA R32, R36, UR20, -R54 ;  /* 0x0000001424207c2b */ /* 0x000fe20008000836 */
[----:B------:R-:W-:Y:S01]  /*2400*/  VIADD R82, R82, UR29 ;  /* 0x0000001d52527c36 */ /* 0x000fe20008000000 */
[----:B------:R-:W-:-:S06]  /*2410*/  IADD3 R90, PT, PT, R90, UR11, RZ ;  /* 0x0000000b5a5a7c10 */ /* 0x000fcc000fffe0ff */
[----:B------:R-:W-:Y:S02]  /*2420*/  DADD R42, R42, R32 ;  /* 0x000000002a2a7229 */ /* 0x000fe40000000020 */
[----:B------:R-:W-:Y:S01]  /*2430*/  DFMA R32, R38, UR20, R94 ;  /* 0x0000001426207c2b */ /* 0x000fe2000800005e */
[----:B------:R-:W-:-:S07]  /*2440*/  IMAD R35, R82, UR28, R3 ;  /* 0x0000001c52237c24 */ /* 0x000fce000f8e0203 */
[----:B------:R-:W-:Y:S01]  /*2450*/  DADD R40, R40, R32 ;  /* 0x0000000028287229 */ /* 0x000fe20000000020 */
[----:B------:R-:W-:Y:S02]  /*2460*/  IMAD R32, R90, UR30, R3 ;  /* 0x0000001e5a207c24 */ /* 0x000fe4000f8e0203 */
[----:B------:R-:W-:-:S03]  /*2470*/  IMAD.WIDE R34, R35, 0x8, R14 ;  /* 0x0000000823227825 */ /* 0x000fc600078e020e */
[C---:B------:R-:W-:Y:S02]  /*2480*/  IADD3 R33, P0, PT, R32.reuse, UR31, RZ ;  /* 0x0000001f20217c10 */ /* 0x040fe4000ff1e0ff */
[----:B------:R0:W2:Y:S02]  /*2490*/  LDG.E.64.CONSTANT R92, desc[UR26][R34.64] ;  /* 0x0000001a225c7981 */ /* 0x0000a4000c1e9b00 */
[----:B0-----:R-:W-:Y:S02]  /*24a0*/  LEA.HI.X.SX32 R34, R32, UR10, 0x1, P0 ;  /* 0x0000000a20227c11 */ /* 0x001fe400080f0eff */
[----:B------:R-:W-:-:S04]  /*24b0*/  LEA R32, P0, R33, UR32, 0x4 ;  /* 0x0000002021207c11 */ /* 0x000fc8000f8020ff */
[----:B------:R-:W-:-:S06]  /*24c0*/  LEA.HI.X R33, R33, UR33, R34, 0x4, P0 ;  /* 0x0000002121217c11 */ /* 0x000fcc00080f2422 */
[----:B------:R-:W3:Y:S01]  /*24d0*/  LDG.E.128 R32, desc[UR26][R32.64] ;  /* 0x0000001a20207981 */ /* 0x000ee2000c1e1d00 */
[C---:B------:R-:W-:Y:S02]  /*24e0*/  DFMA R54, R36.reuse, UR20, R54 ;  /* 0x0000001424367c2b */ /* 0x040fe40008000036 */
[C---:B------:R-:W-:Y:S02]  /*24f0*/  DFMA R84, R36.reuse, UR12, R84 ;  /* 0x0000000c24547c2b */ /* 0x040fe40008000054 */
[C---:B------:R-:W-:Y:S02]  /*2500*/  DFMA R68, R36.reuse, UR16, R68 ;  /* 0x0000001024447c2b */ /* 0x040fe40008000044 */
[----:B------:R-:W-:Y:S02]  /*2510*/  DFMA R64, R36, UR4, -R64 ;  /* 0x0000000424407c2b */ /* 0x000fe40008000840 */
[----:B------:R-:W-:Y:S02]  /*2520*/  DADD R78, R78, R54 ;  /* 0x000000004e4e7229 */ /* 0x000fe40000000036 */
[----:B------:R-:W-:-:S02]  /*2530*/  DFMA R76, R38, UR16, -R76 ;  /* 0x00000010264c7c2b */ /* 0x000fc4000800084c */
[----:B------:R-:W-:Y:S01]  /*2540*/  DFMA R72, R38, UR4, R72 ;  /* 0x0000000426487c2b */ /* 0x000fe20008000048 */
[----:B------:R-:W-:Y:S02]  /*2550*/  VIADD R90, R90, UR11 ;  /* 0x0000000b5a5a7c36 */ /* 0x000fe40008000000 */
[----:B------:R-:W-:Y:S01]  /*2560*/  VIADD R88, R88, UR11 ;  /* 0x0000000b58587c36 */ /* 0x000fe20008000000 */
[----:B--2---:R-:W-:-:S08]  /*2570*/  DADD R92, R92, UR24 ;  /* 0x000000185c5c7e29 */ /* 0x004fd00008000000 */
[-C--:B------:R-:W-:Y:S02]  /*2580*/  DFMA R86, R36, R92.reuse, R86 ;  /* 0x0000005c2456722b */ /* 0x080fe40000000056 */
[C---:B------:R-:W-:Y:S02]  /*2590*/  DFMA R36, R38.reuse, UR20, -R94 ;  /* 0x0000001426247c2b */ /* 0x040fe4000800085e */
[----:B------:R-:W-:Y:S02]  /*25a0*/  DFMA R60, R38, R92, R60 ;  /* 0x0000005c263c722b */ /* 0x000fe4000000003c */
[----:B---3--:R-:W-:-:S04]  /*25b0*/  DMUL R54, R34, UR6 ;  /* 0x0000000622367c28 */ /* 0x008fc80008000000 */
[----:B------:R-:W-:Y:S02]  /*25c0*/  DADD R70, R70, R36 ;  /* 0x0000000046467229 */ /* 0x000fe40000000024 */
[----:B------:R-:W-:Y:S02]  /*25d0*/  DADD R36, R62, R84 ;  /* 0x000000003e247229 */ /* 0x000fe40000000054 */
[C---:B------:R-:W-:Y:S02]  /*25e0*/  DMUL R62, R32.reuse, UR6 ;  /* 0x00000006203e7c28 */ /* 0x040fe40008000000 */
[----:B------:R-:W-:-:S08]  /*25f0*/  DFMA R38, R32, UR4, R54 ;  /* 0x0000000420267c2b */ /* 0x000fd00008000036 */
[----:B------:R-:W-:Y:S02]  /*2600*/  DADD R36, R36, R38 ;  /* 0x0000000024247229 */ /* 0x000fe40000000026 */
[----:B------:R-:W-:-:S08]  /*2610*/  DFMA R38, R34, UR4, -R62 ;  /* 0x0000000422267c2b */ /* 0x000fd0000800083e */
[----:B------:R-:W-:Y:S01]  /*2620*/  DADD R38, R80, R38 ;  /* 0x0000000050267229 */ /* 0x000fe20000000026 */
[----:B------:R-:W-:Y:S01]  /*2630*/  IADD3 R80, PT, PT, R82, UR29, RZ ;  /* 0x0000001d52507c10 */ /* 0x000fe2000fffe0ff */
[----:B------:R-:W-:-:S04]  /*2640*/  IMAD R81, R90, UR30, R3 ;  /* 0x0000001e5a517c24 */ /* 0x000fc8000f8e0203 */
[----:B------:R-:W-:Y:S01]  /*2650*/  IMAD R95, R80, UR28, R3 ;  /* 0x0000001c505f7c24 */ /* 0x000fe2000f8e0203 */
[----:B------:R-:W-:-:S03]  /*2660*/  IADD3 R82, P0, PT, R81, UR31, RZ ;  /* 0x0000001f51527c10 */ /* 0x000fc6000ff1e0ff */
[----:B------:R-:W-:Y:S01]  /*2670*/  IMAD.WIDE R94, R95, 0x8, R14 ;  /* 0x000000085f5e7825 */ /* 0x000fe200078e020e */
[----:B------:R-:W-:Y:S02]  /*2680*/  LEA.HI.X.SX32 R81, R81, UR10, 0x1, P0 ;  /* 0x0000000a51517c11 */ /* 0x000fe400080f0eff */
[----:B------:R-:W-:Y:S01]  /*2690*/  LEA R92, P0, R82, UR32, 0x4 ;  /* 0x00000020525c7c11 */ /* 0x000fe2000f8020ff */
[----:B------:R-:W-:Y:S02]  /*26a0*/  IMAD R85, R88, UR30, R3 ;  /* 0x0000001e58557c24 */ /* 0x000fe4000f8e0203 */
[----:B------:R-:W2:Y:S01]  /*26b0*/  LDG.E.64.CONSTANT R94, desc[UR26][R94.64] ;  /* 0x0000001a5e5e7981 */ /* 0x000ea2000c1e9b00 */
[----:B------:R-:W-:Y:S01]  /*26c0*/  LEA.HI.X R93, R82, UR33, R81, 0x4, P0 ;  /* 0x00000021525d7c11 */ /* 0x000fe200080f2451 */
[----:B------:R-:W-:-:S05]  /*26d0*/  IMAD.WIDE R84, R85, 0x10, R8 ;  /* 0x0000001055547825 */ /* 0x000fca00078e0208 */
[----:B------:R0:W-:Y:S04]  /*26e0*/  STG.E.128 desc[UR26][R84.64], R36 ;  /* 0x0000002454007986 */ /* 0x0001e8000c101d1a */
[----:B0-----:R0:W3:Y:S01]  /*26f0*/  LDG.E.128 R36, desc[UR26][R92.64] ;  /* 0x0000001a5c247981 */ /* 0x0010e2000c1e1d00 */
[----:B------:R-:W-:Y:S02]  /*2700*/  DADD R52, R52, R68 ;  /* 0x0000000034347229 */ /* 0x000fe40000000044 */
[----:B------:R-:W-:Y:S02]  /*2710*/  DMUL R68, R32, UR14 ;  /* 0x0000000e20447c28 */ /* 0x000fe40008000000 */
[----:B------:R-:W-:Y:S02]  /*2720*/  DADD R44, R44, R76 ;  /* 0x000000002c2c7229 */ /* 0x000fe4000000004c */
[----:B------:R-:W-:-:S04]  /*2730*/  DADD R76, RZ, R72 ;  /* 0x00000000ff4c7229 */ /* 0x000fc80000000048 */
[C-C-:B------:R-:W-:Y:S02]  /*2740*/  DFMA R72, R34.reuse, UR12, -R68.reuse ;  /* 0x0000000c22487c2b */ /* 0x140fe40008000844 */
[C---:B------:R-:W-:Y:S02]  /*2750*/  DFMA R68, R34.reuse, UR12, R68 ;  /* 0x0000000c22447c2b */ /* 0x040fe40008000044 */
[----:B------:R-:W-:-:S04]  /*2760*/  DMUL R82, R34, UR14 ;  /* 0x0000000e22527c28 */ /* 0x000fc80008000000 */
[----:B------:R-:W-:Y:S02]  /*2770*/  DADD R72, R44, R72 ;  /* 0x000000002c487229 */ /* 0x000fe40000000048 */
[----:B------:R-:W-:Y:S02]  /*2780*/  DADD R44, R76, R68 ;  /* 0x000000004c2c7229 */ /* 0x000fe40000000044 */
[----:B------:R-:W-:Y:S02]  /*2790*/  DADD R68, RZ, R64 ;  /* 0x00000000ff447229 */ /* 0x000fe40000000040 */
[C-C-:B------:R-:W-:Y:S02]  /*27a0*/  DFMA R64, R32.reuse, UR12, R82.reuse ;  /* 0x0000000c20407c2b */ /* 0x140fe40008000052 */
[----:B------:R-:W-:-:S06]  /*27b0*/  DFMA R82, R32, UR12, -R82 ;  /* 0x0000000c20527c2b */ /* 0x000fcc0008000852 */
[----:B------:R-:W-:Y:S02]  /*27c0*/  DADD R64, R52, R64 ;  /* 0x0000000034407229 */ /* 0x000fe40000000040 */
[----:B------:R-:W-:Y:S02]  /*27d0*/  DMUL R52, R32, UR18 ;  /* 0x0000001220347c28 */ /* 0x000fe40008000000 */
[----:B------:R-:W-:Y:S02]  /*27e0*/  DADD R82, R68, R82 ;  /* 0x0000000044527229 */ /* 0x000fe40000000052 */
[----:B0-----:R-:W-:-:S04]  /*27f0*/  DMUL R92, R34, UR18 ;  /* 0x00000012225c7c28 */ /* 0x001fc80008000000 */
[C-C-:B------:R-:W-:Y:S02]  /*2800*/  DFMA R68, R34.reuse, UR16, -R52.reuse ;  /* 0x0000001022447c2b */ /* 0x140fe40008000834 */
[C---:B------:R-:W-:Y:S02]  /*2810*/  DFMA R52, R34.reuse, UR16, R52 ;  /* 0x0000001022347c2b */ /* 0x040fe40008000034 */
[----:B------:R-:W-:-:S06]  /*2820*/  DMUL R84, R34, UR22 ;  /* 0x0000001622547c28 */ /* 0x000fcc0008000000 */
[----:B------:R-:W-:Y:S02]  /*2830*/  DADD R66, R66, R52 ;  /* 0x0000000042427229 */ /* 0x000fe40000000034 */
[----:B------:R-:W-:-:S08]  /*2840*/  DFMA R52, R32, UR16, R92 ;  /* 0x0000001020347c2b */ /* 0x000fd0000800005c */
[----:B------:R-:W-:Y:S02]  /*2850*/  DADD R78, R78, R52 ;  /* 0x000000004e4e7229 */ /* 0x000fe40000000034 */
[C---:B------:R-:W-:Y:S02]  /*2860*/  DFMA R52, R32.reuse, UR20, R84 ;  /* 0x0000001420347c2b */ /* 0x040fe40008000054 */
[C---:B------:R-:W-:Y:S02]  /*2870*/  DFMA R92, R32.reuse, UR16, -R92 ;  /* 0x00000010205c7c2b */ /* 0x040fe4000800085c */
[C---:B------:R-:W-:Y:S02]  /*2880*/  DFMA R84, R32.reuse, UR20, -R84 ;  /* 0x0000001420547c2b */ /* 0x040fe40008000854 */
[----:B------:R-:W-:Y:S02]  /*2890*/  DFMA R54, R32, UR4, -R54 ;  /* 0x0000000420367c2b */ /* 0x000fe40008000836 */
[----:B------:R-:W-:-:S02]  /*28a0*/  DADD R86, R86, R52 ;  /* 0x0000000056567229 */ /* 0x000fc40000000034 */
[----:B------:R-:W-:Y:S02]  /*28b0*/  DADD R70, R70, R68 ;  /* 0x0000000046467229 */ /* 0x000fe40000000044 */
[----:B------:R-:W-:Y:S01]  /*28c0*/  DFMA R62, R34, UR4, R62 ;  /* 0x00000004223e7c2b */ /* 0x000fe2000800003e */
[----:B------:R-:W-:Y:S02]  /*28d0*/  IADD3 R90, PT, PT, R90, UR11, RZ ;  /* 0x0000000b5a5a7c10 */ /* 0x000fe4000fffe0ff */
[----:B------:R-:W-:Y:S01]  /*28e0*/  IADD3 R88, PT, PT, R88, UR11, RZ ;  /* 0x0000000b58587c10 */ /* 0x000fe2000fffe0ff */
[----:B------:R-:W-:Y:S02]  /*28f0*/  DADD R4, R4, R84 ;  /* 0x0000000004047229 */ /* 0x000fe40000000054 */
[----:B------:R-:W-:Y:S02]  /*2900*/  DADD R74, R74, R92 ;  /* 0x000000004a4a7229 */ /* 0x000fe4000000005c */
[----:B------:R-:W-:-:S04]  /*2910*/  IMAD R85, R88, UR30, R3 ;  /* 0x0000001e58557c24 */ /* 0x000fc8000f8e0203 */
[----:B------:R-:W-:Y:S01]  /*2920*/  IMAD.WIDE R84, R85, 0x10, R8 ;  /* 0x0000001055547825 */ /* 0x000fe200078e0208 */
[----:B--2---:R-:W-:-:S08]  /*2930*/  DADD R94, R94, UR24 ;  /* 0x000000185e5e7e29 */ /* 0x004fd00008000000 */
[C---:B------:R-:W-:Y:S02]  /*2940*/  DFMA R42, R32.reuse, R94, R42 ;  /* 0x0000005e202a722b */ /* 0x040fe4000000002a */
[----:B------:R-:W-:-:S08]  /*2950*/  DMUL R32, R32, UR22 ;  /* 0x0000001620207c28 */ /* 0x000fd00008000000 */
[--C-:B------:R-:W-:Y:S02]  /*2960*/  DFMA R76, R34, UR20, -R32.reuse ;  /* 0x00000014224c7c2b */ /* 0x100fe40008000820 */
[----:B---3--:R-:W-:Y:S02]  /*2970*/  DMUL R52, R38, UR6 ;  /* 0x0000000626347c28 */ /* 0x008fe40008000000 */
[----:B------:R-:W-:-:S06]  /*2980*/  DFMA R68, R34, UR20, R32 ;  /* 0x0000001422447c2b */ /* 0x000fcc0008000020 */
[----:B------:R-:W-:-:S08]  /*2990*/  DFMA R32, R36, UR4, R52 ;  /* 0x0000000424207c2b */ /* 0x000fd00008000034 */
[----:B------:R-:W-:Y:S02]  /*29a0*/  DADD R32, R64, R32 ;  /* 0x0000000040207229 */ /* 0x000fe40000000020 */
[----:B------:R-:W-:Y:S02]  /*29b0*/  DMUL R64, R36, UR6 ;  /* 0x0000000624407c28 */ /* 0x000fe40008000000 */
[----:B------:R-:W-:-:S06]  /*29c0*/  DFMA R40, R34, R94, R40 ;  /* 0x0000005e2228722b */ /* 0x000fcc0000000028 */
[----:B------:R-:W-:-:S08]  /*29d0*/  DFMA R34, R38, UR4, -R64 ;  /* 0x0000000426227c2b */ /* 0x000fd00008000840 */
[----:B------:R-:W-:Y:S01]  /*29e0*/  DADD R34, R72, R34 ;  /* 0x0000000048227229 */ /* 0x000fe20000000022 */
[----:B------:R-:W-:Y:S02]  /*29f0*/  VIADD R72, R80, UR29 ;  /* 0x0000001d50487c36 */ /* 0x000fe40008000000 */
[--C-:B------:R-:W-:Y:S02]  /*2a00*/  IMAD R73, R90, UR30, R3.reuse ;  /* 0x0000001e5a497c24 */ /* 0x100fe4000f8e0203 */
[----:B------:R-:W-:-:S04]  /*2a10*/  IMAD R81, R72, UR28, R3 ;  /* 0x0000001c48517c24 */ /* 0x000fc8000f8e0203 */
[----:B------:R-:W-:Y:S01]  /*2a20*/  IMAD.WIDE R80, R81, 0x8, R14 ;  /* 0x0000000851507825 */ /* 0x000fe200078e020e */
[----:B------:R-:W-:-:S04]  /*2a30*/  IADD3 R89, P0, PT, R73, UR31, RZ ;  /* 0x0000001f49597c10 */ /* 0x000fc8000ff1e0ff */
[----:B------:R-:W-:Y:S01]  /*2a40*/  LEA.HI.X.SX32 R94, R73, UR10, 0x1, P0 ;  /* 0x0000000a495e7c11 */ /* 0x000fe200080f0eff */
[----:B------:R-:W2:Y:S01]  /*2a50*/  LDG.E.64.CONSTANT R80, desc[UR26][R80.64] ;  /* 0x0000001a50507981 */ /* 0x000ea2000c1e9b00 */
[----:B------:R-:W-:-:S04]  /*2a60*/  LEA R92, P0, R89, UR32, 0x4 ;  /* 0x00000020595c7c11 */ /* 0x000fc8000f8020ff */
[----:B------:R-:W-:Y:S01]  /*2a70*/  LEA.HI.X R93, R89, UR33, R94, 0x4, P0 ;  /* 0x00000021595d7c11 */ /* 0x000fe200080f245e */
[----:B------:R0:W-:Y:S04]  /*2a80*/  STG.E.128 desc[UR26][R84.64], R32 ;  /* 0x0000002054007986 */ /* 0x0001e8000c101d1a */
[----:B0-----:R0:W3:Y:S01]  /*2a90*/  LDG.E.128 R32, desc[UR26][R92.64] ;  /* 0x0000001a5c207981 */ /* 0x0010e2000c1e1d00 */
[----:B------:R-:W-:Y:S02]  /*2aa0*/  DADD R96, R96, R68 ;  /* 0x0000000060607229 */ /* 0x000fe40000000044 */
[----:B------:R-:W-:Y:S02]  /*2ab0*/  DMUL R68, R36, UR14 ;  /* 0x0000000e24447c28 */ /* 0x000fe40008000000 */
[----:B------:R-:W-:-:S02]  /*2ac0*/  DADD R60, R60, R76 ;  /* 0x000000003c3c7229 */ /* 0x000fc4000000004c */
[----:B------:R-:W-:-:S04]  /*2ad0*/  DMUL R84, R38, UR14 ;  /* 0x0000000e26547c28 */ /* 0x000fc80008000000 */
[C---:B------:R-:W-:Y:S02]  /*2ae0*/  DFMA R76, R38.reuse, UR12, -R68 ;  /* 0x0000000c264c7c2b */ /* 0x040fe40008000844 */
[----:B------:R-:W-:Y:S02]  /*2af0*/  DADD R62, RZ, R62 ;  /* 0x00000000ff3e7229 */ /* 0x000fe4000000003e */
[----:B------:R-:W-:-:S04]  /*2b00*/  DFMA R68, R38, UR12, R68 ;  /* 0x0000000c26447c2b */ /* 0x000fc80008000044 */
[----:B------:R-:W-:Y:S02]  /*2b10*/  DADD R70, R70, R76 ;  /* 0x0000000046467229 */ /* 0x000fe4000000004c */
[----:B------:R-:W-:Y:S02]  /*2b20*/  DFMA R76, R36, UR12, R84 ;  /* 0x0000000c244c7c2b */ /* 0x000fe40008000054 */
[----:B------:R-:W-:Y:S02]  /*2b30*/  DADD R68, R62, R68 ;  /* 0x000000003e447229 */ /* 0x000fe40000000044 */
[----:B------:R-:W-:Y:S02]  /*2b40*/  DADD R62, RZ, R54 ;  /* 0x00000000ff3e7229 */ /* 0x000fe40000000036 */
[----:B------:R-:W-:Y:S02]  /*2b50*/  DFMA R54, R36, UR12, -R84 ;  /* 0x0000000c24367c2b */ /* 0x000fe40008000854 */
[----:B------:R-:W-:-:S02]  /*2b60*/  DADD R78, R78, R76 ;  /* 0x000000004e4e7229 */ /* 0x000fc4000000004c */
[----:B------:R-:W-:Y:S02]  /*2b70*/  DMUL R76, R36, UR18 ;  /* 0x00000012244c7c28 */ /* 0x000fe40008000000 */
[----:B------:R-:W-:Y:S02]  /*2b80*/  DMUL R94, R38, UR18 ;  /* 0x00000012265e7c28 */ /* 0x000fe40008000000 */
[----:B------:R-:W-:-:S04]  /*2b90*/  DADD R54, R62, R54 ;  /* 0x000000003e367229 */ /* 0x000fc80000000036 */
[C---:B------:R-:W-:Y:S02]  /*2ba0*/  DFMA R62, R38.reuse, UR16, -R76 ;  /* 0x00000010263e7c2b */ /* 0x040fe4000800084c */
[----:B0-----:R-:W-:-:S06]  /*2bb0*/  DMUL R92, R38, UR22 ;  /* 0x00000016265c7c28 */ /* 0x001fcc0008000000 */
[----:B------:R-:W-:Y:S02]  /*2bc0*/  DADD R62, R60, R62 ;  /* 0x000000003c3e7229 */ /* 0x000fe4000000003e */
[----:B------:R-:W-:-:S08]  /*2bd0*/  DFMA R60, R36, UR16, R94 ;  /* 0x00000010243c7c2b */ /* 0x000fd0000800005e */
[----:B------:R-:W-:Y:S02]  /*2be0*/  DADD R86, R86, R60 ;  /* 0x0000000056567229 */ /* 0x000fe4000000003c */
[----:B------:R-:W-:Y:S02]  /*2bf0*/  DFMA R60, R36, UR20, R92 ;  /* 0x00000014243c7c2b */ /* 0x000fe4000800005c */
[----:B------:R-:W-:Y:S02]  /*2c00*/  DFMA R76, R38, UR16, R76 ;  /* 0x00000010264c7c2b */ /* 0x000fe4000800004c */
[C---:B------:R-:W-:Y:S02]  /*2c10*/  DFMA R94, R36.reuse, UR16, -R94 ;  /* 0x00000010245e7c2b */ /* 0x040fe4000800085e */
[C---:B------:R-:W-:Y:S02]  /*2c20*/  DFMA R92, R36.reuse, UR20, -R92 ;  /* 0x00000014245c7c2b */ /* 0x040fe4000800085c */
[----:B------:R-:W-:-:S02]  /*2c30*/  DFMA R52, R36, UR4, -R52 ;  /* 0x0000000424347c2b */ /* 0x000fc40008000834 */
[----:B------:R-:W-:Y:S02]  /*2c40*/  DADD R42, R42, R60 ;  /* 0x000000002a2a7229 */ /* 0x000fe4000000003c */
[----:B------:R-:W-:Y:S02]  /*2c50*/  DADD R44, R44, R76 ;  /* 0x000000002c2c7229 */ /* 0x000fe4000000004c */
[----:B------:R-:W-:Y:S01]  /*2c60*/  DFMA R64, R38, UR4, R64 ;  /* 0x0000000426407c2b */ /* 0x000fe20008000040 */
[----:B------:R-:W-:Y:S02]  /*2c70*/  VIADD R90, R90, UR11 ;  /* 0x0000000b5a5a7c36 */ /* 0x000fe40008000000 */
[----:B------:R-:W-:Y:S01]  /*2c80*/  VIADD R88, R88, UR11 ;  /* 0x0000000b58587c36 */ /* 0x000fe20008000000 */
[----:B------:R-:W-:Y:S02]  /*2c90*/  DADD R74, R74, R92 ;  /* 0x000000004a4a7229 */ /* 0x000fe4000000005c */
[----:B------:R-:W-:Y:S01]  /*2ca0*/  DADD R82, R82, R94 ;  /* 0x0000000052527229 */ /* 0x000fe2000000005e */
[----:B------:R-:W-:-:S04]  /*2cb0*/  IMAD R93, R88, UR30, R3 ;  /* 0x0000001e585d7c24 */ /* 0x000fc8000f8e0203 */
[----:B------:R-:W-:Y:S01]  /*2cc0*/  IMAD.WIDE R92, R93, 0x10, R8 ;  /* 0x000000105d5c7825 */ /* 0x000fe200078e0208 */
[----:B--2---:R-:W-:-:S08]  /*2cd0*/  DADD R80, R80, UR24 ;  /* 0x0000001850507e29 */ /* 0x004fd00008000000 */
[C---:B------:R-:W-:Y:S02]  /*2ce0*/  DFMA R4, R36.reuse, R80, R4 ;  /* 0x000000502404722b */ /* 0x040fe40000000004 */
[----:B------:R-:W-:Y:S02]  /*2cf0*/  DMUL R36, R36, UR22 ;  /* 0x0000001624247c28 */ /* 0x000fe40008000000 */
[----:B---3--:R-:W-:-:S06]  /*2d00*/  DMUL R60, R34, UR6 ;  /* 0x00000006223c7c28 */ /* 0x008fcc0008000000 */
[C-C-:B------:R-:W-:Y:S02]  /*2d10*/  DFMA R84, R38.reuse, UR20, -R36.reuse ;  /* 0x0000001426547c2b */ /* 0x140fe40008000824 */
[----:B------:R-:W-:Y:S02]  /*2d20*/  DFMA R76, R38, UR20, R36 ;  /* 0x00000014264c7c2b */ /* 0x000fe40008000024 */
[----:B------:R-:W-:-:S08]  /*2d30*/  DFMA R36, R32, UR4, R60 ;  /* 0x0000000420247c2b */ /* 0x000fd0000800003c */
[----:B------:R-:W-:Y:S02]  /*2d40*/  DADD R36, R78, R36 ;  /* 0x000000004e247229 */ /* 0x000fe40000000024 */
[----:B------:R-:W-:Y:S02]  /*2d50*/  DMUL R78, R32, UR6 ;  /* 0x00000006204e7c28 */ /* 0x000fe40008000000 */
[----:B------:R-:W-:-:S06]  /*2d60*/  DFMA R80, R38, R80, R96 ;  /* 0x000000502650722b */ /* 0x000fcc0000000060 */
        /* <DEDUP_REMOVED lines=8> */
[----:B------:R-:W-:-:S03]  /*2df0*/  LEA R94, P0, R89, UR32, 0x4 ;  /* 0x00000020595e7c11 */ /* 0x000fc6000f8020ff */
[----:B------:R-:W2:Y:S01]  /*2e00*/  LDG.E.64.CONSTANT R72, desc[UR26][R72.64] ;  /* 0x0000001a48487981 */ /* 0x000ea2000c1e9b00 */
[----:B------:R-:W-:-:S03]  /*2e10*/  LEA.HI.X R95, R89, UR33, R96, 0x4, P0 ;  /* 0x00000021595f7c11 */ /* 0x000fc600080f2460 */
[----:B------:R0:W-:Y:S04]  /*2e20*/  STG.E.128 desc[UR26][R92.64], R36 ;  /* 0x000000245c007986 */ /* 0x0001e8000c101d1a */
[----:B0-----:R-:W3:Y:S01]  /*2e30*/  LDG.E.128 R36, desc[UR26][R94.64] ;  /* 0x0000001a5e247981 */ /* 0x001ee2000c1e1d00 */
[----:B------:R-:W-:Y:S02]  /*2e40*/  DMUL R92, R32, UR14 ;  /* 0x0000000e205c7c28 */ /* 0x000fe40008000000 */
[----:B------:R-:W-:Y:S02]  /*2e50*/  DADD R66, R66, R76 ;  /* 0x0000000042427229 */ /* 0x000fe4000000004c */
[----:B------:R-:W-:Y:S02]  /*2e60*/  DADD R84, R40, R84 ;  /* 0x0000000028547229 */ /* 0x000fe40000000054 */
[----:B------:R-:W-:-:S02]  /*2e70*/  DADD R76, RZ, R64 ;  /* 0x00000000ff4c7229 */ /* 0x000fc40000000040 */
[C-C-:B------:R-:W-:Y:S02]  /*2e80*/  DFMA R40, R34.reuse, UR12, -R92.reuse ;  /* 0x0000000c22287c2b */ /* 0x140fe4000800085c */
[C---:B------:R-:W-:Y:S02]  /*2e90*/  DFMA R64, R34.reuse, UR12, R92 ;  /* 0x0000000c22407c2b */ /* 0x040fe4000800005c */
[----:B------:R-:W-:-:S06]  /*2ea0*/  DMUL R92, R34, UR14 ;  /* 0x0000000e225c7c28 */ /* 0x000fcc0008000000 */
[----:B------:R-:W-:Y:S02]  /*2eb0*/  DADD R64, R76, R64 ;  /* 0x000000004c407229 */ /* 0x000fe40000000040 */
[----:B------:R-:W-:Y:S02]  /*2ec0*/  DFMA R76, R32, UR12, R92 ;  /* 0x0000000c204c7c2b */ /* 0x000fe4000800005c */
[----:B------:R-:W-:Y:S02]  /*2ed0*/  DADD R40, R62, R40 ;  /* 0x000000003e287229 */ /* 0x000fe40000000028 */
[----:B------:R-:W-:Y:S02]  /*2ee0*/  DADD R62, RZ, R52 ;  /* 0x00000000ff3e7229 */ /* 0x000fe40000000034 */
[----:B------:R-:W-:Y:S02]  /*2ef0*/  DFMA R52, R32, UR12, -R92 ;  /* 0x0000000c20347c2b */ /* 0x000fe4000800085c */
[----:B------:R-:W-:-:S02]  /*2f00*/  DADD R86, R86, R76 ;  /* 0x0000000056567229 */ /* 0x000fc4000000004c */
[----:B------:R-:W-:-:S04]  /*2f10*/  DMUL R76, R32, UR18 ;  /* 0x00000012204c7c28 */ /* 0x000fc80008000000 */
[----:B------:R-:W-:-:S04]  /*2f20*/  DADD R52, R62, R52 ;  /* 0x000000003e347229 */ /* 0x000fc80000000034 */
[C-C-:B------:R-:W-:Y:S02]  /*2f30*/  DFMA R62, R34.reuse, UR16, -R76.reuse ;  /* 0x00000010223e7c2b */ /* 0x140fe4000800084c */
[----:B------:R-:W-:-:S08]  /*2f40*/  DFMA R76, R34, UR16, R76 ;  /* 0x00000010224c7c2b */ /* 0x000fd0000800004c */
[----:B------:R-:W-:Y:S02]  /*2f50*/  DADD R68, R68, R76 ;  /* 0x0000000044447229 */ /* 0x000fe4000000004c */
[----:B------:R-:W-:Y:S02]  /*2f60*/  DMUL R76, R34, UR18 ;  /* 0x00000012224c7c28 */ /* 0x000fe40008000000 */
[----:B------:R-:W-:-:S06]  /*2f70*/  DADD R62, R84, R62 ;  /* 0x00000000543e7229 */ /* 0x000fcc000000003e */
[C-C-:B------:R-:W-:Y:S02]  /*2f80*/  DFMA R84, R32.reuse, UR16, R76.reuse ;  /* 0x0000001020547c2b */ /* 0x140fe4000800004c */
[C---:B------:R-:W-:Y:S02]  /*2f90*/  DFMA R76, R32.reuse, UR16, -R76 ;  /* 0x00000010204c7c2b */ /* 0x040fe4000800084c */
[----:B------:R-:W-:-:S06]  /*2fa0*/  DMUL R92, R32, UR22 ;  /* 0x00000016205c7c28 */ /* 0x000fcc0008000000 */
[----:B------:R-:W-:Y:S02]  /*2fb0*/  DADD R54, R54, R76 ;  /* 0x0000000036367229 */ /* 0x000fe4000000004c */
[----:B------:R-:W-:Y:S02]  /*2fc0*/  DMUL R76, R34, UR22 ;  /* 0x00000016224c7c28 */ /* 0x000fe40008000000 */
[----:B------:R-:W-:Y:S02]  /*2fd0*/  DADD R42, R42, R84 ;  /* 0x000000002a2a7229 */ /* 0x000fe40000000054 */
[----:B------:R-:W-:Y:S02]  /*2fe0*/  DFMA R84, R34, UR20, -R92 ;  /* 0x0000001422547c2b */ /* 0x000fe4000800085c */
[----:B------:R-:W-:Y:S02]  /*2ff0*/  DFMA R60, R32, UR4, -R60 ;  /* 0x00000004203c7c2b */ /* 0x000fe4000800083c */
[----:B------:R-:W-:-:S04]  /*3000*/  DFMA R78, R34, UR4, R78 ;  /* 0x00000004224e7c2b */ /* 0x000fc8000800004e */
[----:B------:R-:W-:Y:S01]  /*3010*/  DADD R80, R80, R84 ;  /* 0x0000000050507229 */ /* 0x000fe20000000054 */
[----:B------:R-:W-:Y:S02]  /*3020*/  IADD3 R90, PT, PT, R90, UR11, RZ ;  /* 0x0000000b5a5a7c10 */ /* 0x000fe4000fffe0ff */
[----:B------:R-:W-:Y:S01]  /*3030*/  IADD3 R88, PT, PT, R88, UR11, RZ ;  /* 0x0000000b58587c10 */ /* 0x000fe2000fffe0ff */
[----:B--2---:R-:W-:-:S08]  /*3040*/  DADD R72, R72, UR24 ;  /* 0x0000001848487e29 */ /* 0x004fd00008000000 */
[-C--:B------:R-:W-:Y:S02]  /*3050*/  DFMA R74, R32, R72.reuse, R74 ;  /* 0x00000048204a722b */ /* 0x080fe4000000004a */
[----:B------:R-:W-:Y:S02]  /*3060*/  DFMA R66, R34, R72, R66 ;  /* 0x000000482242722b */ /* 0x000fe40000000042 */
[C-C-:B------:R-:W-:Y:S02]  /*3070*/  DFMA R72, R32.reuse, UR20, R76.reuse ;  /* 0x0000001420487c2b */ /* 0x140fe4000800004c */
[----:B------:R-:W-:Y:S02]  /*3080*/  DFMA R76, R32, UR20, -R76 ;  /* 0x00000014204c7c2b */ /* 0x000fe4000800084c */
[----:B---3--:R-:W-:Y:S02]  /*3090*/  DMUL R94, R36, UR6 ;  /* 0x00000006245e7c28 */ /* 0x008fe40008000000 */
[----:B------:R-:W-:-:S02]  /*30a0*/  DFMA R32, R34, UR20, R92 ;  /* 0x0000001422207c2b */ /* 0x000fc4000800005c */
[----:B------:R-:W-:-:S04]  /*30b0*/  DMUL R84, R38, UR6 ;  /* 0x0000000626547c28 */ /* 0x000fc80008000000 */
[----:B------:R-:W-:Y:S02]  /*30c0*/  DFMA R34, R38, UR4, -R94 ;  /* 0x0000000426227c2b */ /* 0x000fe4000800085e */
[----:B------:R-:W-:Y:S02]  /*30d0*/  DADD R44, R44, R32 ;  /* 0x000000002c2c7229 */ /* 0x000fe40000000020 */
[----:B------:R-:W-:-:S04]  /*30e0*/  DFMA R32, R36, UR4, R84 ;  /* 0x0000000424207c2b */ /* 0x000fc80008000054 */
[----:B------:R-:W-:Y:S01]  /*30f0*/  DADD R34, R40, R34 ;  /* 0x0000000028227229 */ /* 0x000fe20000000022 */
[----:B------:R-:W-:Y:S02]  /*3100*/  VIADD R40, R70, UR29 ;  /* 0x0000001d46287c36 */ /* 0x000fe40008000000 */
[--C-:B------:R-:W-:Y:S02]  /*3110*/  IMAD R41, R90, UR30, R3.reuse ;  /* 0x0000001e5a297c24 */ /* 0x100fe4000f8e0203 */
[----:B------:R-:W-:-:S03]  /*3120*/  IMAD R71, R40, UR28, R3 ;  /* 0x0000001c28477c24 */ /* 0x000fc6000f8e0203 */
[----:B------:R-:W-:Y:S01]  /*3130*/  IADD3 R89, P0, PT, R41, UR31, RZ ;  /* 0x0000001f29597c10 */ /* 0x000fe2000ff1e0ff */
[----:B------:R-:W-:Y:S01]  /*3140*/  DADD R32, R86, R32 ;  /* 0x0000000056207229 */ /* 0x000fe20000000020 */
[----:B------:R-:W-:Y:S02]  /*3150*/  IMAD.WIDE R70, R71, 0x8, R14 ;  /* 0x0000000847467825 */ /* 0x000fe400078e020e */
[----:B------:R-:W-:Y:S02]  /*3160*/  LEA.HI.X.SX32 R96, R41, UR10, 0x1, P0 ;  /* 0x0000000a29607c11 */ /* 0x000fe400080f0eff */
[----:B------:R-:W-:Y:S01]  /*3170*/  IMAD R87, R88, UR30, R3 ;  /* 0x0000001e58577c24 */ /* 0x000fe2000f8e0203 */
[----:B------:R-:W-:Y:S01]  /*3180*/  LEA R92, P0, R89, UR32, 0x4 ;  /* 0x00000020595c7c11 */ /* 0x000fe2000f8020ff */
[----:B------:R-:W2:Y:S02]  /*3190*/  LDG.E.64.CONSTANT R70, desc[UR26][R70.64] ;  /* 0x0000001a46467981 */ /* 0x000ea4000c1e9b00 */
[----:B------:R-:W-:Y:S01]  /*31a0*/  IMAD.WIDE R86, R87, 0x10, R8 ;  /* 0x0000001057567825 */ /* 0x000fe200078e0208 */
[----:B------:R-:W-:-:S04]  /*31b0*/  LEA.HI.X R93, R89, UR33, R96, 0x4, P0 ;  /* 0x00000021595d7c11 */ /* 0x000fc800080f2460 */
        /* <DEDUP_REMOVED lines=12> */
[C-C-:B------:R-:W-:Y:S02]  /*3280*/  DFMA R60, R36.reuse, UR12, -R86.reuse ;  /* 0x0000000c243c7c2b */ /* 0x140fe40008000856 */
[----:B------:R-:W-:-:S06]  /*3290*/  DFMA R78, R36, UR12, R86 ;  /* 0x0000000c244e7c2b */ /* 0x000fcc0008000056 */
[----:B------:R-:W-:Y:S02]  /*32a0*/  DADD R60, R76, R60 ;  /* 0x000000004c3c7229 */ /* 0x000fe4000000003c */
[----:B------:R-:W-:Y:S02]  /*32b0*/  DMUL R76, R36, UR18 ;  /* 0x00000012244c7c28 */ /* 0x000fe40008000000 */
[----:B------:R-:W-:-:S06]  /*32c0*/  DADD R42, R42, R78 ;  /* 0x000000002a2a7229 */ /* 0x000fcc000000004e */
[----:B------:R-:W-:-:S08]  /*32d0*/  DFMA R78, R38, UR16, -R76 ;  /* 0x00000010264e7c2b */ /* 0x000fd0000800084c */
[----:B------:R-:W-:Y:S02]  /*32e0*/  DADD R80, R80, R78 ;  /* 0x0000000050507229 */ /* 0x000fe4000000004e */
[C---:B------:R-:W-:Y:S02]  /*32f0*/  DMUL R78, R38.reuse, UR18 ;  /* 0x00000012264e7c28 */ /* 0x040fe40008000000 */
[----:B------:R-:W-:-:S06]  /*3300*/  DFMA R76, R38, UR16, R76 ;  /* 0x00000010264c7c2b */ /* 0x000fcc000800004c */
[C-C-:B------:R-:W-:Y:S02]  /*3310*/  DFMA R86, R36.reuse, UR16, R78.reuse ;  /* 0x0000001024567c2b */ /* 0x140fe4000800004e */
[----:B------:R-:W-:Y:S02]  /*3320*/  DFMA R78, R36, UR16, -R78 ;  /* 0x00000010244e7c2b */ /* 0x000fe4000800084e */
[----:B------:R-:W-:-:S06]  /*3330*/  DADD R64, R64, R76 ;  /* 0x0000000040407229 */ /* 0x000fcc000000004c */
[----:B------:R-:W-:Y:S02]  /*3340*/  DADD R52, R52, R78 ;  /* 0x0000000034347229 */ /* 0x000fe4000000004e */
[C---:B------:R-:W-:Y:S02]  /*3350*/  DMUL R78, R36.reuse, UR22 ;  /* 0x00000016244e7c28 */ /* 0x040fe40008000000 */
[----:B------:R-:W-:Y:S02]  /*3360*/  DFMA R84, R36, UR4, -R84 ;  /* 0x0000000424547c2b */ /* 0x000fe40008000854 */
[----:B------:R-:W-:Y:S01]  /*3370*/  DFMA R94, R38, UR4, R94 ;  /* 0x00000004265e7c2b */ /* 0x000fe2000800005e */
[----:B------:R-:W-:Y:S02]  /*3380*/  VIADD R90, R90, UR11 ;  /* 0x0000000b5a5a7c36 */ /* 0x000fe40008000000 */
[----:B------:R-:W-:Y:S01]  /*3390*/  VIADD R88, R88, UR11 ;  /* 0x0000000b58587c36 */ /* 0x000fe20008000000 */
[----:B--2---:R-:W-:-:S02]  /*33a0*/  DADD R76, R70, UR24 ;  /* 0x00000018464c7e29 */ /* 0x004fc40008000000 */
[----:B------:R-:W-:Y:S02]  /*33b0*/  DADD R70, R72, R86 ;  /* 0x0000000048467229 */ /* 0x000fe40000000056 */
[----:B------:R-:W-:-:S04]  /*33c0*/  DMUL R72, R38, UR22 ;  /* 0x0000001626487c28 */ /* 0x000fc80008000000 */
[-C--:B------:R-:W-:Y:S02]  /*33d0*/  DFMA R82, R36, R76.reuse, R82 ;  /* 0x0000004c2452722b */ /* 0x080fe40000000052 */
[----:B------:R-:W-:Y:S02]  /*33e0*/  DFMA R44, R38, R76, R44 ;  /* 0x0000004c262c722b */ /* 0x000fe4000000002c */
[C-C-:B0-----:R-:W-:Y:S02]  /*33f0*/  DFMA R92, R36.reuse, UR20, R72.reuse ;  /* 0x00000014245c7c2b */ /* 0x141fe40008000048 */
[----:B------:R-:W-:Y:S02]  /*3400*/  DFMA R72, R36, UR20, -R72 ;  /* 0x0000001424487c2b */ /* 0x000fe40008000848 */
[C-C-:B------:R-:W-:Y:S02]  /*3410*/  DFMA R76, R38.reuse, UR20, -R78.reuse ;  /* 0x00000014264c7c2b */ /* 0x140fe4000800084e */
[----:B------:R-:W-:-:S02]  /*3420*/  DFMA R36, R38, UR20, R78 ;  /* 0x0000001426247c2b */ /* 0x000fc4000800004e */
[----:B---3--:R-:W-:-:S08]  /*3430*/  DMUL R86, R32, UR6 ;  /* 0x0000000620567c28 */ /* 0x008fd00008000000 */
[----:B------:R-:W-:Y:S02]  /*3440*/  DFMA R38, R34, UR4, -R86 ;  /* 0x0000000422267c2b */ /* 0x000fe40008000856 */
[----:B------:R-:W-:-:S06]  /*3450*/  DADD R66, R66, R76 ;  /* 0x0000000042427229 */ /* 0x000fcc000000004c */
[----:B------:R-:W-:Y:S01]  /*3460*/  DADD R38, R4, R38 ;  /* 0x0000000004267229 */ /* 0x000fe20000000026 */
[----:B------:R-:W-:Y:S01]  /*3470*/  IADD3 R4, PT, PT, R40, UR29, RZ ;  /* 0x0000001d28047c10 */ /* 0x000fe2000fffe0ff */
[----:B------:R-:W-:-:S04]  /*3480*/  DMUL R78, R34, UR6 ;  /* 0x00000006224e7c28 */ /* 0x000fc80008000000 */
[----:B------:R-:W-:-:S04]  /*3490*/  IMAD R77, R4, UR28, R3 ;  /* 0x0000001c044d7c24 */ /* 0x000fc8000f8e0203 */
[----:B------:R-:W-:Y:S01]  /*34a0*/  IMAD.WIDE R76, R77, 0x8, R14 ;  /* 0x000000084d4c7825 */ /* 0x000fe200078e020e */
[----:B------:R-:W-:Y:S02]  /*34b0*/  DADD R68, R68, R36 ;  /* 0x0000000044447229 */ /* 0x000fe40000000024 */
[----:B------:R-:W-:Y:S01]  /*34c0*/  DFMA R36, R32, UR4, R78 ;  /* 0x0000000420247c2b */ /* 0x000fe2000800004e */
[----:B------:R-:W-:Y:S02]  /*34d0*/  IMAD R5, R90, UR30, R3 ;  /* 0x0000001e5a057c24 */ /* 0x000fe4000f8e0203 */
[----:B------:R-:W2:Y:S03]  /*34e0*/  LDG.E.64.CONSTANT R76, desc[UR26][R76.64] ;  /* 0x0000001a4c4c7981 */ /* 0x000ea6000c1e9b00 */
[----:B------:R-:W-:Y:S02]  /*34f0*/  IADD3 R41, P0, PT, R5, UR31, RZ ;  /* 0x0000001f05297c10 */ /* 0x000fe4000ff1e0ff */
[----:B------:R-:W-:-:S02]  /*3500*/  DADD R36, R42, R36 ;  /* 0x000000002a247229 */ /* 0x000fc40000000024 */
[----:B------:R-:W-:Y:S01]  /*3510*/  LEA.HI.X.SX32 R96, R5, UR10, 0x1, P0 ;  /* 0x0000000a05607c11 */ /* 0x000fe200080f0eff */
[----:B------:R-:W-:Y:S01]  /*3520*/  IMAD R43, R88, UR30, R3 ;  /* 0x0000001e582b7c24 */ /* 0x000fe2000f8e0203 */
[----:B------:R-:W-:-:S03]  /*3530*/  LEA R40, P0, R41, UR32, 0x4 ;  /* 0x0000002029287c11 */ /* 0x000fc6000f8020ff */
[----:B------:R-:W-:Y:S01]  /*3540*/  IMAD.WIDE R42, R43, 0x10, R8 ;  /* 0x000000102b2a7825 */ /* 0x000fe200078e0208 */
[----:B------:R-:W-:-:S04]  /*3550*/  LEA.HI.X R41, R41, UR33, R96, 0x4, P0 ;  /* 0x0000002129297c11 */ /* 0x000fc800080f2460 */
[----:B------:R0:W-:Y:S04]  /*3560*/  STG.E.128 desc[UR26][R42.64], R36 ;  /* 0x000000242a007986 */ /* 0x0001e8000c101d1a */
[----:B0-----:R-:W3:Y:S01]  /*3570*/  LDG.E.128 R40, desc[UR26][R40.64] ;  /* 0x0000001a28287981 */ /* 0x001ee2000c1e1d00 */
[----:B------:R-:W-:Y:S02]  /*3580*/  DMUL R38, R32, UR14 ;  /* 0x0000000e20267c28 */ /* 0x000fe40008000000 */
[----:B------:R-:W-:Y:S02]  /*3590*/  DADD R48, RZ, R48 ;  /* 0x00000000ff307229 */ /* 0x000fe40000000030 */
[----:B------:R-:W-:-:S04]  /*35a0*/  DADD R54, R54, R72 ;  /* 0x0000000036367229 */ /* 0x000fc80000000048 */
[----:B------:R-:W-:Y:S02]  /*35b0*/  DFMA R36, R34, UR12, -R38 ;  /* 0x0000000c22247c2b */ /* 0x000fe40008000826 */
[----:B------:R-:W-:Y:S02]  /*35c0*/  DADD R72, R48, R94 ;  /* 0x0000000030487229 */ /* 0x000fe4000000005e */
[C---:B------:R-:W-:Y:S02]  /*35d0*/  DFMA R38, R34.reuse, UR12, R38 ;  /* 0x0000000c22267c2b */ /* 0x040fe40008000026 */
[----:B------:R-:W-:Y:S02]  /*35e0*/  DMUL R48, R34, UR14 ;  /* 0x0000000e22307c28 */ /* 0x000fe40008000000 */
[----:B------:R-:W-:-:S04]  /*35f0*/  DADD R50, RZ, R50 ;  /* 0x00000000ff327229 */ /* 0x000fc80000000032 */
[----:B------:R-:W-:Y:S02]  /*3600*/  DADD R72, R72, R38 ;  /* 0x0000000048487229 */ /* 0x000fe40000000026 */
[----:B------:R-:W-:Y:S02]  /*3610*/  DFMA R38, R32, UR12, R48 ;  /* 0x0000000c20267c2b */ /* 0x000fe40008000030 */
[----:B------:R-:W-:Y:S02]  /*3620*/  DADD R50, R50, R84 ;  /* 0x0000000032327229 */ /* 0x000fe40000000054 */
[----:B------:R-:W-:Y:S02]  /*3630*/  DFMA R48, R32, UR12, -R48 ;  /* 0x0000000c20307c2b */ /* 0x000fe40008000830 */
[----:B------:R-:W-:Y:S02]  /*3640*/  DADD R36, R80, R36 ;  /* 0x0000000050247229 */ /* 0x000fe40000000024 */
[----:B------:R-:W-:-:S04]  /*3650*/  DMUL R80, R32, UR18 ;  /* 0x0000001220507c28 */ /* 0x000fc80008000000 */
[----:B------:R-:W-:Y:S02]  /*3660*/  DADD R48, R50, R48 ;  /* 0x0000000032307229 */ /* 0x000fe40000000030 */
[----:B------:R-:W-:Y:S02]  /*3670*/  DADD R38, R70, R38 ;  /* 0x0000000046267229 */ /* 0x000fe40000000026 */
[----:B------:R-:W-:Y:S02]  /*3680*/  DFMA R70, R34, UR16, -R80 ;  /* 0x0000001022467c2b */ /* 0x000fe40008000850 */
[----:B------:R-:W-:Y:S02]  /*3690*/  DADD R74, R74, R92 ;  /* 0x000000004a4a7229 */ /* 0x000fe4000000005c */
[----:B------:R-:W-:-:S04]  /*36a0*/  DFMA R80, R34, UR16, R80 ;  /* 0x0000001022507c2b */ /* 0x000fc80008000050 */
[----:B------:R-:W-:Y:S02]  /*36b0*/  DADD R66, R66, R70 ;  /* 0x0000000042427229 */ /* 0x000fe40000000046 */
[----:B------:R-:W-:Y:S02]  /*36c0*/  DMUL R70, R34, UR22 ;  /* 0x0000001622467c28 */ /* 0x000fe40008000000 */
[----:B------:R-:W-:Y:S02]  /*36d0*/  DMUL R92, R32, UR22 ;  /* 0x00000016205c7c28 */ /* 0x000fe40008000000 */
[----:B------:R-:W-:Y:S01]  /*36e0*/  DADD R62, R62, R80 ;  /* 0x000000003e3e7229 */ /* 0x000fe20000000050 */
[----:B------:R-:W-:Y:S01]  /*36f0*/  IADD3 R90, PT, PT, R90, UR11, RZ ;  /* 0x0000000b5a5a7c10 */ /* 0x000fe2000fffe0ff */
[C---:B------:R-:W-:Y:S02]  /*3700*/  DFMA R78, R32.reuse, UR4, -R78 ;  /* 0x00000004204e7c2b */ /* 0x040fe4000800084e */
[C-C-:B------:R-:W-:Y:S01]  /*3710*/  DFMA R80, R32.reuse, UR20, R70.reuse ;  /* 0x0000001420507c2b */ /* 0x140fe20008000046 */
[----:B------:R-:W-:Y:S01]  /*3720*/  VIADD R4, R4, UR29 ;  /* 0x0000001d04047c36 */ /* 0x000fe20008000000 */
[----:B------:R-:W-:Y:S01]  /*3730*/  DFMA R70, R32, UR20, -R70 ;  /* 0x0000001420467c2b */ /* 0x000fe20008000846 */
[--C-:B------:R-:W-:Y:S01]  /*3740*/  IMAD R5, R90, UR30, R3.reuse ;  /* 0x0000001e5a057c24 */ /* 0x100fe2000f8e0203 */
[C-C-:B------:R-:W-:Y:S01]  /*3750*/  DFMA R94, R34.reuse, UR20, -R92.reuse ;  /* 0x00000014225e7c2b */ /* 0x140fe2000800085c */
[----:B------:R-:W-:Y:S01]  /*3760*/  IMAD R85, R4, UR28, R3 ;  /* 0x0000001c04557c24 */ /* 0x000fe2000f8e0203 */
[----:B------:R-:W-:-:S02]  /*3770*/  DFMA R92, R34, UR20, R92 ;  /* 0x00000014225c7c2b */ /* 0x000fc4000800005c */
[----:B------:R-:W-:Y:S01]  /*3780*/  DFMA R86, R34, UR4, R86 ;  /* 0x0000000422567c2b */ /* 0x000fe20008000056 */
[----:B------:R-:W-:Y:S01]  /*3790*/  IMAD.WIDE R84, R85, 0x8, R14 ;  /* 0x0000000855547825 */ /* 0x000fe200078e020e */
[----:B------:R-:W-:-:S05]  /*37a0*/  IADD3 R88, PT, PT, R88, UR11, RZ ;  /* 0x0000000b58587c10 */ /* 0x000fca000fffe0ff */
[----:B------:R-:W4:Y:S01]  /*37b0*/  LDG.E.64.CONSTANT R84, desc[UR26][R84.64] ;  /* 0x0000001a54547981 */ /* 0x000f22000c1e9b00 */
[----:B--2---:R-:W-:Y:S02]  /*37c0*/  DADD R50, R76, UR24 ;  /* 0x000000184c327e29 */ /* 0x004fe40008000000 */
[----:B------:R-:W-:-:S06]  /*37d0*/  DMUL R76, R34, UR18 ;  /* 0x00000012224c7c28 */ /* 0x000fcc0008000000 */
[-C--:B------:R-:W-:Y:S02]  /*37e0*/  DFMA R54, R32, R50.reuse, R54 ;  /* 0x000000322036722b */ /* 0x080fe40000000036 */
[----:B------:R-:W-:Y:S02]  /*37f0*/  DFMA R50, R34, R50, R68 ;  /* 0x000000322232722b */ /* 0x000fe40000000044 */
[C-C-:B------:R-:W-:Y:S02]  /*3800*/  DFMA R68, R32.reuse, UR16, R76.reuse ;  /* 0x0000001020447c2b */ /* 0x140fe4000800004c */
[----:B------:R-:W-:-:S06]  /*3810*/  DFMA R76, R32, UR16, -R76 ;  /* 0x00000010204c7c2b */ /* 0x000fcc000800084c */
[----:B------:R-:W-:Y:S02]  /*3820*/  DADD R74, R74, R68 ;  /* 0x000000004a4a7229 */ /* 0x000fe40000000044 */
[----:B------:R-:W-:Y:S02]  /*3830*/  DADD R60, R60, R76 ;  /* 0x000000003c3c7229 */ /* 0x000fe4000000004c */
[----:B---3--:R-:W-:Y:S02]  /*3840*/  DMUL R68, R42, UR6 ;  /* 0x000000062a447c28 */ /* 0x008fe40008000000 */
[----:B------:R-:W-:-:S06]  /*3850*/  DMUL R76, R40, UR6 ;  /* 0x00000006284c7c28 */ /* 0x000fcc0008000000 */
[----:B------:R-:W-:Y:S02]  /*3860*/  DFMA R32, R40, UR4, R68 ;  /* 0x0000000428207c2b */ /* 0x000fe40008000044 */
[----:B------:R-:W-:-:S06]  /*3870*/  DFMA R34, R42, UR4, -R76 ;  /* 0x000000042a227c2b */ /* 0x000fcc000800084c */
        /* <DEDUP_REMOVED lines=9> */
[----:B0-----:R-:W2:Y:S01]  /*3910*/  LDG.E.128 R36, desc[UR26][R38.64] ;  /* 0x0000001a26247981 */ /* 0x001ea2000c1e1d00 */
[----:B------:R-:W-:Y:S02]  /*3920*/  DADD R32, R64, R92 ;  /* 0x0000000040207229 */ /* 0x000fe4000000005c */
[----:B------:R-:W-:Y:S02]  /*3930*/  DMUL R64, R40, UR14 ;  /* 0x0000000e28407c28 */ /* 0x000fe40008000000 */
[----:B------:R-:W-:-:S02]  /*3940*/  DADD R34, R52, R70 ;  /* 0x0000000034227229 */ /* 0x000fc40000000046 */
[----:B------:R-:W-:Y:S02]  /*3950*/  DMUL R52, R42, UR14 ;  /* 0x0000000e2a347c28 */ /* 0x000fe40008000000 */
[----:B------:R-:W-:Y:S02]  /*3960*/  DADD R86, R46, R86 ;  /* 0x000000002e567229 */ /* 0x000fe40000000056 */
[----:B------:R-:W-:-:S04]  /*3970*/  DFMA R46, R42, UR12, -R64 ;  /* 0x0000000c2a2e7c2b */ /* 0x000fc80008000840 */
[----:B------:R-:W-:Y:S02]  /*3980*/  DFMA R70, R40, UR12, R52 ;  /* 0x0000000c28467c2b */ /* 0x000fe40008000034 */
[----:B------:R-:W-:Y:S02]  /*3990*/  DADD R82, R82, R80 ;  /* 0x0000000052527229 */ /* 0x000fe40000000050 */
[----:B------:R-:W-:Y:S02]  /*39a0*/  DFMA R64, R42, UR12, R64 ;  /* 0x0000000c2a407c2b */ /* 0x000fe40008000040 */
[----:B------:R-:W-:Y:S02]  /*39b0*/  DADD R78, R30, R78 ;  /* 0x000000001e4e7229 */ /* 0x000fe4000000004e */
[----:B------:R-:W-:Y:S02]  /*39c0*/  DADD R46, R66, R46 ;  /* 0x00000000422e7229 */ /* 0x000fe4000000002e */
[----:B------:R-:W-:-:S02]  /*39d0*/  DFMA R52, R40, UR12, -R52 ;  /* 0x0000000c28347c2b */ /* 0x000fc40008000834 */
[C---:B------:R-:W-:Y:S02]  /*39e0*/  DMUL R80, R42.reuse, UR18 ;  /* 0x000000122a507c28 */ /* 0x040fe40008000000 */
[----:B------:R-:W-:Y:S02]  /*39f0*/  DMUL R66, R42, UR22 ;  /* 0x000000162a427c28 */ /* 0x000fe40008000000 */
[----:B----4-:R-:W-:Y:S02]  /*3a00*/  DADD R84, R84, UR24 ;  /* 0x0000001854547e29 */ /* 0x010fe40008000000 */
[----:B------:R-:W-:Y:S02]  /*3a10*/  DADD R74, R74, R70 ;  /* 0x000000004a4a7229 */ /* 0x000fe40000000046 */
[----:B------:R-:W-:Y:S02]  /*3a20*/  DMUL R70, R40, UR18 ;  /* 0x0000001228467c28 */ /* 0x000fe40008000000 */
[----:B------:R-:W-:-:S02]  /*3a30*/  DADD R30, R86, R64 ;  /* 0x00000000561e7229 */ /* 0x000fc40000000040 */
[----:B------:R-:W-:Y:S02]  /*3a40*/  DADD R52, R78, R52 ;  /* 0x000000004e347229 */ /* 0x000fe40000000034 */
[C---:B------:R-:W-:Y:S02]  /*3a50*/  DFMA R78, R40.reuse, UR16, R80 ;  /* 0x00000010284e7c2b */ /* 0x040fe40008000050 */
[C---:B------:R-:W-:Y:S02]  /*3a60*/  DFMA R64, R40.reuse, UR20, R66 ;  /* 0x0000001428407c2b */ /* 0x040fe40008000042 */
[C---:B------:R-:W-:Y:S02]  /*3a70*/  DFMA R34, R40.reuse, R84, R34 ;  /* 0x000000542822722b */ /* 0x040fe40000000022 */
[C---:B------:R-:W-:Y:S02]  /*3a80*/  DFMA R80, R40.reuse, UR16, -R80 ;  /* 0x0000001028507c2b */ /* 0x040fe40008000850 */
[----:B------:R-:W-:-:S02]  /*3a90*/  DFMA R66, R40, UR20, -R66 ;  /* 0x0000001428427c2b */ /* 0x000fc40008000842 */
[C---:B------:R-:W-:Y:S02]  /*3aa0*/  DFMA R68, R40.reuse, UR4, -R68 ;  /* 0x0000000428447c2b */ /* 0x040fe40008000844 */
[----:B------:R-:W-:Y:S02]  /*3ab0*/  DMUL R86, R40, UR22 ;  /* 0x0000001628567c28 */ /* 0x000fe40008000000 */
[----:B------:R-:W-:Y:S02]  /*3ac0*/  DADD R44, R44, R94 ;  /* 0x000000002c2c7229 */ /* 0x000fe4000000005e */
[C-C-:B------:R-:W-:Y:S02]  /*3ad0*/  DFMA R92, R42.reuse, UR16, -R70.reuse ;  /* 0x000000102a5c7c2b */ /* 0x140fe40008000846 */
[----:B------:R-:W-:-:S06]  /*3ae0*/  DFMA R40, R42, UR16, R70 ;  /* 0x000000102a287c2b */ /* 0x000fcc0008000046 */
[----:B------:R-:W-:Y:S01]  /*3af0*/  DADD R92, R44, R92 ;  /* 0x000000002c5c7229 */ /* 0x000fe2000000005c */
[----:B------:R-:W-:Y:S01]  /*3b00*/  IADD3 R90, PT, PT, R90, UR11, RZ ;  /* 0x0000000b5a5a7c10 */ /* 0x000fe2000fffe0ff */
[----:B------:R-:W-:-:S04]  /*3b10*/  DADD R72, R72, R40 ;  /* 0x0000000048487229 */ /* 0x000fc80000000028 */
[--C-:B------:R-:W-:Y:S01]  /*3b20*/  IMAD R5, R90, UR30, R3.reuse ;  /* 0x0000001e5a057c24 */ /* 0x100fe2000f8e0203 */
[C---:B------:R-:W-:Y:S01]  /*3b30*/  DFMA R32, R42.reuse, R84, R32 ;  /* 0x000000542a20722b */ /* 0x040fe20000000020 */
[----:B------:R-:W-:Y:S01]  /*3b40*/  VIADD R88, R88, UR11 ;  /* 0x0000000b58587c36 */ /* 0x000fe20008000000 */
[C-C-:B------:R-:W-:Y:S02]  /*3b50*/  DFMA R84, R42.reuse, UR20, -R86.reuse ;  /* 0x000000142a547c2b */ /* 0x140fe40008000856 */
[C---:B------:R-:W-:Y:S02]  /*3b60*/  DFMA R86, R42.reuse, UR20, R86 ;  /* 0x000000142a567c2b */ /* 0x040fe40008000056 */
[----:B------:R-:W-:Y:S01]  /*3b70*/  DFMA R76, R42, UR4, R76 ;  /* 0x000000042a4c7c2b */ /* 0x000fe2000800004c */
[----:B------:R-:W-:-:S04]  /*3b80*/  IMAD R95, R88, UR30, R3 ;  /* 0x0000001e585f7c24 */ /* 0x000fc8000f8e0203 */
[----:B------:R-:W-:Y:S01]  /*3b90*/  IMAD.WIDE R94, R95, 0x10, R8 ;  /* 0x000000105f5e7825 */ /* 0x000fe200078e0208 */
[----:B--2---:R-:W-:-:S08]  /*3ba0*/  DMUL R70, R38, UR6 ;  /* 0x0000000626467c28 */ /* 0x004fd00008000000 */
[----:B------:R-:W-:-:S08]  /*3bb0*/  DFMA R44, R36, UR4, R70 ;  /* 0x00000004242c7c2b */ /* 0x000fd00008000046 */
[----:B------:R-:W-:Y:S02]  /*3bc0*/  DADD R44, R74, R44 ;  /* 0x000000004a2c7229 */ /* 0x000fe4000000002c */
[----:B------:R-:W-:-:S08]  /*3bd0*/  DMUL R74, R36, UR6 ;  /* 0x00000006244a7c28 */ /* 0x000fd00008000000 */
        /* <DEDUP_REMOVED lines=93> */
[----:B------:R-:W-:-:S04]  /*41b0*/  IMAD R75, R50, UR28, R3 ;  /* 0x0000001c324b7c24 */ /* 0x000fc8000f8e0203 */
[----:B------:R-:W-:-:S03]  /*41c0*/  IMAD.WIDE R74, R75, 0x8, R14 ;  /* 0x000000084b4a7825 */ /* 0x000fc600078e020e */
[----:B------:R-:W-:Y:S02]  /*41d0*/  DADD R70, R10, R70 ;  /* 0x000000000a467229 */ /* 0x000fe40000000046 */
[----:B------:R-:W-:Y:S01]  /*41e0*/  DMUL R10, R40, UR18 ;  /* 0x00000012280a7c28 */ /* 0x000fe20008000000 */
[----:B------:R-:W4:Y:S01]  /*41f0*/  LDG.E.64.CONSTANT R74, desc[UR26][R74.64] ;  /* 0x0000001a4a4a7981 */ /* 0x000f22000c1e9b00 */
[----:B------:R-:W-:Y:S02]  /*4200*/  DADD R16, R16, R78 ;  /* 0x0000000010107229 */ /* 0x000fe4000000004e */
[----:B------:R-:W-:-:S08]  /*4210*/  DFMA R76, R40, UR12, -R76 ;  /* 0x0000000c284c7c2b */ /* 0x000fd0000800084c */
[----:B------:R-:W-:Y:S01]  /*4220*/  DADD R16, R16, R76 ;  /* 0x0000000010107229 */ /* 0x000fe2000000004c */
[----:B------:R-:W-:Y:S02]  /*4230*/  VIADD R86, R50, UR29 ;  /* 0x0000001d32567c36 */ /* 0x000fe40008000000 */
[----:B------:R-:W-:-:S04]  /*4240*/  VIADD R90, R90, UR11 ;  /* 0x0000000b5a5a7c36 */ /* 0x000fc80008000000 */
[--C-:B------:R-:W-:Y:S01]  /*4250*/  IMAD R90, R90, UR30, R3.reuse ;  /* 0x0000001e5a5a7c24 */ /* 0x100fe2000f8e0203 */
[----:B------:R-:W-:Y:S02]  /*4260*/  IADD3 R92, PT, PT, R86, UR29, RZ ;  /* 0x0000001d565c7c10 */ /* 0x000fe4000fffe0ff */
[----:B------:R-:W-:Y:S02]  /*4270*/  IADD3 R88, PT, PT, R88, UR11, RZ ;  /* 0x0000000b58587c10 */ /* 0x000fe4000fffe0ff */
[----:B------:R-:W-:Y:S01]  /*4280*/  IADD3 R89, P0, PT, R90, UR31, RZ ;  /* 0x0000001f5a597c10 */ /* 0x000fe2000ff1e0ff */
[C---:B------:R-:W-:Y:S02]  /*4290*/  IMAD R87, R92.reuse, UR28, R3 ;  /* 0x0000001c5c577c24 */ /* 0x040fe4000f8e0203 */
[----:B------:R-:W-:Y:S01]  /*42a0*/  VIADD R92, R92, UR29 ;  /* 0x0000001d5c5c7c36 */ /* 0x000fe20008000000 */
        /* <DEDUP_REMOVED lines=14> */
[----:B------:R-:W-:Y:S02]  /*4390*/  DFMA R76, R32, UR4, R64 ;  /* 0x00000004204c7c2b */ /* 0x000fe40008000040 */
[----:B------:R-:W-:-:S06]  /*43a0*/  DMUL R48, R44, UR14 ;  /* 0x0000000e2c307c28 */ /* 0x000fcc0008000000 */
[----:B------:R-:W-:Y:S01]  /*43b0*/  DADD R36, R36, R76 ;  /* 0x0000000024247229 */ /* 0x000fe2000000004c */
[----:B------:R-:W-:-:S04]  /*43c0*/  IMAD R77, R86, UR28, R3 ;  /* 0x0000001c564d7c24 */ /* 0x000fc8000f8e0203 */
[----:B------:R-:W-:Y:S01]  /*43d0*/  IMAD.WIDE R76, R77, 0x8, R14 ;  /* 0x000000084d4c7825 */ /* 0x000fe200078e020e */
[----:B------:R-:W-:Y:S02]  /*43e0*/  DFMA R78, R46, UR12, -R48 ;  /* 0x0000000c2e4e7c2b */ /* 0x000fe40008000830 */
[----:B------:R-:W-:-:S03]  /*43f0*/  DMUL R50, R32, UR6 ;  /* 0x0000000620327c28 */ /* 0x000fc60008000000 */
[----:B------:R-:W2:Y:S03]  /*4400*/  LDG.E.64.CONSTANT R76, desc[UR26][R76.64] ;  /* 0x0000001a4c4c7981 */ /* 0x000ea6000c1e9b00 */
[----:B------:R-:W-:Y:S02]  /*4410*/  DADD R38, R38, R78 ;  /* 0x0000000026267229 */ /* 0x000fe4000000004e */
[----:B------:R-:W-:Y:S01]  /*4420*/  DFMA R78, R34, UR4, -R50 ;  /* 0x00000004224e7c2b */ /* 0x000fe20008000832 */
[----:B------:R-:W-:Y:S02]  /*4430*/  LEA.HI.X.SX32 R86, R90, UR10, 0x1, P0 ;  /* 0x0000000a5a567c11 */ /* 0x000fe400080f0eff */
[----:B------:R-:W-:-:S05]  /*4440*/  LEA R90, P0, R89, UR32, 0x4 ;  /* 0x00000020595a7c11 */ /* 0x000fca000f8020ff */
[----:B------:R-:W-:Y:S01]  /*4450*/  DADD R38, R38, R78 ;  /* 0x0000000026267229 */ /* 0x000fe2000000004e */
[----:B------:R-:W-:Y:S01]  /*4460*/  IMAD R79, R88, UR30, R3 ;  /* 0x0000001e584f7c24 */ /* 0x000fe2000f8e0203 */
[----:B------:R-:W-:Y:S01]  /*4470*/  LEA.HI.X R91, R89, UR33, R86, 0x4, P0 ;  /* 0x00000021595b7c11 */ /* 0x000fe200080f2456 */
[----:B------:R-:W-:-:S04]  /*4480*/  IMAD.WIDE R86, R87, 0x8, R14 ;  /* 0x0000000857567825 */ /* 0x000fc800078e020e */
[----:B------:R-:W-:Y:S02]  /*4490*/  IMAD.WIDE R78, R79, 0x10, R8 ;  /* 0x000000104f4e7825 */ /* 0x000fe400078e0208 */
[----:B------:R-:W3:Y:S04]  /*44a0*/  LDG.E.64.CONSTANT R86, desc[UR26][R86.64] ;  /* 0x0000001a56567981 */ /* 0x000ee8000c1e9b00 */
[----:B------:R0:W-:Y:S04]  /*44b0*/  STG.E.128 desc[UR26][R78.64], R36 ;  /* 0x000000244e007986 */ /* 0x0001e8000c101d1a */
[----:B0-----:R-:W5:Y:S01]  /*44c0*/  LDG.E.128 R36, desc[UR26][R90.64] ;  /* 0x0000001a5a247981 */ /* 0x001f62000c1e1d00 */
        /* <DEDUP_REMOVED lines=42> */
[----:B------:R-:W-:-:S02]  /*4770*/  DFMA R60, R46, UR4, R60 ;  /* 0x000000042e3c7c2b */ /* 0x000fc4000800003c */
[----:B------:R-:W-:Y:S02]  /*4780*/  DADD R80, R80, R42 ;  /* 0x0000000050507229 */ /* 0x000fe4000000002a */
[----:B------:R-:W-:Y:S02]  /*4790*/  DADD R56, R56, R40 ;  /* 0x0000000038387229 */ /* 0x000fe40000000028 */
[----:B------:R-:W-:Y:S02]  /*47a0*/  DMUL R40, R32, UR14 ;  /* 0x0000000e20287c28 */ /* 0x000fe40008000000 */
[----:B------:R-:W-:Y:S02]  /*47b0*/  DADD R28, R16, R28 ;  /* 0x00000000101c7229 */ /* 0x000fe4000000001c */
[----:B------:R-:W-:Y:S02]  /*47c0*/  DMUL R42, R34, UR14 ;  /* 0x0000000e222a7c28 */ /* 0x000fe40008000000 */
[----:B------:R-:W-:-:S02]  /*47d0*/  DFMA R58, R44, UR4, -R58 ;  /* 0x000000042c3a7c2b */ /* 0x000fc4000800083a */
[----:B------:R-:W-:Y:S02]  /*47e0*/  DADD R16, R24, R60 ;  /* 0x0000000018107229 */ /* 0x000fe4000000003c */
[----:B------:R-:W-:Y:S02]  /*47f0*/  DMUL R24, R32, UR18 ;  /* 0x0000001220187c28 */ /* 0x000fe40008000000 */
[----:B------:R-:W-:Y:S02]  /*4800*/  DADD R72, R72, R48 ;  /* 0x0000000048487229 */ /* 0x000fe40000000030 */
[----:B------:R-:W-:Y:S02]  /*4810*/  DADD R54, R54, R68 ;  /* 0x0000000036367229 */ /* 0x000fe40000000044 */
[C-C-:B------:R-:W-:Y:S02]  /*4820*/  DFMA R48, R34.reuse, UR12, -R40.reuse ;  /* 0x0000000c22307c2b */ /* 0x140fe40008000828 */
[----:B------:R-:W-:-:S02]  /*4830*/  DFMA R68, R34, UR12, R40 ;  /* 0x0000000c22447c2b */ /* 0x000fc40008000028 */
[----:B------:R-:W-:Y:S02]  /*4840*/  DFMA R40, R32, UR12, R42 ;  /* 0x0000000c20287c2b */ /* 0x000fe4000800002a */
[----:B------:R-:W-:Y:S02]  /*4850*/  DADD R26, R26, R58 ;  /* 0x000000001a1a7229 */ /* 0x000fe4000000003a */
[----:B------:R-:W-:Y:S02]  /*4860*/  DFMA R60, R32, UR12, -R42 ;  /* 0x0000000c203c7c2b */ /* 0x000fe4000800082a */
[----:B------:R-:W-:Y:S02]  /*4870*/  DFMA R58, R34, UR16, -R24 ;  /* 0x00000010223a7c2b */ /* 0x000fe40008000818 */
[----:B------:R-:W-:-:S04]  /*4880*/  DADD R66, R66, R40 ;  /* 0x0000000042427229 */ /* 0x000fc80000000028 */
[----:B------:R-:W-:Y:S02]  /*4890*/  DADD R40, R26, R60 ;  /* 0x000000001a287229 */ /* 0x000fe4000000003c */
[----:B------:R-:W-:Y:S02]  /*48a0*/  DADD R26, R72, R58 ;  /* 0x00000000481a7229 */ /* 0x000fe4000000003a */
[----:B------:R-:W-:Y:S02]  /*48b0*/  DFMA R58, R34, UR16, R24 ;  /* 0x00000010223a7c2b */ /* 0x000fe40008000018 */
[----:B------:R-:W-:Y:S02]  /*48c0*/  DADD R62, R62, R48 ;  /* 0x000000003e3e7229 */ /* 0x000fe40000000030 */
[----:B------:R-:W-:Y:S02]  /*48d0*/  DMUL R48, R34, UR22 ;  /* 0x0000001622307c28 */ /* 0x000fe40008000000 */
[----:B------:R-:W-:-:S02]  /*48e0*/  DADD R4, R4, R70 ;  /* 0x0000000004047229 */ /* 0x000fc40000000046 */
[----:B------:R-:W-:Y:S01]  /*48f0*/  DADD R10, R10, R58 ;  /* 0x000000000a0a7229 */ /* 0x000fe2000000003a */
[----:B------:R-:W-:Y:S01]  /*4900*/  IADD3 R88, PT, PT, R88, UR11, RZ ;  /* 0x0000000b58587c10 */ /* 0x000fe2000fffe0ff */
[----:B------:R-:W-:Y:S02]  /*4910*/  DADD R16, R16, R68 ;  /* 0x0000000010107229 */ /* 0x000fe40000000044 */
[----:B--2---:R-:W-:-:S08]  /*4920*/  DADD R76, R76, UR24 ;  /* 0x000000184c4c7e29 */ /* 0x004fd00008000000 */
[-C--:B------:R-:W-:Y:S02]  /*4930*/  DFMA R42, R44, R76.reuse, R52 ;  /* 0x0000004c2c2a722b */ /* 0x080fe40000000034 */
[----:B------:R-:W-:Y:S02]  /*4940*/  DMUL R44, R34, UR18 ;  /* 0x00000012222c7c28 */ /* 0x000fe40008000000 */
[----:B------:R-:W-:Y:S02]  /*4950*/  DFMA R30, R46, R76, R30 ;  /* 0x0000004c2e1e722b */ /* 0x000fe4000000001e */
[----:B------:R-:W-:-:S04]  /*4960*/  DMUL R46, R32, UR22 ;  /* 0x00000016202e7c28 */ /* 0x000fc80008000000 */
[C-C-:B------:R-:W-:Y:S02]  /*4970*/  DFMA R24, R32.reuse, UR16, R44.reuse ;  /* 0x0000001020187c2b */ /* 0x140fe4000800002c */
[----:B------:R-:W-:Y:S02]  /*4980*/  DFMA R44, R32, UR16, -R44 ;  /* 0x00000010202c7c2b */ /* 0x000fe4000800082c */
[C-C-:B------:R-:W-:Y:S02]  /*4990*/  DFMA R52, R34.reuse, UR20, -R46.reuse ;  /* 0x0000001422347c2b */ /* 0x140fe4000800082e */
[----:B------:R-:W-:Y:S02]  /*49a0*/  DFMA R58, R34, UR20, R46 ;  /* 0x00000014223a7c2b */ /* 0x000fe4000800002e */
[C-C-:B------:R-:W-:Y:S02]  /*49b0*/  DFMA R46, R32.reuse, UR20, R48.reuse ;  /* 0x00000014202e7c2b */ /* 0x140fe40008000030 */
[----:B------:R-:W-:-:S02]  /*49c0*/  DFMA R48, R32, UR20, -R48 ;  /* 0x0000001420307c2b */ /* 0x000fc40008000830 */
[----:B------:R-:W-:Y:S02]  /*49d0*/  DADD R44, R20, R44 ;  /* 0x00000000142c7229 */ /* 0x000fe4000000002c */
[----:B------:R-:W-:Y:S02]  /*49e0*/  DADD R20, R4, R58 ;  /* 0x0000000004147229 */ /* 0x000fe4000000003a */
[----:B------:R-:W-:Y:S02]  /*49f0*/  DFMA R4, R34, UR4, R50 ;  /* 0x0000000422047c2b */ /* 0x000fe40008000032 */
[----:B---3--:R-:W-:Y:S02]  /*4a00*/  DADD R86, R86, UR24 ;  /* 0x0000001856567e29 */ /* 0x008fe40008000000 */
[----:B------:R-:W-:Y:S02]  /*4a10*/  DADD R50, R28, R48 ;  /* 0x000000001c327229 */ /* 0x000fe40000000030 */
[----:B------:R-:W-:-:S02]  /*4a20*/  DADD R30, R30, R52 ;  /* 0x000000001e1e7229 */ /* 0x000fc40000000034 */
[----:B------:R-:W-:Y:S02]  /*4a30*/  DFMA R58, R32, UR4, -R64 ;  /* 0x00000004203a7c2b */ /* 0x000fe40008000840 */
[----:B-----5:R-:W-:Y:S02]  /*4a40*/  DMUL R48, R38, UR6 ;  /* 0x0000000626307c28 */ /* 0x020fe40008000000 */
[----:B------:R-:W-:Y:S02]  /*4a50*/  DMUL R52, R36, UR6 ;  /* 0x0000000624347c28 */ /* 0x000fe40008000000 */
[----:B------:R-:W-:Y:S02]  /*4a60*/  DADD R12, R12, R4 ;  /* 0x000000000c0c7229 */ /* 0x000fe40000000004 */
[-C--:B------:R-:W-:Y:S02]  /*4a70*/  DFMA R32, R32, R86.reuse, R56 ;  /* 0x000000562020722b */ /* 0x080fe40000000038 */
[----:B------:R-:W-:-:S02]  /*4a80*/  DFMA R64, R34, R86, R54 ;  /* 0x000000562240722b */ /* 0x000fc40000000036 */
[----:B------:R-:W-:Y:S02]  /*4a90*/  DMUL R56, R38, UR14 ;  /* 0x0000000e26387c28 */ /* 0x000fe40008000000 */
[----:B------:R-:W-:Y:S02]  /*4aa0*/  DFMA R4, R36, UR4, R48 ;  /* 0x0000000424047c2b */ /* 0x000fe40008000030 */
[----:B------:R-:W-:Y:S02]  /*4ab0*/  DADD R58, R6, R58 ;  /* 0x00000000063a7229 */ /* 0x000fe4000000003a */
[C---:B------:R-:W-:Y:S02]  /*4ac0*/  DMUL R34, R38.reuse, UR18 ;  /* 0x0000001226227c28 */ /* 0x040fe40008000000 */
[----:B------:R-:W-:Y:S02]  /*4ad0*/  DFMA R6, R38, UR4, -R52 ;  /* 0x0000000426067c2b */ /* 0x000fe40008000834 */
[----:B------:R-:W-:-:S02]  /*4ae0*/  DMUL R54, R36, UR14 ;  /* 0x0000000e24367c28 */ /* 0x000fc40008000000 */
[----:B------:R-:W-:Y:S02]  /*4af0*/  DADD R24, R80, R24 ;  /* 0x0000000050187229 */ /* 0x000fe40000000018 */
[----:B------:R-:W-:Y:S02]  /*4b00*/  DADD R4, R66, R4 ;  /* 0x0000000042047229 */ /* 0x000fe40000000004 */
[----:B------:R-:W-:Y:S02]  /*4b10*/  DFMA R28, R36, UR12, R56 ;  /* 0x0000000c241c7c2b */ /* 0x000fe40008000038 */
[----:B------:R-:W-:Y:S02]  /*4b20*/  DADD R42, R42, R46 ;  /* 0x000000002a2a7229 */ /* 0x000fe4000000002e */
[----:B------:R-:W-:Y:S02]  /*4b30*/  DFMA R66, R36, UR16, R34 ;  /* 0x0000001024427c2b */ /* 0x000fe40008000022 */
[----:B------:R-:W-:-:S02]  /*4b40*/  DADD R6, R62, R6 ;  /* 0x000000003e067229 */ /* 0x000fc40000000006 */
[----:B------:R-:W-:Y:S02]  /*4b50*/  DMUL R70, R36, UR22 ;  /* 0x0000001624467c28 */ /* 0x000fe40008000000 */
[----:B------:R-:W-:Y:S02]  /*4b60*/  DFMA R62, R38, UR12, -R54 ;  /* 0x0000000c263e7c2b */ /* 0x000fe40008000836 */
[----:B------:R-:W-:Y:S02]  /*4b70*/  DMUL R46, R36, UR18 ;  /* 0x00000012242e7c28 */ /* 0x000fe40008000000 */
[----:B------:R-:W-:Y:S02]  /*4b80*/  DADD R24, R24, R28 ;  /* 0x0000000018187229 */ /* 0x000fe4000000001c */
[----:B------:R-:W-:Y:S02]  /*4b90*/  DADD R28, R42, R66 ;  /* 0x000000002a1c7229 */ /* 0x000fe40000000042 */
[----:B------:R-:W-:-:S02]  /*4ba0*/  DMUL R60, R38, UR22 ;  /* 0x00000016263c7c28 */ /* 0x000fc40008000000 */
[----:B------:R-:W-:Y:S02]  /*4bb0*/  DFMA R42, R38, UR20, -R70 ;  /* 0x00000014262a7c2b */ /* 0x000fe40008000846 */
[----:B------:R-:W-:Y:S02]  /*4bc0*/  DADD R26, R26, R62 ;  /* 0x000000001a1a7229 */ /* 0x000fe4000000003e */
[----:B------:R-:W-:Y:S02]  /*4bd0*/  DFMA R70, R38, UR20, R70 ;  /* 0x0000001426467c2b */ /* 0x000fe40008000046 */
[----:B------:R-:W-:Y:S02]  /*4be0*/  DFMA R62, R36, UR16, -R34 ;  /* 0x00000010243e7c2b */ /* 0x000fe40008000822 */
[C-C-:B------:R-:W-:Y:S01]  /*4bf0*/  DFMA R66, R38.reuse, UR16, R46.reuse ;  /* 0x0000001026427c2b */ /* 0x140fe2000800002e */
[----:B------:R-:W-:Y:S01]  /*4c00*/  UIMAD UR6, UR11, 0x13, UR8 ;  /* 0x000000130b0678a4 */ /* 0x000fe2000f8e0208 */
[----:B------:R-:W-:-:S02]  /*4c10*/  DFMA R68, R38, UR16, -R46 ;  /* 0x0000001026447c2b */ /* 0x000fc4000800082e */
[C-C-:B------:R-:W-:Y:S02]  /*4c20*/  DFMA R72, R36.reuse, UR20, R60.reuse ;  /* 0x0000001424487c2b */ /* 0x140fe4000800003c */
[----:B------:R-:W-:Y:S02]  /*4c30*/  DFMA R60, R36, UR20, -R60 ;  /* 0x00000014243c7c2b */ /* 0x000fe4000800083c */
[----:B------:R-:W-:Y:S02]  /*4c40*/  DADD R46, R10, R70 ;  /* 0x000000000a2e7229 */ /* 0x000fe40000000046 */
[----:B------:R-:W-:Y:S01]  /*4c50*/  DADD R40, R40, R62 ;  /* 0x0000000028287229 */ /* 0x000fe2000000003e */
[----:B------:R-:W-:Y:S01]  /*4c60*/  IADD3 R10, PT, PT, R88, UR11, RZ ;  /* 0x0000000b580a7c10 */ /* 0x000fe2000fffe0ff */
[----:B------:R-:W-:Y:S01]  /*4c70*/  DFMA R56, R36, UR12, -R56 ;  /* 0x0000000c24387c2b */ /* 0x000fe20008000838 */
[----:B------:R-:W-:Y:S01]  /*4c80*/  VIADD R62, R2, UR8 ;  /* 0x00000008023e7c36 */ /* 0x000fe20008000000 */
[----:B------:R-:W-:-:S02]  /*4c90*/  DADD R34, R64, R42 ;  /* 0x0000000040227229 */ /* 0x000fc4000000002a */
[----:B------:R-:W-:Y:S02]  /*4ca0*/  DFMA R54, R38, UR12, R54 ;  /* 0x0000000c26367c2b */ /* 0x000fe40008000036 */
[----:B------:R-:W-:Y:S01]  /*4cb0*/  DADD R42, R16, R66 ;  /* 0x00000000102a7229 */ /* 0x000fe20000000042 */
[----:B------:R-:W-:Y:S01]  /*4cc0*/  VIADD R64, R62, UR11 ;  /* 0x0000000b3e407c36 */ /* 0x000fe20008000000 */
[----:B------:R-:W-:Y:S01]  /*4cd0*/  IADD3 R16, PT, PT, R10, UR11, RZ ;  /* 0x0000000b0a107c10 */ /* 0x000fe2000fffe0ff */
[C---:B------:R-:W-:Y:S01]  /*4ce0*/  VIADD R2, R0.reuse, UR6 ;  /* 0x0000000600027c36 */ /* 0x040fe20008000000 */
[----:B------:R-:W-:Y:S01]  /*4cf0*/  IADD3 R0, PT, PT, R0, UR8, RZ ;  /* 0x0000000800007c10 */ /* 0x000fe2000fffe0ff */
[----:B------:R-:W-:Y:S01]  /*4d00*/  DADD R44, R44, R60 ;  /* 0x000000002c2c7229 */ /* 0x000fe2000000003c */
[----:B------:R-:W-:Y:S01]  /*4d10*/  VIADD R66, R64, UR11 ;  /* 0x0000000b40427c36 */ /* 0x000fe20008000000 */
[----:B------:R-:W-:Y:S01]  /*4d20*/  IADD3 R60, PT, PT, R16, UR11, RZ ;  /* 0x0000000b103c7c10 */ /* 0x000fe2000fffe0ff */
[----:B------:R-:W-:Y:S01]  /*4d30*/  DADD R56, R58, R56 ;  /* 0x000000003a387229 */ /* 0x000fe20000000038 */
[----:B------:R-:W-:Y:S01]  /*4d40*/  IMAD R11, R2, UR30, R3 ;  /* 0x0000001e020b7c24 */ /* 0x000fe2000f8e0203 */
[----:B------:R-:W-:-:S02]  /*4d50*/  DADD R14, R14, UR24 ;  /* 0x000000180e0e7e29 */ /* 0x000fc40008000000 */
[----:B------:R-:W-:Y:S01]  /*4d60*/  DADD R58, R12, R54 ;  /* 0x000000000c3a7229 */ /* 0x000fe20000000036 */
[--C-:B------:R-:W-:Y:S01]  /*4d70*/  IMAD R17, R88, UR30, R3.reuse ;  /* 0x0000001e58117c24 */ /* 0x100fe2000f8e0203 */
[----:B------:R-:W-:Y:S01]  /*4d80*/  DADD R30, R30, R68 ;  /* 0x000000001e1e7229 */ /* 0x000fe20000000044 */
[--C-:B------:R-:W-:Y:S01]  /*4d90*/  IMAD R13, R0, UR30, R3.reuse ;  /* 0x0000001e000d7c24 */ /* 0x100fe2000f8e0203 */
[----:B------:R-:W-:Y:S01]  /*4da0*/  DFMA R48, R36, UR4, -R48 ;  /* 0x0000000424307c2b */ /* 0x000fe20008000830 */
[--C-:B------:R-:W-:Y:S01]  /*4db0*/  IMAD R55, R62, UR30, R3.reuse ;  /* 0x0000001e3e377c24 */ /* 0x100fe2000f8e0203 */
[----:B------:R-:W-:Y:S01]  /*4dc0*/  DFMA R52, R38, UR4, R52 ;  /* 0x0000000426347c2b */ /* 0x000fe20008000034 */
[--C-:B------:R-:W-:Y:S02]  /*4dd0*/  IMAD R61, R64, UR30, R3.reuse ;  /* 0x0000001e403d7c24 */ /* 0x100fe4000f8e0203 */
[--C-:B------:R-:W-:Y:S02]  /*4de0*/  IMAD R63, R66, UR30, R3.reuse ;  /* 0x0000001e423f7c24 */ /* 0x100fe4000f8e0203 */
[----:B------:R-:W-:-:S02]  /*4df0*/  IMAD R65, R10, UR30, R3 ;  /* 0x0000001e0a417c24 */ /* 0x000fc4000f8e0203 */
[--C-:B------:R-:W-:Y:S02]  /*4e00*/  IMAD R67, R16, UR30, R3.reuse ;  /* 0x0000001e10437c24 */ /* 0x100fe4000f8e0203 */
[----:B------:R-:W-:Y:S02]  /*4e10*/  IMAD R69, R60, UR30, R3 ;  /* 0x0000001e3c457c24 */ /* 0x000fe4000f8e0203 */
[----:B------:R-:W-:Y:S01]  /*4e20*/  IMAD.WIDE R2, R11, 0x10, R8 ;  /* 0x000000100b027825 */ /* 0x000fe200078e0208 */
[----:B------:R-:W-:-:S03]  /*4e30*/  DADD R32, R32, R72 ;  /* 0x0000000020207229 */ /* 0x000fc60000000048 */
[----:B------:R-:W-:Y:S01]  /*4e40*/  IMAD.WIDE R10, R13, 0x10, R8 ;  /* 0x000000100d0a7825 */ /* 0x000fe200078e0208 */
[----:B------:R-:W-:-:S03]  /*4e50*/  DFMA R36, R36, R14, R50 ;  /* 0x0000000e2424722b */ /* 0x000fc60000000032 */
[----:B------:R-:W-:Y:S01]  /*4e60*/  IMAD.WIDE R12, R17, 0x10, R8 ;  /* 0x00000010110c7825 */ /* 0x000fe200078e0208 */
[----:B------:R-:W-:-:S03]  /*4e70*/  DFMA R38, R38, R14, R20 ;  /* 0x0000000e2626722b */ /* 0x000fc60000000014 */
[--C-:B------:R-:W-:Y:S01]  /*4e80*/  IMAD.WIDE R16, R65, 0x10, R8.reuse ;  /* 0x0000001041107825 */ /* 0x100fe200078e0208 */
[----:B------:R-:W-:Y:S03]  /*4e90*/  STG.E.128 desc[UR26][R12.64], R4 ;  /* 0x000000040c007986 */ /* 0x000fe6000c101d1a */
[----:B------:R-:W-:Y:S01]  /*4ea0*/  IMAD.WIDE R54, R55, 0x10, R8 ;  /* 0x0000001037367825 */ /* 0x000fe200078e0208 */
[----:B------:R-:W-:-:S03]  /*4eb0*/  DADD R20, R22, R48 ;  /* 0x0000000016147229 */ /* 0x000fc60000000030 */
[----:B------:R-:W-:-:S04]  /*4ec0*/  IMAD.WIDE R60, R61, 0x10, R8 ;  /* 0x000000103d3c7825 */ /* 0x000fc800078e0208 */
[----:B------:R-:W-:-:S04]  /*4ed0*/  IMAD.WIDE R62, R63, 0x10, R8 ;  /* 0x000000103f3e7825 */ /* 0x000fc800078e0208 */
[--C-:B------:R-:W-:Y:S01]  /*4ee0*/  IMAD.WIDE R50, R67, 0x10, R8.reuse ;  /* 0x0000001043327825 */ /* 0x100fe200078e0208 */
[----:B------:R-:W-:Y:S03]  /*4ef0*/  STG.E.128 desc[UR26][R16.64], R24 ;  /* 0x0000001810007986 */ /* 0x000fe6000c101d1a */
[----:B------:R-:W-:Y:S01]  /*4f00*/  IMAD.WIDE R8, R69, 0x10, R8 ;  /* 0x0000001045087825 */ /* 0x000fe200078e0208 */
[----:B------:R-:W-:Y:S01]  /*4f10*/  DADD R22, R18, R52 ;  /* 0x0000000012167229 */ /* 0x000fe20000000034 */
        /* <DEDUP_REMOVED lines=8> */
.L_x_2:
        /* <DEDUP_REMOVED lines=14> */
.L_x_7:


//--------------------- .text._Z26hpsi1_rt_stencil_kern_v8_2iPKdS0_S0_S0_PK7double2PS1_iiiiiiPKiS6_S6_ --------------------------
	.section	.text._Z26hpsi1_rt_stencil_kern_v8_2iPKdS0_S0_S0_PK7double2PS1_iiiiiiPKiS6_S6_,"ax",@progbits
	.align	128
        .global         _Z26hpsi1_rt_stencil_kern_v8_2iPKdS0_S0_S0_PK7double2PS1_iiiiiiPKiS6_S6_
        .type           _Z26hpsi1_rt_stencil_kern_v8_2iPKdS0_S0_S0_PK7double2PS1_iiiiiiPKiS6_S6_,@function
        .size           _Z26hpsi1_rt_stencil_kern_v8_2iPKdS0_S0_S0_PK7double2PS1_iiiiiiPKiS6_S6_,(.L_x_8 - _Z26hpsi1_rt_stencil_kern_v8_2iPKdS0_S0_S0_PK7double2PS1_iiiiiiPKiS6_S6_)
        .other          _Z26hpsi1_rt_stencil_kern_v8_2iPKdS0_S0_S0_PK7double2PS1_iiiiiiPKiS6_S6_,@"STO_CUDA_ENTRY STV_DEFAULT"
_Z26hpsi1_rt_stencil_kern_v8_2iPKdS0_S0_S0_PK7double2PS1_iiiiiiPKiS6_S6_:
.text._Z26hpsi1_rt_stencil_kern_v8_2iPKdS0_S0_S0_PK7double2PS1_iiiiiiPKiS6_S6_:
[----:B------:R-:W-:Y:S01]  /*0000*/  LDC R1, c[0x0][0x37c] ;  /* 0x0000df00ff017b82 */ /* 0x000fe20000000800 */
[----:B------:R-:W0:Y:S01]  /*0010*/  S2R R15, SR_CTAID.Y ;  /* 0x00000000000f7919 */ /* 0x000e220000002600 */
[----:B------:R-:W0:Y:S02]  /*0020*/  LDCU UR4, c[0x0][0x380] ;  /* 0x00007000ff0477ac */ /* 0x000e240008000800 */
[----:B0-----:R-:W-:-:S13]  /*0030*/  ISETP.GE.AND P0, PT, R15, UR4, PT ;  /* 0x000000040f007c0c */ /* 0x001fda000bf06270 */
[----:B------:R-:W-:Y:S05]  /*0040*/  @P0 EXIT ;  /* 0x000000000000094d */ /* 0x000fea0003800000 */
[----:B------:R-:W0:Y:S01]  /*0050*/  LDC R6, c[0x0][0x3cc] ;  /* 0x0000f300ff067b82 */ /* 0x000e220000000800 */
[----:B------:R-:W1:Y:S01]  /*0060*/  S2R R7, SR_TID.X ;  /* 0x0000000000077919 */ /* 0x000e620000002100 */
[----:B------:R-:W1:Y:S01]  /*0070*/  LDCU UR4, c[0x0][0x360] ;  /* 0x00006c00ff0477ac */ /* 0x000e620008000800 */
[----:B------:R-:W1:Y:S01]  /*0080*/  S2R R4, SR_CTAID.X ;  /* 0x0000000000047919 */ /* 0x000e620000002500 */
[----:B0-----:R-:W-:-:S04]  /*0090*/  IABS R5, R6 ;  /* 0x0000000600057213 */ /* 0x001fc80000000000 */
[----:B------:R-:W0:Y:S01]  /*00a0*/  I2F.RP R0, R5 ;  /* 0x0000000500007306 */ /* 0x000e220000209400 */
[----:B-1----:R-:W-:Y:S01]  /*00b0*/  IMAD R7, R4, UR4, R7 ;  /* 0x0000000404077c24 */ /* 0x002fe2000f8e0207 */
[----:B------:R-:W1:Y:S06]  /*00c0*/  LDCU UR4, c[0x0][0x3c4] ;  /* 0x00007880ff0477ac */ /* 0x000e6c0008000800 */
[----:B0-----:R-:W0:Y:S02]  /*00d0*/  MUFU.RCP R0, R0 ;  /* 0x0000000000007308 */ /* 0x001e240000001000 */
[----:B0-----:R-:W-:-:S02]  /*00e0*/  IADD3 R2, PT, PT, R0, 0xffffffe, RZ ;  /* 0x0ffffffe00027810 */ /* 0x001fc40007ffe0ff */
[----:B------:R-:W-:-:S04]  /*00f0*/  IABS R0, R7 ;  /* 0x0000000700007213 */ /* 0x000fc80000000000 */
[----:B------:R0:W2:Y:S02]  /*0100*/  F2I.FTZ.U32.TRUNC.NTZ R3, R2 ;  /* 0x0000000200037305 */ /* 0x0000a4000021f000 */
[----:B0-----:R-:W-:Y:S02]  /*0110*/  HFMA2 R2, -RZ, RZ, 0, 0 ;  /* 0x00000000ff027431 */ /* 0x001fe400000001ff */
[----:B--2---:R-:W-:-:S04]  /*0120*/  IMAD.MOV R8, RZ, RZ, -R3 ;  /* 0x000000ffff087224 */ /* 0x004fc800078e0a03 */
[----:B------:R-:W-:-:S04]  /*0130*/  IMAD R9, R8, R5, RZ ;  /* 0x0000000508097224 */ /* 0x000fc800078e02ff */
[----:B------:R-:W-:-:S06]  /*0140*/  IMAD.HI.U32 R3, R3, R9, R2 ;  /* 0x0000000903037227 */ /* 0x000fcc00078e0002 */
[----:B------:R-:W-:-:S04]  /*0150*/  IMAD.HI.U32 R114, R3, R0, RZ ;  /* 0x0000000003727227 */ /* 0x000fc800078e00ff */
[----:B------:R-:W-:-:S04]  /*0160*/  IMAD.MOV R2, RZ, RZ, -R114 ;  /* 0x000000ffff027224 */ /* 0x000fc800078e0a72 */
[----:B------:R-:W-:-:S05]  /*0170*/  IMAD R0, R5, R2, R0 ;  /* 0x0000000205007224 */ /* 0x000fca00078e0200 */
[----:B------:R-:W-:-:S13]  /*0180*/  ISETP.GT.U32.AND P2, PT, R5, R0, PT ;  /* 0x000000000500720c */ /* 0x000fda0003f44070 */
[-C--:B------:R-:W-:Y:S01]  /*0190*/  @!P2 IADD3 R0, PT, PT, R0, -R5.reuse, RZ ;  /* 0x800000050000a210 */ /* 0x080fe20007ffe0ff */
[----:B------:R-:W-:Y:S01]  /*01a0*/  @!P2 VIADD R114, R114, 0x1 ;  /* 0x000000017272a836 */ /* 0x000fe20000000000 */
[----:B------:R-:W-:Y:S02]  /*01b0*/  ISETP.NE.AND P2, PT, R6, RZ, PT ;  /* 0x000000ff0600720c */ /* 0x000fe40003f45270 */
[----:B------:R-:W-:Y:S02]  /*01c0*/  ISETP.GE.U32.AND P0, PT, R0, R5, PT ;  /* 0x000000050000720c */ /* 0x000fe40003f06070 */
[----:B------:R-:W-:-:S04]  /*01d0*/  LOP3.LUT R0, R7, R6, RZ, 0x3c, !PT ;  /* 0x0000000607007212 */ /* 0x000fc800078e3cff */
[----:B------:R-:W-:-:S07]  /*01e0*/  ISETP.GE.AND P1, PT, R0, RZ, PT ;  /* 0x000000ff0000720c */ /* 0x000fce0003f26270 */
[----:B------:R-:W-:-:S06]  /*01f0*/  @P0 IADD3 R114, PT, PT, R114, 0x1, RZ ;  /* 0x0000000172720810 */ /* 0x000fcc0007ffe0ff */
[----:B------:R-:W-:Y:S01]  /*0200*/  @!P1 IMAD.MOV R114, RZ, RZ, -R114 ;  /* 0x000000ffff729224 */ /* 0x000fe200078e0a72 */
[----:B------:R-:W-:-:S04]  /*0210*/  @!P2 LOP3.LUT R114, RZ, R6, RZ, 0x33, !PT ;  /* 0x00000006ff72a212 */ /* 0x000fc800078e33ff */
[----:B-1----:R-:W-:-:S13]  /*0220*/  ISETP.GE.AND P0, PT, R114, UR4, PT ;  /* 0x0000000472007c0c */ /* 0x002fda000bf06270 */
[----:B------:R-:W-:Y:S05]  /*0230*/  @P0 EXIT ;  /* 0x000000000000094d */ /* 0x000fea0003800000 */
[----:B------:R-:W0:Y:S02]  /*0240*/  LDC R115, c[0x0][0x3c8] ;  /* 0x0000f200ff737b82 */ /* 0x000e240000000800 */
[----:B0-----:R-:W-:-:S13]  /*0250*/  ISETP.GE.AND P0, PT, R115, 0x1, PT ;  /* 0x000000017300780c */ /* 0x001fda0003f06270 */
[----:B------:R-:W-:Y:S05]  /*0260*/  @!P0 EXIT ;  /* 0x000000000000894d */ /* 0x000fea0003800000 */
[----:B------:R-:W0:Y:S01]  /*0270*/  LDC.64 R8, c[0x0][0x3d8] ;  /* 0x0000f600ff087b82 */ /* 0x000e220000000a00 */
[----:B------:R-:W1:Y:S07]  /*0280*/  LDCU.64 UR4, c[0x0][0x358] ;  /* 0x00006b00ff0477ac */ /* 0x000e6e0008000a00 */
[----:B------:R-:W2:Y:S08]  /*0290*/  LDC R5, c[0x0][0x3bc] ;  /* 0x0000ef00ff057b82 */ /* 0x000eb00000000800 */
[----:B------:R-:W3:Y:S01]  /*02a0*/  LDC R0, c[0x0][0x3c0] ;  /* 0x0000f000ff007b82 */ /* 0x000ee20000000800 */
[----:B0-----:R-:W-:Y:S01]  /*02b0*/  IMAD.WIDE R8, R115, 0x4, R8 ;  /* 0x0000000473087825 */ /* 0x001fe200078e0208 */
[----:B------:R-:W-:-:S06]  /*02c0*/  IADD3 R2, PT, PT, -R114, RZ, RZ ;  /* 0x000000ff72027210 */ /* 0x000fcc0007ffe1ff */
[----:B------:R-:W0:Y:S01]  /*02d0*/  LDC R10, c[0x0][0x3b8] ;  /* 0x0000ee00ff0a7b82 */ /* 0x000e220000000800 */
[----:B-1----:R-:W4:Y:S01]  /*02e0*/  LDG.E.CONSTANT R8, desc[UR4][R8.64+-0x10] ;  /* 0xfffff00408087981 */ /* 0x002f22000c1e9900 */
[----:B------:R-:W-:Y:S02]  /*02f0*/  IMAD R7, R6, R2, R7 ;  /* 0x0000000206077224 */ /* 0x000fe400078e0207 */
[----:B--2---:R-:W-:-:S04]  /*0300*/  IMAD R3, R114, R5, R115 ;  /* 0x0000000572037224 */ /* 0x004fc800078e0273 */
[----:B------:R-:W1:Y:S01]  /*0310*/  LDC.64 R108, c[0x0][0x3a8] ;  /* 0x0000ea00ff6c7b82 */ /* 0x000e620000000a00 */
[----:B------:R-:W-:-:S07]  /*0320*/  IADD3 R13, PT, PT, R7, 0x4, R6 ;  /* 0x00000004070d7810 */ /* 0x000fce0007ffe006 */
[----:B------:R-:W2:Y:S08]  /*0330*/  LDC.64 R42, c[0x0][0x3a0] ;  /* 0x0000e800ff2a7b82 */ /* 0x000eb00000000a00 */
[----:B------:R-:W3:Y:S02]  /*0340*/  LDC.64 R22, c[0x0][0x398] ;  /* 0x0000e600ff167b82 */ /* 0x000ee40000000a00 */
[----:B---3--:R3:W5:Y:S04]  /*0350*/  LDG.E.64.CONSTANT R106, desc[UR4][R22.64+0x58] ;  /* 0x00005804166a7981 */ /* 0x008768000c1e9b00 */
[----:B------:R3:W5:Y:S04]  /*0360*/  LDG.E.64.CONSTANT R104, desc[UR4][R22.64+0x50] ;  /* 0x0000500416687981 */ /* 0x000768000c1e9b00 */
[----:B------:R3:W5:Y:S04]  /*0370*/  LDG.E.64.CONSTANT R102, desc[UR4][R22.64+0x48] ;  /* 0x0000480416667981 */ /* 0x000768000c1e9b00 */
[----:B------:R3:W5:Y:S04]  /*0380*/  LDG.E.64.CONSTANT R100, desc[UR4][R22.64+0x40] ;  /* 0x0000400416647981 */ /* 0x000768000c1e9b00 */
[----:B------:R3:W5:Y:S04]  /*0390*/  LDG.E.64.CONSTANT R98, desc[UR4][R22.64+0x20] ;  /* 0x0000200416627981 */ /* 0x000768000c1e9b00 */
[----:B------:R3:W5:Y:S04]  /*03a0*/  LDG.E.64.CONSTANT R96, desc[UR4][R22.64+0x28] ;  /* 0x0000280416607981 */ /* 0x000768000c1e9b00 */
[----:B------:R3:W5:Y:S04]  /*03b0*/  LDG.E.64.CONSTANT R94, desc[UR4][R22.64+0x30] ;  /* 0x00003004165e7981 */ /* 0x000768000c1e9b00 */
[----:B------:R3:W5:Y:S01]  /*03c0*/  LDG.E.64.CONSTANT R92, desc[UR4][R22.64+0x38] ;  /* 0x00003804165c7981 */ /* 0x000762000c1e9b00 */
[----:B----4-:R-:W-:-:S04]  /*03d0*/  IMAD R2, R114, R5, R8 ;  /* 0x0000000572027224 */ /* 0x010fc800078e0208 */
[-C--:B------:R-:W-:Y:S02]  /*03e0*/  IMAD R21, R2, R0.reuse, R7 ;  /* 0x0000000002157224 */ /* 0x080fe400078e0207 */
[-C--:B------:R-:W-:Y:S02]  /*03f0*/  IMAD R2, R3, R0.reuse, RZ ;  /* 0x0000000003027224 */ /* 0x080fe400078e02ff */
[----:B------:R-:W-:Y:S02]  /*0400*/  IMAD.IADD R11, R21, 0x1, R0 ;  /* 0x00000001150b7824 */ /* 0x000fe400078e0200 */
[----:B------:R-:W-:-:S03]  /*0410*/  IMAD R3, R115, R0, RZ ;  /* 0x0000000073037224 */ /* 0x000fc600078e02ff */
[----:B------:R-:W-:-:S04]  /*0420*/  ISETP.GE.AND P0, PT, R11, R2, PT ;  /* 0x000000020b00720c */ /* 0x000fc80003f06270 */
[----:B------:R-:W-:-:S04]  /*0430*/  SEL R4, R3, RZ, P0 ;  /* 0x000000ff03047207 */ /* 0x000fc80000000000 */
[----:B------:R-:W-:-:S05]  /*0440*/  IADD3 R25, PT, PT, R11, -R4, RZ ;  /* 0x800000040b197210 */ /* 0x000fca0007ffe0ff */
[----:B------:R-:W-:-:S05]  /*0450*/  IMAD.IADD R9, R25, 0x1, R0 ;  /* 0x0000000119097824 */ /* 0x000fca00078e0200 */
        /* <DEDUP_REMOVED lines=10> */
[----:B------:R-:W-:Y:S02]  /*0500*/  IADD3 R37, PT, PT, R9, -R4, RZ ;  /* 0x8000000409257210 */ /* 0x000fe40007ffe0ff */
[----:B------:R-:W4:Y:S03]  /*0510*/  LDC.64 R8, c[0x0][0x3e0] ;  /* 0x0000f800ff087b82 */ /* 0x000f260000000a00 */
[----:B------:R-:W-:-:S05]  /*0520*/  IMAD.IADD R11, R37, 0x1, R0 ;  /* 0x00000001250b7824 */ /* 0x000fca00078e0200 */
[----:B------:R-:W-:-:S04]  /*0530*/  ISETP.GE.AND P0, PT, R11, R2, PT ;  /* 0x000000020b00720c */ /* 0x000fc80003f06270 */
[----:B------:R-:W-:-:S04]  /*0540*/  SEL R4, R3, RZ, P0 ;  /* 0x000000ff03047207 */ /* 0x000fc80000000000 */
[----:B------:R-:W-:-:S05]  /*0550*/  IADD3 R41, PT, PT, R11, -R4, RZ ;  /* 0x800000040b297210 */ /* 0x000fca0007ffe0ff */
[----:B------:R-:W-:Y:S02]  /*0560*/  IMAD.IADD R11, R41, 0x1, R0 ;  /* 0x00000001290b7824 */ /* 0x000fe400078e0200 */
[----:B----4-:R-:W-:-:S03]  /*0570*/  IMAD.WIDE R8, R13, 0x4, R8 ;  /* 0x000000040d087825 */ /* 0x010fc600078e0208 */
[----:B------:R-:W-:Y:S02]  /*0580*/  ISETP.GE.AND P0, PT, R11, R2, PT ;  /* 0x000000020b00720c */ /* 0x000fe40003f06270 */
[----:B------:R-:W4:Y:S02]  /*0590*/  LDG.E.CONSTANT R113, desc[UR4][R8.64+-0x20] ;  /* 0xffffe00408717981 */ /* 0x000f24000c1e9900 */
[----:B------:R-:W-:Y:S02]  /*05a0*/  SEL R4, R3, RZ, P0 ;  /* 0x000000ff03047207 */ /* 0x000fe40000000000 */
[----:B------:R-:W3:Y:S02]  /*05b0*/  LDG.E.CONSTANT R55, desc[UR4][R8.64+-0x4] ;  /* 0xfffffc0408377981 */ /* 0x000ee4000c1e9900 */
[----:B------:R-:W-:Y:S01]  /*05c0*/  IADD3 R45, PT, PT, R11, -R4, RZ ;  /* 0x800000040b2d7210 */ /* 0x000fe20007ffe0ff */
[C---:B0-----:R-:W-:Y:S02]  /*05d0*/  IMAD R4, R15.reuse, R10, RZ ;  /* 0x0000000a0f047224 */ /* 0x041fe400078e02ff */
[----:B------:R-:W-:Y:S01]  /*05e0*/  IMAD R15, R15, 0xc, RZ ;  /* 0x0000000c0f0f7824 */ /* 0x000fe200078e02ff */
[----:B------:R-:W3:Y:S01]  /*05f0*/  LDG.E.CONSTANT R111, desc[UR4][R8.64+-0x1c] ;  /* 0xffffe404086f7981 */ /* 0x000ee2000c1e9900 */
[----:B------:R-:W-:-:S02]  /*0600*/  IMAD.IADD R13, R45, 0x1, R0 ;  /* 0x000000012d0d7824 */ /* 0x000fc400078e0200 */
[----:B------:R-:W-:Y:S01]  /*0610*/  IMAD R11, R4, R5, RZ ;  /* 0x00000005040b7224 */ /* 0x000fe200078e02ff */
[----:B------:R-:W3:Y:S02]  /*0620*/  LDG.E.CONSTANT R57, desc[UR4][R8.64+-0x8] ;  /* 0xfffff80408397981 */ /* 0x000ee4000c1e9900 */
[----:B------:R-:W-:Y:S01]  /*0630*/  ISETP.GE.AND P0, PT, R13, R2, PT ;  /* 0x000000020d00720c */ /* 0x000fe20003f06270 */
[----:B------:R-:W-:Y:S01]  /*0640*/  IMAD R11, R11, R0, RZ ;  /* 0x000000000b0b7224 */ /* 0x000fe200078e02ff */
[----:B------:R-:W3:Y:S02]  /*0650*/  LDG.E.CONSTANT R59, desc[UR4][R8.64+-0x18] ;  /* 0xffffe804083b7981 */ /* 0x000ee4000c1e9900 */
[----:B------:R-:W-:Y:S01]  /*0660*/  SEL R6, R3, RZ, P0 ;  /* 0x000000ff03067207 */ /* 0x000fe20000000000 */
[----:B-1----:R-:W-:Y:S01]  /*0670*/  IMAD.WIDE R108, R11, 0x10, R108 ;  /* 0x000000100b6c7825 */ /* 0x002fe200078e026c */
[----:B------:R-:W3:Y:S02]  /*0680*/  LDG.E.CONSTANT R63, desc[UR4][R8.64+-0xc] ;  /* 0xfffff404083f7981 */ /* 0x000ee4000c1e9900 */
[----:B------:R-:W-:Y:S01]  /*0690*/  IADD3 R61, PT, PT, R13, -R6, RZ ;  /* 0x800000060d3d7210 */ /* 0x000fe20007ffe0ff */
[----:B--2---:R-:W-:Y:S01]  /*06a0*/  IMAD.WIDE.U32 R42, R15, 0x8, R42 ;  /* 0x000000080f2a7825 */ /* 0x004fe200078e002a */
[----:B------:R-:W2:Y:S03]  /*06b0*/  LDG.E.CONSTANT R65, desc[UR4][R8.64+-0x14] ;  /* 0xffffec0408417981 */ /* 0x000ea6000c1e9900 */
[--C-:B------:R-:W-:Y:S01]  /*06c0*/  IMAD.WIDE R20, R21, 0x10, R108.reuse ;  /* 0x0000001015147825 */ /* 0x100fe200078e026c */
[----:B------:R-:W2:Y:S03]  /*06d0*/  LDG.E.CONSTANT R53, desc[UR4][R8.64] ;  /* 0x0000000408357981 */ /* 0x000ea6000c1e9900 */
[--C-:B------:R-:W-:Y:S01]  /*06e0*/  IMAD.WIDE R24, R25, 0x10, R108.reuse ;  /* 0x0000001019187825 */ /* 0x100fe200078e026c */
[----:B------:R0:W5:Y:S03]  /*06f0*/  LDG.E.64.CONSTANT R90, desc[UR4][R42.64+0x58] ;  /* 0x000058042a5a7981 */ /* 0x000166000c1e9b00 */
        /* <DEDUP_REMOVED lines=10> */
[C---:B------:R-:W-:Y:S01]  /*07a0*/  IMAD.WIDE R48, R61.reuse, 0x10, R108 ;  /* 0x000000103d307825 */ /* 0x040fe200078e026c */
[----:B------:R0:W5:Y:S04]  /*07b0*/  LDG.E.64.CONSTANT R10, desc[UR4][R42.64+0x30] ;  /* 0x000030042a0a7981 */ /* 0x000168000c1e9b00 */
[----:B------:R0:W5:Y:S04]  /*07c0*/  LDG.E.64.CONSTANT R8, desc[UR4][R42.64+0x38] ;  /* 0x000038042a087981 */ /* 0x000168000c1e9b00 */
[----:B------:R-:W5:Y:S04]  /*07d0*/  LDG.E.128.CONSTANT R20, desc[UR4][R20.64] ;  /* 0x0000000414147981 */ /* 0x000f68000c1e9d00 */
[----:B------:R-:W5:Y:S04]  /*07e0*/  LDG.E.128.CONSTANT R24, desc[UR4][R24.64] ;  /* 0x0000000418187981 */ /* 0x000f68000c1e9d00 */
[----:B------:R-:W5:Y:S04]  /*07f0*/  LDG.E.128.CONSTANT R28, desc[UR4][R28.64] ;  /* 0x000000041c1c7981 */ /* 0x000f68000c1e9d00 */
[----:B------:R-:W5:Y:S04]  /*0800*/  LDG.E.128.CONSTANT R32, desc[UR4][R32.64] ;  /* 0x0000000420207981 */ /* 0x000f68000c1e9d00 */
[----:B------:R-:W5:Y:S04]  /*0810*/  LDG.E.128.CONSTANT R36, desc[UR4][R36.64] ;  /* 0x0000000424247981 */ /* 0x000f68000c1e9d00 */
[----:B------:R-:W5:Y:S04]  /*0820*/  LDG.E.128.CONSTANT R40, desc[UR4][R40.64] ;  /* 0x0000000428287981 */ /* 0x000f68000c1e9d00 */
[----:B------:R-:W5:Y:S04]  /*0830*/  LDG.E.128.CONSTANT R44, desc[UR4][R44.64] ;  /* 0x000000042c2c7981 */ /* 0x000f68000c1e9d00 */
[----:B------:R-:W5:Y:S01]  /*0840*/  LDG.E.128.CONSTANT R48, desc[UR4][R48.64] ;  /* 0x0000000430307981 */ /* 0x000f62000c1e9d00 */
[----:B------:R-:W-:Y:S01]  /*0850*/  IADD3 R61, PT, PT, R61, R0, RZ ;  /* 0x000000003d3d7210 */ /* 0x000fe20007ffe0ff */
[----:B------:R-:W-:-:S03]  /*0860*/  IMAD.IADD R4, R114, 0x1, R4 ;  /* 0x0000000172047824 */ /* 0x000fc600078e0204 */
[----:B------:R-:W-:Y:S01]  /*0870*/  ISETP.GE.AND P0, PT, R61, R2, PT ;  /* 0x000000023d00720c */ /* 0x000fe20003f06270 */
[----:B------:R-:W-:-:S03]  /*0880*/  IMAD R52, R5, R0, RZ ;  /* 0x0000000005347224 */ /* 0x000fc600078e02ff */
[----:B------:R-:W-:Y:S01]  /*0890*/  SEL R116, R3, RZ, P0 ;  /* 0x000000ff03747207 */ /* 0x000fe20000000000 */
[----:B------:R-:W-:Y:S02]  /*08a0*/  IMAD R5, R52, R4, R7 ;  /* 0x0000000434057224 */ /* 0x000fe400078e0207 */
[----:B------:R-:W-:Y:S01]  /*08b0*/  IMAD.MOV R115, RZ, RZ, -R115 ;  /* 0x000000ffff737224 */ /* 0x000fe200078e0a73 */
[----:B------:R-:W-:Y:S01]  /*08c0*/  IADD3 R116, PT, PT, R61, -R116, RZ ;  /* 0x800000743d747210 */ /* 0x000fe20007ffe0ff */
[CC--:B----4-:R-:W-:Y:S02]  /*08d0*/  IMAD R113, R114.reuse, R52.reuse, R113 ;  /* 0x0000003472717224 */ /* 0x0d0fe400078e0271 */
[CC--:B---3--:R-:W-:Y:S02]  /*08e0*/  IMAD R112, R114.reuse, R52.reuse, R55 ;  /* 0x0000003472707224 */ /* 0x0c8fe400078e0237 */
[CC--:B------:R-:W-:Y:S02]  /*08f0*/  IMAD R111, R114.reuse, R52.reuse, R111 ;  /* 0x00000034726f7224 */ /* 0x0c0fe400078e026f */
[----:B------:R-:W-:-:S02]  /*0900*/  IMAD R110, R114, R52, R57 ;  /* 0x00000034726e7224 */ /* 0x000fc400078e0239 */
[CC--:B------:R-:W-:Y:S02]  /*0910*/  IMAD R7, R114.reuse, R52.reuse, R59 ;  /* 0x0000003472077224 */ /* 0x0c0fe400078e023b */
[CC--:B------:R-:W-:Y:S02]  /*0920*/  IMAD R6, R114.reuse, R52.reuse, R63 ;  /* 0x0000003472067224 */ /* 0x0c0fe400078e023f */
[CC--:B--2---:R-:W-:Y:S02]  /*0930*/  IMAD R4, R114.reuse, R52.reuse, R65 ;  /* 0x0000003472047224 */ /* 0x0c4fe400078e0241 */
[----:B0-----:R-:W-:-:S07]  /*0940*/  IMAD R114, R114, R52, R53 ;  /* 0x0000003472727224 */ /* 0x001fce00078e0235 */
.L_x_3:
[--C-:B------:R-:W-:Y:S01]  /*0950*/  IMAD.WIDE R52, R114, 0x10, R108.reuse ;  /* 0x0000001072347825 */ /* 0x100fe200078e026c */
[----:B------:R-:W0:Y:S03]  /*0960*/  LDC.64 R120, c[0x0][0x3b0] ;  /* 0x0000ec00ff787b82 */ /* 0x000e260000000a00 */
[--C-:B------:R-:W-:Y:S02]  /*0970*/  IMAD.WIDE R56, R113, 0x10, R108.reuse ;  /* 0x0000001071387825 */ /* 0x100fe400078e026c */
[----:B------:R-:W2:Y:S02]  /*0980*/  LDG.E.128.CONSTANT R52, desc[UR4][R52.64] ;  /* 0x0000000434347981 */ /* 0x000ea4000c1e9d00 */
[--C-:B------:R-:W-:Y:S02]  /*0990*/  IMAD.WIDE R60, R112, 0x10, R108.reuse ;  /* 0x00000010703c7825 */ /* 0x100fe400078e026c */
[----:B------:R-:W2:Y:S02]  /*09a0*/  LDG.E.128.CONSTANT R56, desc[UR4][R56.64] ;  /* 0x0000000438387981 */ /* 0x000ea4000c1e9d00 */
[----:B------:R-:W-:-:S02]  /*09b0*/  IMAD.WIDE R64, R111, 0x10, R108 ;  /* 0x000000106f407825 */ /* 0x000fc400078e026c */
[----:B------:R-:W3:Y:S04]  /*09c0*/  LDG.E.128.CONSTANT R60, desc[UR4][R60.64] ;  /* 0x000000043c3c7981 */ /* 0x000ee8000c1e9d00 */
[----:B------:R-:W3:Y:S01]  /*09d0*/  LDG.E.128.CONSTANT R64, desc[UR4][R64.64] ;  /* 0x0000000440407981 */ /* 0x000ee2000c1e9d00 */
[----:B------:R-:W-:-:S04]  /*09e0*/  IMAD.WIDE R68, R110, 0x10, R108 ;  /* 0x000000106e447825 */ /* 0x000fc800078e026c */
[--C-:B------:R-:W-:Y:S02]  /*09f0*/  IMAD.WIDE R72, R7, 0x10, R108.reuse ;  /* 0x0000001007487825 */ /* 0x100fe400078e026c */
[----:B------:R-:W4:Y:S04]  /*0a00*/  LDG.E.128.CONSTANT R68, desc[UR4][R68.64] ;  /* 0x0000000444447981 */ /* 0x000f28000c1e9d00 */
[----:B------:R-:W4:Y:S01]  /*0a10*/  LDG.E.128.CONSTANT R72, desc[UR4][R72.64] ;  /* 0x0000000448487981 */ /* 0x000f22000c1e9d00 */
[----:B------:R-:W-:-:S04]  /*0a20*/  IMAD.WIDE R76, R6, 0x10, R108 ;  /* 0x00000010064c7825 */ /* 0x000fc800078e026c */
[--C-:B------:R-:W-:Y:S02]  /*0a30*/  IMAD.WIDE R80, R4, 0x10, R108.reuse ;  /* 0x0000001004507825 */ /* 0x100fe400078e026c */
[----:B------:R-:W4:Y:S04]  /*0a40*/  LDG.E.128.CONSTANT R76, desc[UR4][R76.64] ;  /* 0x000000044c4c7981 */ /* 0x000f28000c1e9d00 */
[----:B------:R-:W4:Y:S01]  /*0a50*/  LDG.E.128.CONSTANT R80, desc[UR4][R80.64] ;  /* 0x0000000450507981 */ /* 0x000f22000c1e9d00 */
[----:B------:R-:W-:-:S06]  /*0a60*/  IMAD.WIDE R84, R116, 0x10, R108 ;  /* 0x0000001074547825 */ /* 0x000fcc00078e026c */
[----:B------:R-:W4:Y:S01]  /*0a70*/  LDG.E.128.CONSTANT R84, desc[UR4][R84.64] ;  /* 0x0000000454547981 */ /* 0x000f22000c1e9d00 */
[----:B0-----:R-:W-:Y:S01]  /*0a80*/  IMAD.WIDE R120, R5, 0x10, R120 ;  /* 0x0000001005787825 */ /* 0x001fe200078e0278 */
[C-C-:B--2---:R-:W-:Y:S02]  /*0a90*/  DADD R118, R52.reuse, R56.reuse ;  /* 0x0000000034767229 */ /* 0x144fe40000000038 */
[----:B------:R-:W-:Y:S02]  /*0aa0*/  DADD R56, R52, -R56 ;  /* 0x0000000034387229 */ /* 0x000fe40000000838 */
[C-C-:B------:R-:W-:Y:S02]  /*0ab0*/  DADD R122, R54.reuse, R58.reuse ;  /* 0x00000000367a7229 */ /* 0x140fe4000000003a */
[----:B------:R-:W-:Y:S01]  /*0ac0*/  DADD R124, R54, -R58 ;  /* 0x00000000367c7229 */ /* 0x000fe2000000083a */
[----:B------:R-:W2:Y:S01]  /*0ad0*/  LDG.E.128 R52, desc[UR4][R120.64] ;  /* 0x0000000478347981 */ /* 0x000ea2000c1e1d00 */
[----:B---3--:R-:W-:-:S02]  /*0ae0*/  DADD R58, R60, R64 ;  /* 0x000000003c3a7229 */ /* 0x008fc40000000040 */
[----:B------:R-:W-:Y:S02]  /*0af0*/  DADD R60, R60, -R64 ;  /* 0x000000003c3c7229 */ /* 0x000fe40000000840 */
[C-C-:B------:R-:W-:Y:S02]  /*0b00*/  DADD R64, R62.reuse, R66.reuse ;  /* 0x000000003e407229 */ /* 0x140fe40000000042 */
[----:B------:R-:W-:Y:S02]  /*0b10*/  DADD R62, R62, -R66 ;  /* 0x000000003e3e7229 */ /* 0x000fe40000000842 */
[----:B-----5:R-:W-:Y:S02]  /*0b20*/  DMUL R58, R104, R58 ;  /* 0x0000003a683a7228 */ /* 0x020fe40000000000 */
[----:B------:R-:W-:Y:S02]  /*0b30*/  DMUL R60, R88, R60 ;  /* 0x0000003c583c7228 */ /* 0x000fe40000000000 */
[----:B------:R-:W-:-:S02]  /*0b40*/  DMUL R64, R104, R64 ;  /* 0x0000004068407228 */ /* 0x000fc40000000000 */
[----:B----4-:R-:W-:Y:S02]  /*0b50*/  DADD R66, R70, R74 ;  /* 0x0000000046427229 */ /* 0x010fe4000000004a */
[----:B------:R-:W-:Y:S02]  /*0b60*/  DFMA R58, R106, R118, R58 ;  /* 0x000000766a3a722b */ /* 0x000fe4000000003a */
[----:B------:R-:W-:Y:S02]  /*0b70*/  DFMA R56, R90, R56, R60 ;  /* 0x000000385a38722b */ /* 0x000fe4000000003c */
[----:B------:R-:W-:Y:S02]  /*0b80*/  DFMA R64, R106, R122, R64 ;  /* 0x0000007a6a40722b */ /* 0x000fe40000000040 */
[----:B------:R-:W-:Y:S02]  /*0b90*/  DADD R60, R68, R72 ;  /* 0x00000000443c7229 */ /* 0x000fe40000000048 */
[----:B------:R-:W-:-:S02]  /*0ba0*/  DMUL R62, R88, R62 ;  /* 0x0000003e583e7228 */ /* 0x000fc40000000000 */
[----:B------:R-:W-:Y:S02]  /*0bb0*/  DADD R68, R68, -R72 ;  /* 0x0000000044447229 */ /* 0x000fe40000000848 */
[C---:B------:R-:W-:Y:S02]  /*0bc0*/  DFMA R64, R102.reuse, R66, R64 ;  /* 0x000000426640722b */ /* 0x040fe40000000040 */
[----:B------:R-:W-:Y:S02]  /*0bd0*/  DFMA R58, R102, R60, R58 ;  /* 0x0000003c663a722b */ /* 0x000fe4000000003a */
[----:B------:R-:W-:Y:S02]  /*0be0*/  DADD R66, R78, R82 ;  /* 0x000000004e427229 */ /* 0x000fe40000000052 */
[----:B------:R-:W-:Y:S02]  /*0bf0*/  DADD R60, R76, R80 ;  /* 0x000000004c3c7229 */ /* 0x000fe40000000050 */
[----:B------:R-:W-:-:S02]  /*0c00*/  DFMA R62, R90, R124, R62 ;  /* 0x0000007c5a3e722b */ /* 0x000fc4000000003e */
[----:B------:R-:W-:Y:S02]  /*0c10*/  DADD R70, R70, -R74 ;  /* 0x0000000046467229 */ /* 0x000fe4000000084a */
[----:B------:R-:W-:Y:S02]  /*0c20*/  DFMA R56, R18, R68, R56 ;  /* 0x000000441238722b */ /* 0x000fe40000000038 */
[----:B------:R-:W-:Y:S02]  /*0c30*/  DADD R76, R76, -R80 ;  /* 0x000000004c4c7229 */ /* 0x000fe40000000850 */
[C---:B------:R-:W-:Y:S02]  /*0c40*/  DFMA R64, R100.reuse, R66, R64 ;  /* 0x000000426440722b */ /* 0x040fe40000000040 */
[----:B------:R-:W-:Y:S02]  /*0c50*/  DFMA R58, R100, R60, R58 ;  /* 0x0000003c643a722b */ /* 0x000fe4000000003a */
[----:B------:R-:W-:-:S02]  /*0c60*/  DADD R66, R32, R40 ;  /* 0x0000000020427229 */ /* 0x000fc40000000028 */
[----:B------:R-:W-:Y:S02]  /*0c70*/  DFMA R62, R18, R70, R62 ;  /* 0x00000046123e722b */ /* 0x000fe4000000003e */
[----:B------:R-:W-:Y:S02]  /*0c80*/  DADD R78, R78, -R82 ;  /* 0x000000004e4e7229 */ /* 0x000fe40000000852 */
[----:B------:R-:W-:Y:S02]  /*0c90*/  DADD R60, R34, R42 ;  /* 0x00000000223c7229 */ /* 0x000fe4000000002a */
[----:B------:R-:W-:Y:S02]  /*0ca0*/  DFMA R56, R16, R76, R56 ;  /* 0x0000004c1038722b */ /* 0x000fe40000000038 */
[----:B------:R-:W-:Y:S02]  /*0cb0*/  DADD R68, -R32, R40 ;  /* 0x0000000020447229 */ /* 0x000fe40000000128 */
[----:B------:R-:W-:-:S02]  /*0cc0*/  DFMA R58, R98, R66, R58 ;  /* 0x00000042623a722b */ /* 0x000fc4000000003a */
[----:B------:R-:W-:Y:S02]  /*0cd0*/  DFMA R62, R16, R78, R62 ;  /* 0x0000004e103e722b */ /* 0x000fe4000000003e */
[----:B------:R-:W-:Y:S02]  /*0ce0*/  DADD R70, -R34, R42 ;  /* 0x0000000022467229 */ /* 0x000fe4000000012a */
[----:B------:R-:W-:Y:S02]  /*0cf0*/  DFMA R60, R98, R60, R64 ;  /* 0x0000003c623c722b */ /* 0x000fe40000000040 */
[----:B------:R-:W-:Y:S02]  /*0d00*/  DADD R66, R28, R44 ;  /* 0x000000001c427229 */ /* 0x000fe4000000002c */
[----:B------:R-:W-:Y:S02]  /*0d10*/  DFMA R56, R14, R68, R56 ;  /* 0x000000440e38722b */ /* 0x000fe40000000038 */
[----:B------:R-:W-:-:S02]  /*0d20*/  DADD R64, R30, R46 ;  /* 0x000000001e407229 */ /* 0x000fc4000000002e */
[----:B------:R-:W-:Y:S02]  /*0d30*/  DADD R68, -R28, R44 ;  /* 0x000000001c447229 */ /* 0x000fe4000000012c */
[----:B------:R-:W-:Y:S02]  /*0d40*/  DFMA R62, R14, R70, R62 ;  /* 0x000000460e3e722b */ /* 0x000fe4000000003e */
[----:B------:R-:W-:Y:S02]  /*0d50*/  DFMA R58, R96, R66, R58 ;  /* 0x00000042603a722b */ /* 0x000fe4000000003a */
[----:B------:R-:W-:Y:S02]  /*0d60*/  DADD R70, -R30, R46 ;  /* 0x000000001e467229 */ /* 0x000fe4000000012e */
[----:B------:R-:W-:Y:S02]  /*0d70*/  DFMA R60, R96, R64, R60 ;  /* 0x00000040603c722b */ /* 0x000fe4000000003c */
[----:B------:R-:W-:-:S02]  /*0d80*/  DADD R66, R24, R48 ;  /* 0x0000000018427229 */ /* 0x000fc40000000030 */
[----:B------:R-:W-:Y:S02]  /*0d90*/  DFMA R56, R12, R68, R56 ;  /* 0x000000440c38722b */ /* 0x000fe40000000038 */
[----:B------:R-:W-:Y:S02]  /*0da0*/  DADD R64, R26, R50 ;  /* 0x000000001a407229 */ /* 0x000fe40000000032 */
[----:B------:R-:W-:Y:S02]  /*0db0*/  DADD R68, -R24, R48 ;  /* 0x0000000018447229 */ /* 0x000fe40000000130 */
[----:B------:R-:W-:Y:S02]  /*0dc0*/  DFMA R62, R12, R70, R62 ;  /* 0x000000460c3e722b */ /* 0x000fe4000000003e */
[----:B------:R-:W-:Y:S02]  /*0dd0*/  DFMA R58, R94, R66, R58 ;  /* 0x000000425e3a722b */ /* 0x000fe4000000003a */
[----:B------:R-:W-:-:S02]  /*0de0*/  DADD R70, -R26, R50 ;  /* 0x000000001a467229 */ /* 0x000fc40000000132 */
[----:B------:R-:W-:Y:S02]  /*0df0*/  DFMA R60, R94, R64, R60 ;  /* 0x000000405e3c722b */ /* 0x000fe4000000003c */
[----:B------:R-:W-:Y:S02]  /*0e00*/  DADD R66, R86, -R22 ;  /* 0x0000000056427229 */ /* 0x000fe40000000816 */
[----:B------:R-:W-:Y:S02]  /*0e10*/  DFMA R56, R10, R68, R56 ;  /* 0x000000440a38722b */ /* 0x000fe40000000038 */
[----:B------:R-:W-:Y:S02]  /*0e20*/  DADD R64, R84, -R20 ;  /* 0x0000000054407229 */ /* 0x000fe40000000814 */
[----:B------:R-:W-:Y:S02]  /*0e30*/  DADD R22, R86, R22 ;  /* 0x0000000056167229 */ /* 0x000fe40000000016 */
[----:B------:R-:W-:-:S02]  /*0e40*/  DFMA R62, R10, R70, R62 ;  /* 0x000000460a3e722b */ /* 0x000fc4000000003e */
[----:B------:R-:W-:Y:S02]  /*0e50*/  DADD R20, R84, R20 ;  /* 0x0000000054147229 */ /* 0x000fe40000000014 */
[----:B------:R-:W-:Y:S02]  /*0e60*/  DFMA R56, R8, R64, R56 ;  /* 0x000000400838722b */ /* 0x000fe40000000038 */
[----:B------:R-:W-:Y:S02]  /*0e70*/  DFMA R22, R92, R22, R60 ;  /* 0x000000165c16722b */ /* 0x000fe4000000003c */
[----:B------:R-:W-:Y:S02]  /*0e80*/  DFMA R62, R8, R66, R62 ;  /* 0x00000042083e722b */ /* 0x000fe4000000003e */
[----:B------:R-:W-:-:S04]  /*0e90*/  DFMA R20, R92, R20, R58 ;  /* 0x000000145c14722b */ /* 0x000fc8000000003a */
[----:B------:R-:W-:Y:S01]  /*0ea0*/  DFMA R22, R22, -0.5, -R56 ;  /* 0xbfe000001616782b */ /* 0x000fe20000000838 */
[----:B------:R-:W-:Y:S01]  /*0eb0*/  IADD3 R57, PT, PT, R116, R0, RZ ;  /* 0x0000000074397210 */ /* 0x000fe20007ffe0ff */
[----:B------:R-:W-:Y:S02]  /*0ec0*/  VIADD R115, R115, 0x1 ;  /* 0x0000000173737836 */ /* 0x000fe40000000000 */
[----:B------:R-:W-:Y:S01]  /*0ed0*/  DFMA R20, R20, -0.5, R62 ;  /* 0xbfe000001414782b */ /* 0x000fe2000000003e */
[----:B------:R-:W-:-:S04]  /*0ee0*/  ISETP.GE.AND P0, PT, R57, R2, PT ;  /* 0x000000023900720c */ /* 0x000fc80003f06270 */
[----:B------:R-:W-:Y:S02]  /*0ef0*/  SEL R116, R3, RZ, P0 ;  /* 0x000000ff03747207 */ /* 0x000fe40000000000 */
[----:B------:R-:W-:Y:S01]  /*0f00*/  ISETP.NE.AND P0, PT, R115, RZ, PT ;  /* 0x000000ff7300720c */ /* 0x000fe20003f05270 */
[--C-:B------:R-:W-:Y:S01]  /*0f10*/  IMAD.IADD R6, R6, 0x1, R0.reuse ;  /* 0x0000000106067824 */ /* 0x100fe200078e0200 */
[----:B------:R-:W-:Y:S01]  /*0f20*/  IADD3 R116, PT, PT, R57, -R116, RZ ;  /* 0x8000007439747210 */ /* 0x000fe20007ffe0ff */
[--C-:B------:R-:W-:Y:S01]  /*0f30*/  IMAD.IADD R111, R111, 0x1, R0.reuse ;  /* 0x000000016f6f7824 */ /* 0x100fe200078e0200 */
[-C--:B------:R-:W-:Y:S01]  /*0f40*/  IADD3 R4, PT, PT, R4, R0.reuse, RZ ;  /* 0x0000000004047210 */ /* 0x080fe20007ffe0ff */
[--C-:B------:R-:W-:Y:S01]  /*0f50*/  IMAD.IADD R114, R114, 0x1, R0.reuse ;  /* 0x0000000172727824 */ /* 0x100fe200078e0200 */
[-C--:B------:R-:W-:Y:S01]  /*0f60*/  IADD3 R7, PT, PT, R7, R0.reuse, RZ ;  /* 0x0000000007077210 */ /* 0x080fe20007ffe0ff */
[----:B------:R-:W-:Y:S01]  /*0f70*/  IMAD.IADD R5, R5, 0x1, R0 ;  /* 0x0000000105057824 */ /* 0x000fe200078e0200 */
[----:B------:R-:W-:-:S02]  /*0f80*/  IADD3 R110, PT, PT, R110, R0, RZ ;  /* 0x000000006e6e7210 */ /* 0x000fc40007ffe0ff */
[-C--:B------:R-:W-:Y:S02]  /*0f90*/  IADD3 R112, PT, PT, R112, R0.reuse, RZ ;  /* 0x0000000070707210 */ /* 0x080fe40007ffe0ff */
[----:B------:R-:W-:Y:S01]  /*0fa0*/  IADD3 R113, PT, PT, R113, R0, RZ ;  /* 0x0000000071717210 */ /* 0x000fe20007ffe0ff */
[----:B--2---:R-:W-:Y:S02]  /*0fb0*/  DADD R52, R20, R52 ;  /* 0x0000000014347229 */ /* 0x004fe40000000034 */
[----:B------:R-:W-:Y:S01]  /*0fc0*/  DADD R54, R22, R54 ;  /* 0x0000000016367229 */ /* 0x000fe20000000036 */
[----:B------:R-:W-:Y:S01]  /*0fd0*/  MOV R20, R24 ;  /* 0x0000001800147202 */ /* 0x000fe20000000f00 */
[----:B------:R-:W-:Y:S01]  /*0fe0*/  IMAD.MOV.U32 R22, RZ, RZ, R26 ;  /* 0x000000ffff167224 */ /* 0x000fe200078e001a */
[----:B------:R-:W-:Y:S01]  /*0ff0*/  MOV R21, R25 ;  /* 0x0000001900157202 */ /* 0x000fe20000000f00 */
[----:B------:R-:W-:Y:S01]  /*1000*/  IMAD.MOV.U32 R26, RZ, RZ, R30 ;  /* 0x000000ffff1a7224 */ /* 0x000fe200078e001e */
[----:B------:R-:W-:-:S02]  /*1010*/  MOV R23, R27 ;  /* 0x0000001b00177202 */ /* 0x000fc40000000f00 */
[----:B------:R-:W-:Y:S02]  /*1020*/  MOV R24, R28 ;  /* 0x0000001c00187202 */ /* 0x000fe40000000f00 */
[----:B------:R-:W-:Y:S01]  /*1030*/  MOV R25, R29 ;  /* 0x0000001d00197202 */ /* 0x000fe20000000f00 */
[----:B------:R-:W-:Y:S01]  /*1040*/  IMAD.MOV.U32 R29, RZ, RZ, R33 ;  /* 0x000000ffff1d7224 */ /* 0x000fe200078e0021 */
[----:B------:R-:W-:Y:S02]  /*1050*/  MOV R27, R31 ;  /* 0x0000001f001b7202 */ /* 0x000fe40000000f00 */
[----:B------:R-:W-:Y:S02]  /*1060*/  MOV R28, R32 ;  /* 0x00000020001c7202 */ /* 0x000fe40000000f00 */
[----:B------:R-:W-:Y:S01]  /*1070*/  MOV R30, R34 ;  /* 0x00000022001e7202 */ /* 0x000fe20000000f00 */
[----:B------:R-:W-:Y:S01]  /*1080*/  IMAD.MOV.U32 R34, RZ, RZ, R38 ;  /* 0x000000ffff227224 */ /* 0x000fe200078e0026 */
[----:B------:R-:W-:Y:S01]  /*1090*/  MOV R31, R35 ;  /* 0x00000023001f7202 */ /* 0x000fe20000000f00 */
[----:B------:R0:W-:Y:S01]  /*10a0*/  STG.E.128 desc[UR4][R120.64], R52 ;  /* 0x0000003478007986 */ /* 0x0001e2000c101d04 */
[----:B------:R-:W-:-:S02]  /*10b0*/  MOV R32, R36 ;  /* 0x0000002400207202 */ /* 0x000fc40000000f00 */
[----:B------:R-:W-:Y:S01]  /*10c0*/  MOV R33, R37 ;  /* 0x0000002500217202 */ /* 0x000fe20000000f00 */
[----:B------:R-:W-:Y:S01]  /*10d0*/  IMAD.MOV.U32 R37, RZ, RZ, R41 ;  /* 0x000000ffff257224 */ /* 0x000fe200078e0029 */
[----:B------:R-:W-:Y:S02]  /*10e0*/  MOV R35, R39 ;  /* 0x0000002700237202 */ /* 0x000fe40000000f00 */
[----:B------:R-:W-:Y:S01]  /*10f0*/  MOV R36, R40 ;  /* 0x0000002800247202 */ /* 0x000fe20000000f00 */
[----:B------:R-:W-:Y:S01]  /*1100*/  IMAD.MOV.U32 R40, RZ, RZ, R44 ;  /* 0x000000ffff287224 */ /* 0x000fe200078e002c */
[----:B------:R-:W-:Y:S02]  /*1110*/  MOV R38, R42 ;  /* 0x0000002a00267202 */ /* 0x000fe40000000f00 */
[----:B------:R-:W-:Y:S01]  /*1120*/  MOV R39, R43 ;  /* 0x0000002b00277202 */ /* 0x000fe20000000f00 */
[----:B------:R-:W-:Y:S01]  /*1130*/  IMAD.MOV.U32 R43, RZ, RZ, R47 ;  /* 0x000000ffff2b7224 */ /* 0x000fe200078e002f */
[----:B------:R-:W-:-:S02]  /*1140*/  MOV R41, R45 ;  /* 0x0000002d00297202 */ /* 0x000fc40000000f00 */
[----:B------:R-:W-:Y:S01]  /*1150*/  MOV R42, R46 ;  /* 0x0000002e002a7202 */ /* 0x000fe20000000f00 */
[----:B------:R-:W-:Y:S01]  /*1160*/  IMAD.MOV.U32 R46, RZ, RZ, R50 ;  /* 0x000000ffff2e7224 */ /* 0x000fe200078e0032 */
[----:B------:R-:W-:Y:S02]  /*1170*/  MOV R44, R48 ;  /* 0x00000030002c7202 */ /* 0x000fe40000000f00 */
[----:B------:R-:W-:Y:S01]  /*1180*/  MOV R45, R49 ;  /* 0x00000031002d7202 */ /* 0x000fe20000000f00 */
[----:B------:R-:W-:Y:S01]  /*1190*/  IMAD.MOV.U32 R49, RZ, RZ, R85 ;  /* 0x000000ffff317224 */ /* 0x000fe200078e0055 */
[----:B------:R-:W-:Y:S02]  /*11a0*/  MOV R47, R51 ;  /* 0x00000033002f7202 */ /* 0x000fe40000000f00 */
[----:B------:R-:W-:Y:S02]  /*11b0*/  MOV R48, R84 ;  /* 0x0000005400307202 */ /* 0x000fe40000000f00 */
[----:B------:R-:W-:-:S02]  /*11c0*/  MOV R50, R86 ;  /* 0x0000005600327202 */ /* 0x000fc40000000f00 */
[----:B------:R-:W-:Y:S01]  /*11d0*/  MOV R51, R87 ;  /* 0x0000005700337202 */ /* 0x000fe20000000f00 */
[----:B0-----:R-:W-:Y:S06]  /*11e0*/  @P0 BRA `(.L_x_3) ;  /* 0xfffffff400d80947 */ /* 0x001fec000383ffff */
[----:B------:R-:W-:Y:S05]  /*11f0*/  EXIT ;  /* 0x000000000000794d */ /* 0x000fea0003800000 */
.L_x_4:
        /* <DEDUP_REMOVED lines=16> */
.L_x_8:


//--------------------- .nv.shared.reserved.0     --------------------------
	.section	.nv.shared.reserved.0,"aw",@nobits
	.weak		__nv_reservedSMEM_offset_0_alias
	.size		__nv_reservedSMEM_offset_0_alias, 0, 64
	.other		__nv_reservedSMEM_offset_0_alias,@"STO_CUDA_RESERVED_SHARED STV_DEFAULT"
__nv_reservedSMEM_offset_0_alias:
	.zero		0
	.zero		64


//--------------------- .nv.constant0._Z26hpsi1_rt_stencil_kern_v8_1ILi12EEviPKdS1_S1_S1_PK7double2PS2_iiiiiiPKiS7_S7_ --------------------------
	.section	.nv.constant0._Z26hpsi1_rt_stencil_kern_v8_1ILi12EEviPKdS1_S1_S1_PK7double2PS2_iiiiiiPKiS7_S7_,"a",@progbits
	.sectionflags	@""
	.align	4
.nv.constant0._Z26hpsi1_rt_stencil_kern_v8_1ILi12EEviPKdS1_S1_S1_PK7double2PS2_iiiiiiPKiS7_S7_:
	.zero		1000


//--------------------- .nv.constant0._Z26hpsi1_rt_stencil_kern_v8_1ILi16EEviPKdS1_S1_S1_PK7double2PS2_iiiiiiPKiS7_S7_ --------------------------
	.section	.nv.constant0._Z26hpsi1_rt_stencil_kern_v8_1ILi16EEviPKdS1_S1_S1_PK7double2PS2_iiiiiiPKiS7_S7_,"a",@progbits
	.sectionflags	@""
	.align	4
.nv.constant0._Z26hpsi1_rt_stencil_kern_v8_1ILi16EEviPKdS1_S1_S1_PK7double2PS2_iiiiiiPKiS7_S7_:
	.zero		1000


//--------------------- .nv.constant0._Z26hpsi1_rt_stencil_kern_v8_1ILi20EEviPKdS1_S1_S1_PK7double2PS2_iiiiiiPKiS7_S7_ --------------------------
	.section	.nv.constant0._Z26hpsi1_rt_stencil_kern_v8_1ILi20EEviPKdS1_S1_S1_PK7double2PS2_iiiiiiPKiS7_S7_,"a",@progbits
	.sectionflags	@""
	.align	4
.nv.constant0._Z26hpsi1_rt_stencil_kern_v8_1ILi20EEviPKdS1_S1_S1_PK7double2PS2_iiiiiiPKiS7_S7_:
	.zero		1000


//--------------------- .nv.constant0._Z26hpsi1_rt_stencil_kern_v8_2iPKdS0_S0_S0_PK7double2PS1_iiiiiiPKiS6_S6_ --------------------------
	.section	.nv.constant0._Z26hpsi1_rt_stencil_kern_v8_2iPKdS0_S0_S0_PK7double2PS1_iiiiiiPKiS6_S6_,"a",@progbits
	.sectionflags	@""
	.align	4
.nv.constant0._Z26hpsi1_rt_stencil_kern_v8_2iPKdS0_S0_S0_PK7double2PS1_iiiiiiPKiS6_S6_:
	.zero		1000


//--------------------- SYMBOLS --------------------------

	.type		.nv.reservedSmem.offset0,@object
	.size		.nv.reservedSmem.offset0,0x4
